def attn_fwd(
    Q,
    K,
    V,
    Out,
    Lse,
    sm_scale,
    stride_qz,
    stride_qh,
    stride_qm,
    stride_qk,
    stride_kz,
    stride_kh,
    stride_kn,
    stride_kk,
    stride_vz,
    stride_vh,
    stride_vn,
    stride_vk,
    stride_oz,
    stride_oh,
    stride_om,
    stride_ok,
    seqlen_q,
    seqlen_k,
    BLOCK_M: tl.constexpr,
    BLOCK_N: tl.constexpr,
    HEAD_DIM: tl.constexpr,
    CAUSAL: tl.constexpr,
):
    start_m = tl.program_id(0)
    off_hz = tl.program_id(1)
    q_off = off_hz * stride_qh
    k_off = off_hz * stride_kh
    v_off = off_hz * stride_vh
    offs_m = start_m * BLOCK_M + tl.arange(0, BLOCK_M)
    offs_d = tl.arange(0, HEAD_DIM)
    offs_n = tl.arange(0, BLOCK_N)
    q_ptrs = Q + q_off + offs_m[:, None] * stride_qm + offs_d[None, :] * stride_qk
    k_ptrs = K + k_off + offs_d[:, None] * stride_kk + offs_n[None, :] * stride_kn
    v_ptrs = V + v_off + offs_n[:, None] * stride_vn + offs_d[None, :] * stride_vk
    m_i = tl.full([BLOCK_M], float("-inf"), dtype=tl.float32)
    l_i = tl.zeros([BLOCK_M], dtype=tl.float32) + 1.0
    acc = tl.zeros([BLOCK_M, HEAD_DIM], dtype=tl.float32)
    q = tl.load(q_ptrs)
    acc, l_i, m_i = _attn_fwd_inner(
        acc,
        l_i,
        m_i,
        q,
        k_ptrs,
        v_ptrs,
        sm_scale,
        stride_kn,
        stride_vn,
        start_m,
        seqlen_k,
        BLOCK_M,
        BLOCK_N,
        HEAD_DIM,
        CAUSAL,
    )
    acc = acc / l_i[:, None]
    lse = m_i + tl.math.log2(l_i) / 1.4426950408889634
    o_ptrs = (
        Out
        + off_hz * stride_oh
        + offs_m[:, None] * stride_om
        + offs_d[None, :] * stride_ok
    )
    tl.store(o_ptrs, acc.to(Out.dtype.element_ty))
    tl.store(Lse + off_hz * seqlen_q + offs_m, lse)

# config = {"BLOCK_M": 128, "BLOCK_N": 64, "HEAD_DIM": 128, "arch": "sm_100", "causal": false, "dtype": "bf16", "num_stages": 4, "num_warps": 4}
# arch = sm_100


// ===== COMPILED SASS (sm_100a) =====

	.target	sm_100a

	.elftype	@"ET_EXEC"


//--------------------- .note.nv.tkinfo           --------------------------
	.section	.note.nv.tkinfo,"",@"SHT_NOTE"
	.sectionflags	@"SHF_NOTE_NV_TKINFO"
	.tkinfo
        /*0018*/ 	.word	0x00000081
        /*0030*/ 	.string	""
        /*0030*/ 	.string	"ptxas-blackwell"
        /*0030*/ 	.string	"Cuda compilation tools, release 12.9, V12.9.86"
        /*0030*/ 	.string	"Build cuda_12.9.r12.9/compiler.36037853_0"
        /*0030*/ 	.string	"-v  -suppress-debug-info  -lineinfo  -arch sm_100a "



//--------------------- .note.nv.cuver            --------------------------
	.section	.note.nv.cuver,"",@"SHT_NOTE"
	.sectionflags	@"SHF_NOTE_NV_CUVER"
        /*0018*/ 	.short	0x0001
        /*001a*/ 	.short	0x0064
        /*001c*/ 	.short	0x0001
        /*001e*/ 	.short	0x0000
        /*0020*/ 	.short	0x0001
        /*0022*/ 	.short	0x0000


//--------------------- .nv.info                  --------------------------
	.section	.nv.info,"",@"SHT_CUDA_INFO"
	.align	4


	//----- nvinfo : EIATTR_REGCOUNT
	.align		4
        /*0000*/ 	.byte	0x04, 0x2f
        /*0002*/ 	.short	(.L_5 - .L_4)
	.align		4
.L_4:
        /*0004*/ 	.word	index@(attn_fwd)
        /*0008*/ 	.word	0x000000ff


	//----- nvinfo : EIATTR_FRAME_SIZE
	.align		4
.L_5:
        /*000c*/ 	.byte	0x04, 0x11
        /*000e*/ 	.short	(.L_7 - .L_6)
	.align		4
.L_6:
        /*0010*/ 	.word	index@($__internal_2_$__cuda_sm10x_tcgen05_guardrail_trap_unallocated_columns_being_dealloced)
        /*0014*/ 	.word	0x000002a0


	//----- nvinfo : EIATTR_FRAME_SIZE
	.align		4
.L_7:
        /*0018*/ 	.byte	0x04, 0x11
        /*001a*/ 	.short	(.L_9 - .L_8)
	.align		4
.L_8:
        /*001c*/ 	.word	index@($__internal_1_$__cuda_sm10x_tcgen05_guardrail_trap_phase_invalid_during_alloc)
        /*0020*/ 	.word	0x000002a0


	//----- nvinfo : EIATTR_FRAME_SIZE
	.align		4
.L_9:
        /*0024*/ 	.byte	0x04, 0x11
        /*0026*/ 	.short	(.L_11 - .L_10)
	.align		4
.L_10:
        /*0028*/ 	.word	index@($__internal_0_$__cuda_sm10x_tcgen05_guardrail_trap_col_being_dealloced_not_returned_by_alloc)
        /*002c*/ 	.word	0x000002a0


	//----- nvinfo : EIATTR_FRAME_SIZE
	.align		4
.L_11:
        /*0030*/ 	.byte	0x04, 0x11
        /*0032*/ 	.short	(.L_13 - .L_12)
	.align		4
.L_12:
        /*0034*/ 	.word	index@(attn_fwd)
        /*0038*/ 	.word	0x000002a0


	//----- nvinfo : EIATTR_MIN_STACK_SIZE
	.align		4
.L_13:
        /*003c*/ 	.byte	0x04, 0x12
        /*003e*/ 	.short	(.L_15 - .L_14)
	.align		4
.L_14:
        /*0040*/ 	.word	index@(attn_fwd)
        /*0044*/ 	.word	0x000002a0
.L_15:


//--------------------- .nv.info.attn_fwd         --------------------------
	.section	.nv.info.attn_fwd,"",@"SHT_CUDA_INFO"
	.sectionflags	@""
	.align	4


	//----- nvinfo : EIATTR_CUDA_API_VERSION
	.align		4
        /*0000*/ 	.byte	0x04, 0x37
        /*0002*/ 	.short	(.L_17 - .L_16)
.L_16:
        /*0004*/ 	.word	0x00000081


	//----- nvinfo : EIATTR_KPARAM_INFO
	.align		4
.L_17:
        /*0008*/ 	.byte	0x04, 0x17
        /*000a*/ 	.short	(.L_19 - .L_18)
.L_18:
        /*000c*/ 	.word	0x00000000
        /*0010*/ 	.short	0x0019
        /*0012*/ 	.short	0x0080
        /*0014*/ 	.byte	0x00, 0xf4, 0x21, 0x00


	//----- nvinfo : EIATTR_KPARAM_INFO
	.align		4
.L_19:
        /*0018*/ 	.byte	0x04, 0x17
        /*001a*/ 	.short	(.L_21 - .L_20)
.L_20:
        /*001c*/ 	.word	0x00000000
        /*0020*/ 	.short	0x0018
        /*0022*/ 	.short	0x0078
        /*0024*/ 	.byte	0x00, 0xf4, 0x21, 0x00


	//----- nvinfo : EIATTR_KPARAM_INFO
	.align		4
.L_21:
        /*0028*/ 	.byte	0x04, 0x17
        /*002a*/ 	.short	(.L_23 - .L_22)
.L_22:
        /*002c*/ 	.word	0x00000000
        /*0030*/ 	.short	0x0017
        /*0032*/ 	.short	0x0070
        /*0034*/ 	.byte	0x00, 0xf0, 0x11, 0x00


	//----- nvinfo : EIATTR_KPARAM_INFO
	.align		4
.L_23:
        /*0038*/ 	.byte	0x04, 0x17
        /*003a*/ 	.short	(.L_25 - .L_24)
.L_24:
        /*003c*/ 	.word	0x00000000
        /*0040*/ 	.short	0x0016
        /*0042*/ 	.short	0x006c
        /*0044*/ 	.byte	0x00, 0xf0, 0x11, 0x00


	//----- nvinfo : EIATTR_KPARAM_INFO
	.align		4
.L_25:
        /*0048*/ 	.byte	0x04, 0x17
        /*004a*/ 	.short	(.L_27 - .L_26)
.L_26:
        /*004c*/ 	.word	0x00000000
        /*0050*/ 	.short	0x0015
        /*0052*/ 	.short	0x0068
        /*0054*/ 	.byte	0x00, 0xf0, 0x11, 0x00


	//----- nvinfo : EIATTR_KPARAM_INFO
	.align		4
.L_27:
        /*0058*/ 	.byte	0x04, 0x17
        /*005a*/ 	.short	(.L_29 - .L_28)
.L_28:
        /*005c*/ 	.word	0x00000000
        /*0060*/ 	.short	0x0014
        /*0062*/ 	.short	0x0064
        /*0064*/ 	.byte	0x00, 0xf0, 0x11, 0x00


	//----- nvinfo : EIATTR_KPARAM_INFO
	.align		4
.L_29:
        /*0068*/ 	.byte	0x04, 0x17
        /*006a*/ 	.short	(.L_31 - .L_30)
.L_30:
        /*006c*/ 	.word	0x00000000
        /*0070*/ 	.short	0x0013
        /*0072*/ 	.short	0x0060
        /*0074*/ 	.byte	0x00, 0xf0, 0x11, 0x00


	//----- nvinfo : EIATTR_KPARAM_INFO
	.align		4
.L_31:
        /*0078*/ 	.byte	0x04, 0x17
        /*007a*/ 	.short	(.L_33 - .L_32)
.L_32:
        /*007c*/ 	.word	0x00000000
        /*0080*/ 	.short	0x0012
        /*0082*/ 	.short	0x005c
        /*0084*/ 	.byte	0x00, 0xf0, 0x11, 0x00


	//----- nvinfo : EIATTR_KPARAM_INFO
	.align		4
.L_33:
        /*0088*/ 	.byte	0x04, 0x17
        /*008a*/ 	.short	(.L_35 - .L_34)
.L_34:
        /*008c*/ 	.word	0x00000000
        /*0090*/ 	.short	0x0011
        /*0092*/ 	.short	0x0058
        /*0094*/ 	.byte	0x00, 0xf0, 0x11, 0x00


	//----- nvinfo : EIATTR_KPARAM_INFO
	.align		4
.L_35:
        /*0098*/ 	.byte	0x04, 0x17
        /*009a*/ 	.short	(.L_37 - .L_36)
.L_36:
        /*009c*/ 	.word	0x00000000
        /*00a0*/ 	.short	0x0010
        /*00a2*/ 	.short	0x0054
        /*00a4*/ 	.byte	0x00, 0xf0, 0x11, 0x00


	//----- nvinfo : EIATTR_KPARAM_INFO
	.align		4
.L_37:
        /*00a8*/ 	.byte	0x04, 0x17
        /*00aa*/ 	.short	(.L_39 - .L_38)
.L_38:
        /*00ac*/ 	.word	0x00000000
        /*00b0*/ 	.short	0x000f
        /*00b2*/ 	.short	0x0050
        /*00b4*/ 	.byte	0x00, 0xf0, 0x11, 0x00


	//----- nvinfo : EIATTR_KPARAM_INFO
	.align		4
.L_39:
        /*00b8*/ 	.byte	0x04, 0x17
        /*00ba*/ 	.short	(.L_41 - .L_40)
.L_40:
        /*00bc*/ 	.word	0x00000000
        /*00c0*/ 	.short	0x000e
        /*00c2*/ 	.short	0x004c
        /*00c4*/ 	.byte	0x00, 0xf0, 0x11, 0x00


	//----- nvinfo : EIATTR_KPARAM_INFO
	.align		4
.L_41:
        /*00c8*/ 	.byte	0x04, 0x17
        /*00ca*/ 	.short	(.L_43 - .L_42)
.L_42:
        /*00cc*/ 	.word	0x00000000
        /*00d0*/ 	.short	0x000d
        /*00d2*/ 	.short	0x0048
        /*00d4*/ 	.byte	0x00, 0xf0, 0x11, 0x00


	//----- nvinfo : EIATTR_KPARAM_INFO
	.align		4
.L_43:
        /*00d8*/ 	.byte	0x04, 0x17
        /*00da*/ 	.short	(.L_45 - .L_44)
.L_44:
        /*00dc*/ 	.word	0x00000000
        /*00e0*/ 	.short	0x000c
        /*00e2*/ 	.short	0x0044
        /*00e4*/ 	.byte	0x00, 0xf0, 0x11, 0x00


	//----- nvinfo : EIATTR_KPARAM_INFO
	.align		4
.L_45:
        /*00e8*/ 	.byte	0x04, 0x17
        /*00ea*/ 	.short	(.L_47 - .L_46)
.L_46:
        /*00ec*/ 	.word	0x00000000
        /*00f0*/ 	.short	0x000b
        /*00f2*/ 	.short	0x0040
        /*00f4*/ 	.byte	0x00, 0xf0, 0x11, 0x00


	//----- nvinfo : EIATTR_KPARAM_INFO
	.align		4
.L_47:
        /*00f8*/ 	.byte	0x04, 0x17
        /*00fa*/ 	.short	(.L_49 - .L_48)
.L_48:
        /*00fc*/ 	.word	0x00000000
        /*0100*/ 	.short	0x000a
        /*0102*/ 	.short	0x003c
        /*0104*/ 	.byte	0x00, 0xf0, 0x11, 0x00


	//----- nvinfo : EIATTR_KPARAM_INFO
	.align		4
.L_49:
        /*0108*/ 	.byte	0x04, 0x17
        /*010a*/ 	.short	(.L_51 - .L_50)
.L_50:
        /*010c*/ 	.word	0x00000000
        /*0110*/ 	.short	0x0009
        /*0112*/ 	.short	0x0038
        /*0114*/ 	.byte	0x00, 0xf0, 0x11, 0x00


	//----- nvinfo : EIATTR_KPARAM_INFO
	.align		4
.L_51:
        /*0118*/ 	.byte	0x04, 0x17
        /*011a*/ 	.short	(.L_53 - .L_52)
.L_52:
        /*011c*/ 	.word	0x00000000
        /*0120*/ 	.short	0x0008
        /*0122*/ 	.short	0x0034
        /*0124*/ 	.byte	0x00, 0xf0, 0x11, 0x00


	//----- nvinfo : EIATTR_KPARAM_INFO
	.align		4
.L_53:
        /*0128*/ 	.byte	0x04, 0x17
        /*012a*/ 	.short	(.L_55 - .L_54)
.L_54:
        /*012c*/ 	.word	0x00000000
        /*0130*/ 	.short	0x0007
        /*0132*/ 	.short	0x0030
        /*0134*/ 	.byte	0x00, 0xf0, 0x11, 0x00


	//----- nvinfo : EIATTR_KPARAM_INFO
	.align		4
.L_55:
        /*0138*/ 	.byte	0x04, 0x17
        /*013a*/ 	.short	(.L_57 - .L_56)
.L_56:
        /*013c*/ 	.word	0x00000000
        /*0140*/ 	.short	0x0006
        /*0142*/ 	.short	0x002c
        /*0144*/ 	.byte	0x00, 0xf0, 0x11, 0x00


	//----- nvinfo : EIATTR_KPARAM_INFO
	.align		4
.L_57:
        /*0148*/ 	.byte	0x04, 0x17
        /*014a*/ 	.short	(.L_59 - .L_58)
.L_58:
        /*014c*/ 	.word	0x00000000
        /*0150*/ 	.short	0x0005
        /*0152*/ 	.short	0x0028
        /*0154*/ 	.byte	0x00, 0xf0, 0x11, 0x00


	//----- nvinfo : EIATTR_KPARAM_INFO
	.align		4
.L_59:
        /*0158*/ 	.byte	0x04, 0x17
        /*015a*/ 	.short	(.L_61 - .L_60)
.L_60:
        /*015c*/ 	.word	0x00000000
        /*0160*/ 	.short	0x0004
        /*0162*/ 	.short	0x0020
        /*0164*/ 	.byte	0x00, 0xf4, 0x21, 0x00


	//----- nvinfo : EIATTR_KPARAM_INFO
	.align		4
.L_61:
        /*0168*/ 	.byte	0x04, 0x17
        /*016a*/ 	.short	(.L_63 - .L_62)
.L_62:
        /*016c*/ 	.word	0x00000000
        /*0170*/ 	.short	0x0003
        /*0172*/ 	.short	0x0018
        /*0174*/ 	.byte	0x00, 0xf4, 0x21, 0x00


	//----- nvinfo : EIATTR_KPARAM_INFO
	.align		4
.L_63:
        /*0178*/ 	.byte	0x04, 0x17
        /*017a*/ 	.short	(.L_65 - .L_64)
.L_64:
        /*017c*/ 	.word	0x00000000
        /*0180*/ 	.short	0x0002
        /*0182*/ 	.short	0x0010
        /*0184*/ 	.byte	0x00, 0xf4, 0x21, 0x00


	//----- nvinfo : EIATTR_KPARAM_INFO
	.align		4
.L_65:
        /*0188*/ 	.byte	0x04, 0x17
        /*018a*/ 	.short	(.L_67 - .L_66)
.L_66:
        /*018c*/ 	.word	0x00000000
        /*0190*/ 	.short	0x0001
        /*0192*/ 	.short	0x0008
        /*0194*/ 	.byte	0x00, 0xf4, 0x21, 0x00


	//----- nvinfo : EIATTR_KPARAM_INFO
	.align		4
.L_67:
        /*0198*/ 	.byte	0x04, 0x17
        /*019a*/ 	.short	(.L_69 - .L_68)
.L_68:
        /*019c*/ 	.word	0x00000000
        /*01a0*/ 	.short	0x0000
        /*01a2*/ 	.short	0x0000
        /*01a4*/ 	.byte	0x00, 0xf4, 0x21, 0x00


	//----- nvinfo : EIATTR_AT_ENTRY_FRAGMENTS
	.align		4
.L_69:
        /*01a8*/ 	.byte	0x04, 0x4f
        /*01aa*/ 	.short	(.L_71 - .L_70)


	//   ....[0]....
.L_70:
        /*01ac*/ 	.word	0x00000004


	//----- nvinfo : EIATTR_RESERVED_SMEM_USED
	.align		4
.L_71:
        /*01b0*/ 	.byte	0x01, 0x41
	.zero		2


	//----- nvinfo : EIATTR_SPARSE_MMA_MASK
	.align		4
        /*01b4*/ 	.byte	0x03, 0x50
        /*01b6*/ 	.short	0x0000


	//----- nvinfo : EIATTR_TCGEN05_1CTA_USED
	.align		4
        /*01b8*/ 	.byte	0x01, 0x51
	.zero		2


	//----- nvinfo : EIATTR_MAXREG_COUNT
	.align		4
        /*01bc*/ 	.byte	0x03, 0x1b
        /*01be*/ 	.short	0x00ff


	//----- nvinfo : EIATTR_NUM_BARRIERS
	.align		4
        /*01c0*/ 	.byte	0x02, 0x4c
        /*01c2*/ 	.byte	0x01
	.zero		1


	//----- nvinfo : EIATTR_ANNOTATIONS
	.align		4
        /*01c4*/ 	.byte	0x04, 0x55
        /*01c6*/ 	.short	(.L_73 - .L_72)


	//   ....[0]....
.L_72:
        /*01c8*/ 	.word	0x00000001
        /*01cc*/ 	.byte	0xc0, 0x10, 0x00, 0x00, 0x01, 0x00, 0x00, 0x00, 0xf0, 0x10, 0x00, 0x00, 0x01, 0x00, 0x00, 0x00
        /* <DEDUP_REMOVED lines=99> */
        /*080c*/ 	.byte	0x00, 0xc1, 0x00, 0x00, 0x01, 0x00, 0x00, 0x00, 0x10, 0xc1, 0x00, 0x00


	//----- nvinfo : EIATTR_INT_WARP_WIDE_INSTR_OFFSETS
	.align		4
.L_73:
        /*0818*/ 	.byte	0x04, 0x31
        /*081a*/ 	.short	(.L_75 - .L_74)


	//   ....[0]....
.L_74:
        /*081c*/ 	.word	0x00002d30


	//   ....[1]....
        /*0820*/ 	.word	0x00002d40


	//   ....[2]....
        /*0824*/ 	.word	0x00004f60


	//   ....[3]....
        /*0828*/ 	.word	0x00005b80


	//   ....[4]....
        /*082c*/ 	.word	0x0000b760


	//   ....[5]....
        /*0830*/ 	.word	0x00013580


	//   ....[6]....
        /*0834*/ 	.word	0x000135d0


	//----- nvinfo : EIATTR_COOP_GROUP_MASK_REGIDS
	.align		4
.L_75:
        /*0838*/ 	.byte	0x04, 0x29
        /*083a*/ 	.short	(.L_77 - .L_76)


	//   ....[0]....
.L_76:
        /*083c*/ 	.word	0xffffffff


	//   ....[1]....
        /*0840*/ 	.word	0xffffffff


	//   ....[2]....
        /*0844*/ 	.word	0xffffffff


	//   ....[3]....
        /*0848*/ 	.word	0xffffffff


	//----- nvinfo : EIATTR_COOP_GROUP_INSTR_OFFSETS
	.align		4
.L_77:
        /*084c*/ 	.byte	0x04, 0x28
        /*084e*/ 	.short	(.L_79 - .L_78)


	//   ....[0]....
.L_78:
        /*0850*/ 	.word	0x00000060


	//   ....[1]....
        /*0854*/ 	.word	0x00000320


	//   ....[2]....
        /*0858*/ 	.word	0x00013410


	//   ....[3]....
        /*085c*/ 	.word	0x00013680


	//----- nvinfo : EIATTR_VRC_CTA_INIT_COUNT
	.align		4
.L_79:
        /*0860*/ 	.byte	0x02, 0x4a
        /*0862*/ 	.byte	0x80
	.zero		1


	//----- nvinfo : EIATTR_MBARRIER_INSTR_OFFSETS
	.align		4
        /*0864*/ 	.byte	0x04, 0x39
        /*0866*/ 	.short	(.L_81 - .L_80)


	//   ....[0]....
.L_80:
        /*0868*/ 	.word	0x00003ce0
        /*086c*/ 	.word	0x000000ff
        /*0870*/ 	.word	0x00000000
        /*0874*/ 	.short	0x0100
        /*0876*/ 	.byte	0x0c
	.zero		1


	//   ....[1]....
        /*0878*/ 	.word	0x00005010
        /*087c*/ 	.word	0x000000ff
        /*0880*/ 	.word	0x00014008
        /*0884*/ 	.short	0x0100
        /*0886*/ 	.byte	0x08
	.zero		1


	//   ....[2]....
        /*0888*/ 	.word	0x00005e70
        /*088c*/ 	.word	0x000000ff
        /*0890*/ 	.word	0x0000c000
        /*0894*/ 	.short	0x0100
        /*0896*/ 	.byte	0x08
	.zero		1


	//   ....[3]....
        /*0898*/ 	.word	0x00006220
        /*089c*/ 	.word	0x000000ff
        /*08a0*/ 	.word	0x0000c000
        /*08a4*/ 	.short	0x010a
        /*08a6*/ 	.byte	0x08
	.zero		1


	//   ....[4]....
        /*08a8*/ 	.word	0x00007350
        /*08ac*/ 	.word	0x000000ff
        /*08b0*/ 	.word	0x0000c000
        /*08b4*/ 	.short	0x0108
        /*08b6*/ 	.byte	0x08
	.zero		1


	//   ....[5]....
        /*08b8*/ 	.word	0x0000b8c0
        /*08bc*/ 	.word	0x000000ff
        /*08c0*/ 	.word	0x00014010
        /*08c4*/ 	.short	0x0100
        /*08c6*/ 	.byte	0x08
	.zero		1


	//   ....[6]....
        /*08c8*/ 	.word	0x0000bae0
        /*08cc*/ 	.word	0x000000ff
        /*08d0*/ 	.word	0x00014010
        /*08d4*/ 	.short	0x010a
        /*08d6*/ 	.byte	0x08
	.zero		1


	//   ....[7]....
        /*08d8*/ 	.word	0x0000bb50
        /*08dc*/ 	.word	0x000000ff
        /*08e0*/ 	.word	0x00014010
        /*08e4*/ 	.short	0x0108
        /*08e6*/ 	.byte	0x08
	.zero		1


	//   ....[8]....
        /*08e8*/ 	.word	0x0000bbc0
        /*08ec*/ 	.word	0x000000ff
        /*08f0*/ 	.word	0x00000000
        /*08f4*/ 	.short	0x010a
        /*08f6*/ 	.byte	0x0c
	.zero		1


	//   ....[9]....
        /*08f8*/ 	.word	0x0000ed20
        /*08fc*/ 	.word	0x000000ff
        /*0900*/ 	.word	0x00000000
        /*0904*/ 	.short	0x010a
        /*0906*/ 	.byte	0x0c
	.zero		1


	//   ....[10]....
        /*0908*/ 	.word	0x0000ee50
        /*090c*/ 	.word	0x000000ff
        /*0910*/ 	.word	0x00014000
        /*0914*/ 	.short	0x0108
        /*0916*/ 	.byte	0x08
	.zero		1


	//   ....[11]....
        /*0918*/ 	.word	0x0000f9b0
        /*091c*/ 	.word	0x000000ff
        /*0920*/ 	.word	0x00014008
        /*0924*/ 	.short	0x0108
        /*0926*/ 	.byte	0x08
	.zero		1


	//   ....[12]....
        /*0928*/ 	.word	0x000136a0
        /*092c*/ 	.word	0x000000ff
        /*0930*/ 	.word	0x0000c000
        /*0934*/ 	.short	0x010a
        /*0936*/ 	.byte	0x08
	.zero		1


	//   ....[13]....
        /*0938*/ 	.word	0x000136d0
        /*093c*/ 	.word	0x000000ff
        /*0940*/ 	.word	0x00014010
        /*0944*/ 	.short	0x010a
        /*0946*/ 	.byte	0x08
	.zero		1


	//   ....[14]....
        /*0948*/ 	.word	0x00013700
        /*094c*/ 	.word	0x000000ff
        /*0950*/ 	.word	0x00000000
        /*0954*/ 	.short	0x010a
        /*0956*/ 	.byte	0x0c
	.zero		1


	//   ....[15]....
        /*0958*/ 	.word	0x00013730
        /*095c*/ 	.word	0x000000ff
        /*0960*/ 	.word	0x00000000
        /*0964*/ 	.short	0x010a
        /*0966*/ 	.byte	0x0c
	.zero		1


	//----- nvinfo : EIATTR_NUM_MBARRIERS
	.align		4
.L_81:
        /*0968*/ 	.byte	0x03, 0x38
        /*096a*/ 	.short	0xffff


	//----- nvinfo : EIATTR_EXIT_INSTR_OFFSETS
	.align		4
        /*096c*/ 	.byte	0x04, 0x1c
        /*096e*/ 	.short	(.L_83 - .L_82)


	//   ....[0]....
.L_82:
        /*0970*/ 	.word	0x00013690


	//----- nvinfo : EIATTR_REQNTID
	.align		4
.L_83:
        /*0974*/ 	.byte	0x04, 0x10
        /*0976*/ 	.short	(.L_85 - .L_84)
.L_84:
        /*0978*/ 	.word	0x00000080
        /*097c*/ 	.word	0x00000001
        /*0980*/ 	.word	0x00000001


	//----- nvinfo : EIATTR_CRS_STACK_SIZE
	.align		4
.L_85:
        /*0984*/ 	.byte	0x04, 0x1e
        /*0986*/ 	.short	(.L_87 - .L_86)
.L_86:
        /*0988*/ 	.word	0x00000000


	//----- nvinfo : EIATTR_CBANK_PARAM_SIZE
	.align		4
.L_87:
        /*098c*/ 	.byte	0x03, 0x19
        /*098e*/ 	.short	0x0088


	//----- nvinfo : EIATTR_PARAM_CBANK
	.align		4
        /*0990*/ 	.byte	0x04, 0x0a
        /*0992*/ 	.short	(.L_89 - .L_88)
	.align		4
.L_88:
        /*0994*/ 	.word	index@(.nv.constant0.attn_fwd)
        /*0998*/ 	.short	0x0380
        /*099a*/ 	.short	0x0088


	//----- nvinfo : EIATTR_SW_WAR
	.align		4
.L_89:
        /*099c*/ 	.byte	0x04, 0x36
        /*099e*/ 	.short	(.L_91 - .L_90)
.L_90:
        /*09a0*/ 	.word	0x00000008
.L_91:


//--------------------- .nv.compat                --------------------------
	.section	.nv.compat,"",@"SHT_CUDA_COMPAT_INFO"
	.align	4
        /*0000*/ 	.byte	0x02, 0x02, 0x02, 0x00, 0x02, 0x05, 0x05, 0x00, 0x02, 0x03, 0x00, 0x00, 0x02, 0x06, 0x01, 0x00


//--------------------- .nv.callgraph             --------------------------
	.section	.nv.callgraph,"",@"SHT_CUDA_CALLGRAPH"
	.align	4
	.sectionentsize	8
	.align		4
        /*0000*/ 	.word	0x00000000
	.align		4
        /*0004*/ 	.word	0xffffffff
	.align		4
        /*0008*/ 	.word	0x00000000
	.align		4
        /*000c*/ 	.word	0xfffffffe
	.align		4
        /*0010*/ 	.word	0x00000000
	.align		4
        /*0014*/ 	.word	0xfffffffd
	.align		4
        /*0018*/ 	.word	0x00000000
	.align		4
        /*001c*/ 	.word	0xfffffffc


//--------------------- .nv.constant4             --------------------------
	.section	.nv.constant4,"a",@progbits
	.align	8
	.align		8
.nv.constant4:
        /*0000*/ 	.dword	_$_str


//--------------------- .text.attn_fwd            --------------------------
	.section	.text.attn_fwd,"ax",@progbits
	.align	128
        .global         attn_fwd
        .type           attn_fwd,@function
        .size           attn_fwd,(.L_x_28 - attn_fwd)
        .other          attn_fwd,@"STO_CUDA_ENTRY STV_DEFAULT"
attn_fwd:
.text.attn_fwd:
[----:B------:R-:W0:Y:S01]  /*0000*/  LDC R1, c[0x0][0x37c] ;  /* 0x0000df00ff017b82 */ /* 0x000e220000000800 */
[----:B------:R-:W1:Y:S01]  /*0010*/  S2R R0, SR_TID.X ;  /* 0x0000000000007919 */ /* 0x000e620000002100 */
[----:B0-----:R-:W-:Y:S02]  /*0020*/  IADD3 R1, PT, PT, R1, -0x2a0, RZ ;  /* 0xfffffd6001017810 */ /* 0x001fe40007ffe0ff */
[----:B-1----:R-:W-:-:S13]  /*0030*/  ISETP.GE.U32.AND P0, PT, R0, 0x20, PT ;  /* 0x000000200000780c */ /* 0x002fda0003f06070 */
[----:B------:R-:W-:Y:S05]  /*0040*/  @P0 BRA `(.L_x_0) ;  /* 0x0000000000b80947 */ /* 0x000fea0003800000 */
[----:B------:R-:W0:Y:S01]  /*0050*/  S2UR UR6, SR_CgaCtaId ;  /* 0x00000000000679c3 */ /* 0x000e220000008800 */
[----:B------:R-:W-:Y:S01]  /*0060*/  NOP ;  /* 0x0000000000007918 */ /* 0x000fe20000000000 */
[----:B------:R-:W-:Y:S02]  /*0070*/  UMOV UR4, 0x40 ;  /* 0x0000004000047882 */ /* 0x000fe40000000000 */
[----:B0-----:R-:W-:-:S09]  /*0080*/  ULEA UR4, UR6, UR4, 0x18 ;  /* 0x0000000406047291 */ /* 0x001fd2000f8ec0ff */
[----:B------:R-:W0:Y:S01]  /*0090*/  LDS.U8 R0, [UR4] ;  /* 0x00000004ff007984 */ /* 0x000e220008000000 */
[----:B------:R-:W-:Y:S02]  /*00a0*/  UMOV UR4, 0x400 ;  /* 0x0000040000047882 */ /* 0x000fe40000000000 */
[----:B------:R-:W-:Y:S01]  /*00b0*/  ULEA UR4, UR6, UR4, 0x18 ;  /* 0x0000000406047291 */ /* 0x000fe2000f8ec0ff */
[----:B0-----:R-:W-:-:S13]  /*00c0*/  ISETP.NE.AND P1, PT, R0, RZ, PT ;  /* 0x000000ff0000720c */ /* 0x001fda0003f25270 */
[----:B------:R-:W-:Y:S05]  /*00d0*/  @P1 BRA `(.L_x_1) ;  /* 0x00000000007c1947 */ /* 0x000fea0003800000 */
[----:B------:R-:W-:-:S13]  /*00e0*/  ELECT P1, URZ, PT ;  /* 0x0000000000ff782f */ /* 0x000fda0003820000 */
[----:B------:R-:W-:Y:S05]  /*00f0*/  @!P1 BRA `(.L_x_2) ;  /* 0x0000000000849947 */ /* 0x000fea0003800000 */
[----:B------:R-:W-:Y:S01]  /*0100*/  UMOV UR5, 0x8 ;  /* 0x0000000800057882 */ /* 0x000fe20000000000 */
[----:B------:R-:W-:Y:S01]  /*0110*/  HFMA2 R4, -RZ, RZ, 0, 5.9604644775390625e-08 ;  /* 0x00000001ff047431 */ /* 0x000fe200000001ff */
[----:B------:R-:W-:-:S03]  /*0120*/  MOV R5, 0xff ;  /* 0x000000ff00057802 */ /* 0x000fc60000000f00 */
[----:B------:R-:W-:Y:S04]  /*0130*/  DEPBAR.LE SB0, 0x36 ;  /* 0x00008d800000791a */ /* 0x000fe80000000000 */
[----:B------:R-:W0:Y:S02]  /*0140*/  UTCATOMSWS.FIND_AND_SET.ALIGN UP0, UR5, UR5 ;  /* 0x00000005000575e3 */ /* 0x000e240008000800 */
[----:B0-----:R-:W-:-:S04]  /*0150*/  PLOP3.LUT P1, PT, PT, PT, UP0, 0x80, 0x8 ;  /* 0x000000000008781c */ /* 0x001fc80003f2f008 */
[----:B------:R-:W-:-:S04]  /*0160*/  SEL R0, RZ, 0xffffffff, !P1 ;  /* 0xffffffffff007807 */ /* 0x000fc80004800000 */
[----:B------:R-:W-:Y:S02]  /*0170*/  ISETP.NE.AND P1, PT, R0, RZ, PT ;  /* 0x000000ff0000720c */ /* 0x000fe40003f25270 */
[----:B------:R-:W-:-:S11]  /*0180*/  MOV R0, UR5 ;  /* 0x0000000500007c02 */ /* 0x000fd60008000f00 */
[----:B------:R-:W-:Y:S05]  /*0190*/  @P1 BRA `(.L_x_3) ;  /* 0x0000000000241947 */ /* 0x000fea0003800000 */
.L_x_4:
[----:B------:R-:W-:Y:S05]  /*01a0*/  NANOSLEEP 0x64 ;  /* 0x000000640000795d */ /* 0x000fea0003800000 */
[----:B------:R-:W-:-:S05]  /*01b0*/  UMOV UR5, 0x8 ;  /* 0x0000000800057882 */ /* 0x000fca0000000000 */
[----:B------:R-:W-:Y:S04]  /*01c0*/  DEPBAR.LE SB0, 0x36 ;  /* 0x00008d800000791a */ /* 0x000fe80000000000 */
[----:B------:R-:W0:Y:S02]  /*01d0*/  UTCATOMSWS.FIND_AND_SET.ALIGN UP0, UR5, UR5 ;  /* 0x00000005000575e3 */ /* 0x000e240008000800 */
[----:B0-----:R-:W-:-:S04]  /*01e0*/  PLOP3.LUT P1, PT, PT, PT, UP0, 0x80, 0x8 ;  /* 0x000000000008781c */ /* 0x001fc80003f2f008 */
[----:B------:R-:W-:-:S04]  /*01f0*/  SEL R0, RZ, 0xffffffff, !P1 ;  /* 0xffffffffff007807 */ /* 0x000fc80004800000 */
[----:B------:R-:W-:Y:S02]  /*0200*/  ISETP.NE.AND P1, PT, R0, RZ, PT ;  /* 0x000000ff0000720c */ /* 0x000fe40003f25270 */
[----:B------:R-:W-:-:S11]  /*0210*/  MOV R0, UR5 ;  /* 0x0000000500007c02 */ /* 0x000fd60008000f00 */
[----:B------:R-:W-:Y:S05]  /*0220*/  @!P1 BRA `(.L_x_4) ;  /* 0xfffffffc00dc9947 */ /* 0x000fea000383ffff */
.L_x_3:
[----:B------:R-:W-:Y:S01]  /*0230*/  IADD3 R3, PT, PT, R0, 0x10, RZ ;  /* 0x0000001000037810 */ /* 0x000fe20007ffe0ff */
[----:B------:R-:W-:Y:S01]  /*0240*/  UMOV UR5, 0x50 ;  /* 0x0000005000057882 */ /* 0x000fe20000000000 */
[----:B------:R-:W-:Y:S01]  /*0250*/  SHF.L.U32 R2, R5, R0, RZ ;  /* 0x0000000005027219 */ /* 0x000fe200000006ff */
[----:B------:R-:W-:Y:S01]  /*0260*/  ULEA UR5, UR6, UR5, 0x18 ;  /* 0x0000000506057291 */ /* 0x000fe2000f8ec0ff */
[----:B------:R-:W-:Y:S02]  /*0270*/  SHF.L.U32 R3, R4, R3, RZ ;  /* 0x0000000304037219 */ /* 0x000fe400000006ff */
[----:B------:R-:W-:Y:S02]  /*0280*/  SHF.L.U32 R0, R0, 0x5, RZ ;  /* 0x0000000500007819 */ /* 0x000fe400000006ff */
[----:B------:R-:W-:-:S05]  /*0290*/  LOP3.LUT R2, R3, R2, RZ, 0xfc, !PT ;  /* 0x0000000203027212 */ /* 0x000fca00078efcff */
[----:B------:R0:W-:Y:S04]  /*02a0*/  ATOMS.OR RZ, [UR5], R2 ;  /* 0x00000002ffff798c */ /* 0x0001e8000b000005 */
[----:B------:R0:W-:Y:S01]  /*02b0*/  STS [UR4], R0 ;  /* 0x00000000ff007988 */ /* 0x0001e20008000804 */
[----:B------:R-:W-:Y:S05]  /*02c0*/  BRA `(.L_x_2) ;  /* 0x0000000000107947 */ /* 0x000fea0003800000 */
.L_x_1:
[----:B------:R-:W-:Y:S02]  /*02d0*/  MOV R0, 0xffffffff ;  /* 0xffffffff00007802 */ /* 0x000fe40000000f00 */
[----:B------:R-:W-:-:S03]  /*02e0*/  MOV R2, 0x310 ;  /* 0x0000031000027802 */ /* 0x000fc60000000f00 */
[----:B------:R0:W-:Y:S04]  /*02f0*/  STS [UR4], R0 ;  /* 0x00000000ff007988 */ /* 0x0001e80008000804 */
[----:B0-----:R-:W-:Y:S05]  /*0300*/  CALL.REL.NOINC `($__internal_1_$__cuda_sm10x_tcgen05_guardrail_trap_phase_invalid_during_alloc) ;  /* 0x0000013400207944 */ /* 0x001fea0003c00000 */
.L_x_2:
[----:B------:R-:W-:Y:S05]  /*0310*/  WARPSYNC.ALL ;  /* 0x0000000000007948 */ /* 0x000fea0003800000 */
[----:B------:R-:W-:Y:S01]  /*0320*/  NOP ;  /* 0x0000000000007918 */ /* 0x000fe20000000000 */
.L_x_0:
[----:B0-----:R-:W0:Y:S01]  /*0330*/  S2R R2, SR_TID.X ;  /* 0x0000000000027919 */ /* 0x001e220000002100 */
[----:B------:R-:W1:Y:S01]  /*0340*/  S2UR UR7, SR_CTAID.Y ;  /* 0x00000000000779c3 */ /* 0x000e620000002600 */
[----:B------:R-:W1:Y:S01]  /*0350*/  LDCU.64 UR8, c[0x0][0x3b0] ;  /* 0x00007600ff0877ac */ /* 0x000e620008000a00 */
[----:B------:R-:W2:Y:S01]  /*0360*/  S2R R0, SR_CTAID.X ;  /* 0x0000000000007919 */ /* 0x000ea20000002500 */
[----:B------:R-:W3:Y:S05]  /*0370*/  LDCU.64 UR4, c[0x0][0x3b0] ;  /* 0x00007600ff0477ac */ /* 0x000eea0008000a00 */
[----:B------:R-:W4:Y:S01]  /*0380*/  S2UR UR6, SR_CgaCtaId ;  /* 0x00000000000679c3 */ /* 0x000f220000008800 */
[----:B------:R-:W0:Y:S07]  /*0390*/  LDCU.64 UR14, c[0x0][0x358] ;  /* 0x00006b00ff0e77ac */ /* 0x000e2e0008000a00 */
[----:B------:R-:W2:Y:S01]  /*03a0*/  LDC.64 R6, c[0x0][0x380] ;  /* 0x0000e000ff067b82 */ /* 0x000ea20000000a00 */
[----:B-1----:R-:W-:-:S07]  /*03b0*/  UIMAD UR10, UR7, UR8, URZ ;  /* 0x00000008070a72a4 */ /* 0x002fce000f8e02ff */
[----:B------:R-:W1:Y:S01]  /*03c0*/  LDC.64 R250, c[0x0][0x380] ;  /* 0x0000e000fffa7b82 */ /* 0x000e620000000a00 */
[----:B---3--:R-:W-:Y:S01]  /*03d0*/  UIMAD UR4, UR7, UR4, URZ ;  /* 0x00000004070472a4 */ /* 0x008fe2000f8e02ff */
[----:B------:R-:W-:Y:S01]  /*03e0*/  UMOV UR8, 0x400 ;  /* 0x0000040000087882 */ /* 0x000fe20000000000 */
[----:B------:R-:W-:Y:S01]  /*03f0*/  USHF.L.U32 UR11, UR10, 0x1, URZ ;  /* 0x000000010a0b7899 */ /* 0x000fe200080006ff */
[----:B0-----:R-:W-:Y:S01]  /*0400*/  LOP3.LUT R2, R2, 0x7f, RZ, 0xc0, !PT ;  /* 0x0000007f02027812 */ /* 0x001fe200078ec0ff */
[----:B----4-:R-:W-:-:S03]  /*0410*/  ULEA UR8, UR6, UR8, 0x18 ;  /* 0x0000000806087291 */ /* 0x010fc6000f8ec0ff */
[----:B------:R-:W-:Y:S01]  /*0420*/  BAR.SYNC.DEFER_BLOCKING 0x0 ;  /* 0x0000000000007b1d */ /* 0x000fe20000010000 */
[----:B--2---:R-:W-:-:S07]  /*0430*/  LEA R2, R0, R2, 0x7 ;  /* 0x0000000200027211 */ /* 0x004fce00078e38ff */
[----:B------:R-:W0:Y:S01]  /*0440*/  LDC R0, c[0x0][0x3b8] ;  /* 0x0000ee00ff007b82 */ /* 0x000e220000000800 */
[C---:B------:R-:W-:Y:S01]  /*0450*/  IMAD R4, R2.reuse, UR9, RZ ;  /* 0x0000000902047c24 */ /* 0x040fe2000f8e02ff */
[----:B------:R-:W-:Y:S01]  /*0460*/  USHF.L.U32 UR9, UR4, 0x1, URZ ;  /* 0x0000000104097899 */ /* 0x000fe200080006ff */
[----:B------:R-:W-:Y:S01]  /*0470*/  IMAD R3, R2, UR5, RZ ;  /* 0x0000000502037c24 */ /* 0x000fe2000f8e02ff */
[----:B------:R-:W-:Y:S02]  /*0480*/  UIMAD.WIDE UR4, UR4, 0x2, URZ ;  /* 0x00000002040478a5 */ /* 0x000fe4000f8e02ff */
[----:B------:R-:W-:-:S04]  /*0490*/  SHF.L.U32 R5, R4, 0x1, RZ ;  /* 0x0000000104057819 */ /* 0x000fc800000006ff */
[----:B------:R-:W-:Y:S01]  /*04a0*/  IADD3 R2, P4, P3, R5, UR11, R6 ;  /* 0x0000000b05027c10 */ /* 0x000fe2000fb9e006 */
[----:B------:R-:W-:Y:S01]  /*04b0*/  UIMAD.WIDE UR10, UR10, 0x2, URZ ;  /* 0x000000020a0a78a5 */ /* 0x000fe2000f8e02ff */
[----:B------:R-:W-:Y:S01]  /*04c0*/  IMAD.HI R6, R4, 0x2, RZ ;  /* 0x0000000204067827 */ /* 0x000fe200078e02ff */
[C---:B------:R-:W-:Y:S02]  /*04d0*/  SHF.L.U32 R5, R3.reuse, 0x1, RZ ;  /* 0x0000000103057819 */ /* 0x040fe400000006ff */
[----:B------:R-:W2:Y:S01]  /*04e0*/  LDCU UR4, c[0x0][0x3c8] ;  /* 0x00007900ff0477ac */ /* 0x000ea20008000800 */
[----:B------:R-:W-:Y:S01]  /*04f0*/  IMAD.HI R4, R3, 0x2, RZ ;  /* 0x0000000203047827 */ /* 0x000fe200078e02ff */
[----:B------:R-:W-:Y:S01]  /*0500*/  IADD3.X R3, PT, PT, R6, UR11, R7, P4, P3 ;  /* 0x0000000b06037c10 */ /* 0x000fe2000a7e6407 */
[----:B------:R-:W3:Y:S01]  /*0510*/  LDS R252, [UR8] ;  /* 0x00000008fffc7984 */ /* 0x000ee20008000800 */
[----:B-1----:R-:W-:Y:S01]  /*0520*/  IADD3 R250, P1, P2, R5, UR9, R250 ;  /* 0x0000000905fa7c10 */ /* 0x002fe2000fa3e0fa */
[----:B------:R-:W-:Y:S03]  /*0530*/  BAR.SYNC.DEFER_BLOCKING 0x0 ;  /* 0x0000000000007b1d */ /* 0x000fe60000010000 */
[----:B------:R-:W-:Y:S01]  /*0540*/  IADD3.X R251, PT, PT, R4, UR5, R251, P1, P2 ;  /* 0x0000000504fb7c10 */ /* 0x000fe20008fe44fb */
[C---:B0-----:R-:W-:Y:S01]  /*0550*/  IMAD R11, R0.reuse, 0xb0, RZ ;  /* 0x000000b0000b7824 */ /* 0x041fe200078e02ff */
[C---:B------:R-:W-:Y:S01]  /*0560*/  SHF.L.U32 R14, R0.reuse, 0x3, RZ ;  /* 0x00000003000e7819 */ /* 0x040fe200000006ff */
[----:B------:R0:W4:Y:S01]  /*0570*/  LDG.E.U16 R2, desc[UR14][R2.64] ;  /* 0x0000000e02027981 */ /* 0x000122000c1e1500 */
[C---:B------:R-:W-:Y:S01]  /*0580*/  IMAD R7, R0.reuse, 0x90, RZ ;  /* 0x0000009000077824 */ /* 0x040fe200078e02ff */
[CC--:B------:R-:W-:Y:S01]  /*0590*/  LEA R6, P5, R0.reuse, R250.reuse, 0x4 ;  /* 0x000000fa00067211 */ /* 0x0c0fe200078a20ff */
[C---:B------:R-:W-:Y:S01]  /*05a0*/  IMAD R13, R0.reuse, 0xc0, RZ ;  /* 0x000000c0000d7824 */ /* 0x040fe200078e02ff */
[C---:B------:R-:W-:Y:S01]  /*05b0*/  SHF.L.U32 R16, R0.reuse, 0x4, RZ ;  /* 0x0000000400107819 */ /* 0x040fe200000006ff */
[C---:B------:R-:W-:Y:S01]  /*05c0*/  IMAD R5, R0.reuse, 0xa, RZ ;  /* 0x0000000a00057824 */ /* 0x040fe200078e02ff */
[CC--:B------:R-:W-:Y:S01]  /*05d0*/  LEA R10, P4, R0.reuse, R250.reuse, 0x5 ;  /* 0x000000fa000a7211 */ /* 0x0c0fe200078828ff */
[C---:B------:R-:W-:Y:S01]  /*05e0*/  IMAD R9, R0.reuse, 0x14, RZ ;  /* 0x0000001400097824 */ /* 0x040fe200078e02ff */
[C---:B------:R-:W-:Y:S01]  /*05f0*/  SHF.L.U32 R18, R0.reuse, 0x5, RZ ;  /* 0x0000000500127819 */ /* 0x040fe200000006ff */
[C---:B------:R-:W-:Y:S01]  /*0600*/  IMAD R56, R0.reuse, 0x48, RZ ;  /* 0x0000004800387824 */ /* 0x040fe200078e02ff */
[CC--:B------:R-:W-:Y:S01]  /*0610*/  LEA R12, P1, R0.reuse, R250.reuse, 0x6 ;  /* 0x000000fa000c7211 */ /* 0x0c0fe200078230ff */
[C---:B0-----:R-:W-:Y:S01]  /*0620*/  IMAD R3, R0.reuse, 0xa0, RZ ;  /* 0x000000a000037824 */ /* 0x041fe200078e02ff */
[C---:B------:R-:W-:Y:S01]  /*0630*/  SHF.L.U32 R20, R0.reuse, 0x6, RZ ;  /* 0x0000000600147819 */ /* 0x040fe200000006ff */
[C---:B------:R-:W-:Y:S01]  /*0640*/  IMAD R17, R0.reuse, 0x28, RZ ;  /* 0x0000002800117824 */ /* 0x040fe200078e02ff */
[-C--:B------:R-:W-:Y:S01]  /*0650*/  IADD3 R8, P3, PT, R11, R250.reuse, RZ ;  /* 0x000000fa0b087210 */ /* 0x080fe20007f7e0ff */
[----:B------:R-:W-:Y:S01]  /*0660*/  IMAD R31, R0, 0x50, RZ ;  /* 0x00000050001f7824 */ /* 0x000fe200078e02ff */
[-C--:B------:R-:W-:Y:S01]  /*0670*/  LEA.HI.X.SX32 R11, R16, R251.reuse, 0x1, P4 ;  /* 0x000000fb100b7211 */ /* 0x080fe200020f0eff */
[C---:B------:R-:W-:Y:S01]  /*0680*/  IMAD R23, R0.reuse, 0xd0, RZ ;  /* 0x000000d000177824 */ /* 0x040fe200078e02ff */
[----:B------:R-:W-:Y:S01]  /*0690*/  IADD3 R16, P4, PT, R13, R250, RZ ;  /* 0x000000fa0d107210 */ /* 0x000fe20007f9e0ff */
[----:B------:R-:W-:Y:S01]  /*06a0*/  IMAD R25, R0, 0xe0, RZ ;  /* 0x000000e000197824 */ /* 0x000fe200078e02ff */
[-C--:B------:R-:W-:Y:S01]  /*06b0*/  LEA.HI.X.SX32 R13, R18, R251.reuse, 0x1, P1 ;  /* 0x000000fb120d7211 */ /* 0x080fe200008f0eff */
[C---:B------:R-:W-:Y:S01]  /*06c0*/  IMAD R27, R0.reuse, 0x30, RZ ;  /* 0x00000030001b7824 */ /* 0x040fe200078e02ff */
[C---:B------:R-:W-:Y:S01]  /*06d0*/  LEA R24, R0.reuse, R0, 0x2 ;  /* 0x0000000000187211 */ /* 0x040fe200078e10ff */
[C---:B------:R-:W-:Y:S01]  /*06e0*/  IMAD R35, R0.reuse, 0x60, RZ ;  /* 0x0000006000237824 */ /* 0x040fe200078e02ff */
[-C--:B------:R-:W-:Y:S01]  /*06f0*/  IADD3 R18, P1, PT, R5, R250.reuse, RZ ;  /* 0x000000fa05127210 */ /* 0x080fe20007f3e0ff */
[C---:B------:R-:W-:Y:S01]  /*0700*/  IMAD R122, R0.reuse, 0x18, RZ ;  /* 0x00000018007a7824 */ /* 0x040fe200078e02ff */
[-C--:B------:R-:W-:Y:S01]  /*0710*/  IADD3 R4, P6, PT, R3, R250.reuse, RZ ;  /* 0x000000fa03047210 */ /* 0x080fe20007fde0ff */
[----:B------:R-:W-:Y:S01]  /*0720*/  IMAD R33, R0, 0x82, RZ ;  /* 0x0000008200217824 */ /* 0x000fe200078e02ff */
[----:B------:R-:W-:Y:S01]  /*0730*/  LEA.HI.X.SX32 R19, R24, R251, 0x1, P1 ;  /* 0x000000fb18137211 */ /* 0x000fe200008f0eff */
[C---:B------:R-:W-:Y:S01]  /*0740*/  IMAD R29, R0.reuse, 0x38, RZ ;  /* 0x00000038001d7824 */ /* 0x040fe200078e02ff */
[----:B------:R-:W-:Y:S01]  /*0750*/  IADD3 R24, P1, PT, R31, R250, RZ ;  /* 0x000000fa1f187210 */ /* 0x000fe20007f3e0ff */
[C---:B------:R-:W-:Y:S01]  /*0760*/  IMAD R37, R0.reuse, 0x70, RZ ;  /* 0x0000007000257824 */ /* 0x040fe200078e02ff */
[CC--:B------:R-:W-:Y:S01]  /*0770*/  LEA R68, R0.reuse, R0.reuse, 0x4 ;  /* 0x0000000000447211 */ /* 0x0c0fe200078e20ff */
[C---:B------:R-:W-:Y:S01]  /*0780*/  IMAD R124, R0.reuse, 0x58, RZ ;  /* 0x00000058007c7824 */ /* 0x040fe200078e02ff */
[C---:B------:R-:W-:Y:S01]  /*0790*/  SHF.L.U32 R90, R0.reuse, 0x1, RZ ;  /* 0x00000001005a7819 */ /* 0x040fe200000006ff */
[C---:B------:R-:W-:Y:S01]  /*07a0*/  IMAD R39, R0.reuse, 0xf0, RZ ;  /* 0x000000f000277824 */ /* 0x040fe200078e02ff */
[CC--:B------:R-:W-:Y:S01]  /*07b0*/  LEA R52, R0.reuse, R0.reuse, 0x6 ;  /* 0x0000000000347211 */ /* 0x0c0fe200078e30ff */
[C---:B------:R-:W-:Y:S01]  /*07c0*/  IMAD R170, R0.reuse, 0x1c, RZ ;  /* 0x0000001c00aa7824 */ /* 0x040fe200078e02ff */
[CC--:B------:R-:W-:Y:S01]  /*07d0*/  LEA R66, R0.reuse, R0.reuse, 0x3 ;  /* 0x0000000000427211 */ /* 0x0c0fe200078e18ff */
[C---:B------:R-:W-:Y:S01]  /*07e0*/  IMAD R45, R0.reuse, 0xa2, RZ ;  /* 0x000000a2002d7824 */ /* 0x040fe200078e02ff */
[CC--:B------:R-:W-:Y:S01]  /*07f0*/  LEA R72, R0.reuse, R0.reuse, 0x5 ;  /* 0x0000000000487211 */ /* 0x0c0fe200078e28ff */
[C---:B------:R-:W-:Y:S01]  /*0800*/  IMAD R47, R0.reuse, 0xb2, RZ ;  /* 0x000000b2002f7824 */ /* 0x040fe200078e02ff */
[CC--:B------:R-:W-:Y:S01]  /*0810*/  LEA R132, R0.reuse, R0.reuse, 0x1 ;  /* 0x0000000000847211 */ /* 0x0c0fe200078e08ff */
[C---:B------:R-:W-:Y:S01]  /*0820*/  IMAD R142, R0.reuse, 0x78, RZ ;  /* 0x00000078008e7824 */ /* 0x040fe200078e02ff */
[C---:B------:R-:W-:Y:S01]  /*0830*/  SHF.L.U32 R160, R0.reuse, 0x2, RZ ;  /* 0x0000000200a07819 */ /* 0x040fe200000006ff */
[C---:B------:R-:W-:Y:S01]  /*0840*/  IMAD R51, R0.reuse, 0xc2, RZ ;  /* 0x000000c200337824 */ /* 0x040fe200078e02ff */
[CC--:B------:R-:W-:Y:S01]  /*0850*/  LEA R179, R0.reuse, -R0.reuse, 0x3 ;  /* 0x8000000000b37211 */ /* 0x0c0fe200078e18ff */
[C---:B------:R-:W-:Y:S01]  /*0860*/  IMAD R53, R0.reuse, 0xd2, RZ ;  /* 0x000000d200357824 */ /* 0x040fe200078e02ff */
[CC--:B------:R-:W-:Y:S01]  /*0870*/  LEA R185, R0.reuse, -R0.reuse, 0x7 ;  /* 0x8000000000b97211 */ /* 0x0c0fe200078e38ff */
[C---:B------:R-:W-:Y:S01]  /*0880*/  IMAD R49, R0.reuse, 0x68, RZ ;  /* 0x0000006800317824 */ /* 0x040fe200078e02ff */
[CC--:B------:R-:W-:Y:S01]  /*0890*/  LEA R195, R0.reuse, -R0.reuse, 0x4 ;  /* 0x8000000000c37211 */ /* 0x0c0fe200078e20ff */
[C---:B------:R-:W-:Y:S01]  /*08a0*/  IMAD R58, R0.reuse, 0x51, RZ ;  /* 0x00000051003a7824 */ /* 0x040fe200078e02ff */
[CC--:B------:R-:W-:Y:S01]  /*08b0*/  LEA R209, R0.reuse, -R0.reuse, 0x5 ;  /* 0x8000000000d17211 */ /* 0x0c0fe200078e28ff */
[C---:B------:R-:W-:Y:S01]  /*08c0*/  IMAD R60, R0.reuse, 0x59, RZ ;  /* 0x00000059003c7824 */ /* 0x040fe200078e02ff */
[C---:B------:R-:W-:Y:S01]  /*08d0*/  LEA R237, R0.reuse, -R0, 0x6 ;  /* 0x8000000000ed7211 */ /* 0x040fe200078e30ff */
[C---:B------:R-:W-:Y:S01]  /*08e0*/  IMAD R43, R0.reuse, 0x92, RZ ;  /* 0x00000092002b7824 */ /* 0x040fe200078e02ff */
[----:B------:R0:W5:Y:S01]  /*08f0*/  LDG.E.U16 R18, desc[UR14][R18.64] ;  /* 0x0000000e12127981 */ /* 0x000162000c1e1500 */
[----:B------:R-:W-:-:S02]  /*0900*/  IMAD R62, R0, 0x61, RZ ;  /* 0x00000061003e7824 */ /* 0x000fc400078e02ff */
[C---:B------:R-:W-:Y:S01]  /*0910*/  IMAD R82, R0.reuse, 0x69, RZ ;  /* 0x0000006900527824 */ /* 0x040fe200078e02ff */
[----:B------:R-:W5:Y:S01]  /*0920*/  LDG.E.U16 R12, desc[UR14][R12.64] ;  /* 0x0000000e0c0c7981 */ /* 0x000f62000c1e1500 */
[C---:B------:R-:W-:Y:S02]  /*0930*/  IMAD R101, R0.reuse, 0x22, RZ ;  /* 0x0000002200657824 */ /* 0x040fe400078e02ff */
[C---:B------:R-:W-:Y:S01]  /*0940*/  IMAD R54, R0.reuse, 0x49, RZ ;  /* 0x0000004900367824 */ /* 0x040fe200078e02ff */
[----:B------:R-:W5:Y:S01]  /*0950*/  LDG.E.U16 R10, desc[UR14][R10.64] ;  /* 0x0000000e0a0a7981 */ /* 0x000f62000c1e1500 */
[C---:B------:R-:W-:Y:S02]  /*0960*/  IMAD R63, R0.reuse, 0xf2, RZ ;  /* 0x000000f2003f7824 */ /* 0x040fe400078e02ff */
[C---:B------:R-:W-:Y:S02]  /*0970*/  IMAD R85, R0.reuse, 0x52, RZ ;  /* 0x0000005200557824 */ /* 0x040fe400078e02ff */
[----:B------:R-:W-:-:S02]  /*0980*/  IMAD R78, R0, 0x29, RZ ;  /* 0x00000029004e7824 */ /* 0x000fc400078e02ff */
[C---:B------:R-:W-:Y:S02]  /*0990*/  IMAD R80, R0.reuse, 0x79, RZ ;  /* 0x0000007900507824 */ /* 0x040fe400078e02ff */
[C---:B------:R-:W-:Y:S02]  /*09a0*/  IMAD R81, R0.reuse, 0xa4, RZ ;  /* 0x000000a400517824 */ /* 0x040fe400078e02ff */
[C---:B------:R-:W-:Y:S02]  /*09b0*/  IMAD R61, R0.reuse, 0xe2, RZ ;  /* 0x000000e2003d7824 */ /* 0x040fe400078e02ff */
        /* <DEDUP_REMOVED lines=111> */
[C---:B------:R-:W-:Y:S01]  /*10b0*/  IMAD R220, R0.reuse, 0xbc, RZ ;  /* 0x000000bc00dc7824 */ /* 0x040fe200078e02ff */
[----:B----4-:R1:W-:Y:S01]  /*10c0*/  STL [R1+0x10], R2 ;  /* 0x0000100201007387 */ /* 0x0103e20000100800 */
[C---:B------:R-:W-:Y:S02]  /*10d0*/  IMAD R213, R0.reuse, 0x7d, RZ ;  /* 0x0000007d00d57824 */ /* 0x040fe400078e02ff */
[C---:B------:R-:W-:Y:S01]  /*10e0*/  IMAD R235, R0.reuse, 0x37, RZ ;  /* 0x0000003700eb7824 */ /* 0x040fe200078e02ff */
[----:B------:R4:W-:Y:S01]  /*10f0*/  STL.64 [R1+0x250], R80 ;  /* 0x0002505001007387 */ /* 0x0009e20000100a00 */
[C---:B------:R-:W-:Y:S02]  /*1100*/  IMAD R224, R0.reuse, 0xcc, RZ ;  /* 0x000000cc00e07824 */ /* 0x040fe400078e02ff */
[C---:B------:R-:W-:Y:S02]  /*1110*/  IMAD R226, R0.reuse, 0xdc, RZ ;  /* 0x000000dc00e27824 */ /* 0x040fe400078e02ff */
[C---:B------:R-:W-:Y:S01]  /*1120*/  IMAD R230, R0.reuse, 0xec, RZ ;  /* 0x000000ec00e67824 */ /* 0x040fe200078e02ff */
[-C--:B-1----:R-:W-:Y:S01]  /*1130*/  IADD3 R2, P2, PT, R7, R250.reuse, RZ ;  /* 0x000000fa07027210 */ /* 0x082fe20007f5e0ff */
[----:B------:R-:W-:Y:S01]  /*1140*/  IMAD R233, R0, 0x7e, RZ ;  /* 0x0000007e00e97824 */ /* 0x000fe200078e02ff */
[-C--:B------:R-:W-:Y:S01]  /*1150*/  LEA.HI.X.SX32 R7, R14, R251.reuse, 0x1, P5 ;  /* 0x000000fb0e077211 */ /* 0x080fe200028f0eff */
[C---:B------:R-:W-:Y:S01]  /*1160*/  IMAD R232, R0.reuse, 0xfc, RZ ;  /* 0x000000fc00e87824 */ /* 0x040fe200078e02ff */
[CC--:B------:R-:W-:Y:S01]  /*1170*/  LEA R14, P5, R0.reuse, R250.reuse, 0x7 ;  /* 0x000000fa000e7211 */ /* 0x0c0fe200078a38ff */
[----:B------:R-:W-:Y:S01]  /*1180*/  IMAD R236, R0, 0x8e, RZ ;  /* 0x0000008e00ec7824 */ /* 0x000fe200078e02ff */
[-C--:B------:R-:W-:Y:S01]  /*1190*/  LEA.HI.X.SX32 R3, R56, R251.reuse, 0x1, P2 ;  /* 0x000000fb38037211 */ /* 0x080fe200010f0eff */
[----:B------:R-:W-:Y:S01]  /*11a0*/  IMAD R243, R0, 0x47, RZ ;  /* 0x0000004700f37824 */ /* 0x000fe200078e02ff */
[-C--:B------:R-:W-:Y:S01]  /*11b0*/  LEA.HI.X.SX32 R15, R20, R251.reuse, 0x1, P5 ;  /* 0x000000fb140f7211 */ /* 0x080fe200028f0eff */
[C---:B------:R-:W-:Y:S01]  /*11c0*/  IMAD R238, R0.reuse, 0x9e, RZ ;  /* 0x0000009e00ee7824 */ /* 0x040fe200078e02ff */
[-C--:B------:R-:W-:Y:S01]  /*11d0*/  IADD3 R20, P5, PT, R9, R250.reuse, RZ ;  /* 0x000000fa09147210 */ /* 0x080fe20007fbe0ff */
[----:B------:R-:W5:Y:S01]  /*11e0*/  LDG.E.U16 R2, desc[UR14][R2.64] ;  /* 0x0000000e02027981 */ /* 0x000f62000c1e1500 */
[-C--:B------:R-:W-:Y:S01]  /*11f0*/  IADD3 R22, P2, PT, R17, R250.reuse, RZ ;  /* 0x000000fa11167210 */ /* 0x080fe20007f5e0ff */
[C---:B------:R-:W-:Y:S01]  /*1200*/  IMAD R242, R0.reuse, 0xae, RZ ;  /* 0x000000ae00f27824 */ /* 0x040fe200078e02ff */
[-C--:B------:R-:W-:Y:S01]  /*1210*/  LEA.HI.X.SX32 R21, R5, R251.reuse, 0x1, P5 ;  /* 0x000000fb05157211 */ /* 0x080fe200028f0eff */
[C---:B------:R-:W-:Y:S01]  /*1220*/  IMAD R244, R0.reuse, 0xbe, RZ ;  /* 0x000000be00f47824 */ /* 0x040fe200078e02ff */
[-C--:B------:R-:W-:Y:S01]  /*1230*/  IADD3 R26, P5, PT, R23, R250.reuse, RZ ;  /* 0x000000fa171a7210 */ /* 0x080fe20007fbe0ff */
[C---:B------:R-:W-:Y:S01]  /*1240*/  IMAD R246, R0.reuse, 0xce, RZ ;  /* 0x000000ce00f67824 */ /* 0x040fe200078e02ff */
[-C--:B------:R-:W-:Y:S01]  /*1250*/  LEA.HI.X.SX32 R23, R9, R251.reuse, 0x1, P2 ;  /* 0x000000fb09177211 */ /* 0x080fe200010f0eff */
[C---:B------:R-:W-:Y:S01]  /*1260*/  IMAD R248, R0.reuse, 0xde, RZ ;  /* 0x000000de00f87824 */ /* 0x040fe200078e02ff */
[-C--:B------:R-:W-:Y:S01]  /*1270*/  IADD3 R28, P2, PT, R25, R250.reuse, RZ ;  /* 0x000000fa191c7210 */ /* 0x080fe20007f5e0ff */
[C---:B------:R-:W-:Y:S01]  /*1280*/  IMAD R239, R0.reuse, 0xee, RZ ;  /* 0x000000ee00ef7824 */ /* 0x040fe200078e02ff */
[-C--:B------:R-:W-:Y:S01]  /*1290*/  LEA.HI.X.SX32 R25, R17, R251.reuse, 0x1, P1 ;  /* 0x000000fb11197211 */ /* 0x080fe200008f0eff */
[----:B------:R-:W-:Y:S01]  /*12a0*/  IMAD R249, R0, 0x6f, RZ ;  /* 0x0000006f00f97824 */ /* 0x000fe200078e02ff */
[----:B------:R-:W-:Y:S01]  /*12b0*/  IADD3 R30, P1, PT, R27, R250, RZ ;  /* 0x000000fa1b1e7210 */ /* 0x000fe20007f3e0ff */
[----:B------:R-:W5:Y:S01]  /*12c0*/  LDG.E.U16 R6, desc[UR14][R6.64] ;  /* 0x0000000e06067981 */ /* 0x000f62000c1e1500 */
[----:B------:R-:W-:-:S02]  /*12d0*/  LEA.HI.X.SX32 R5, R31, R251, 0x1, P6 ;  /* 0x000000fb1f057211 */ /* 0x000fc400030f0eff */
[-C--:B------:R-:W-:Y:S01]  /*12e0*/  IADD3 R32, P6, PT, R35, R250.reuse, RZ ;  /* 0x000000fa23207210 */ /* 0x080fe20007fde0ff */
[----:B0-----:R-:W0:Y:S01]  /*12f0*/  S2R R19, SR_TID.X ;  /* 0x0000000000137919 */ /* 0x001e220000002100 */
[-C--:B------:R-:W-:Y:S02]  /*1300*/  LEA.HI.X.SX32 R31, R122, R251.reuse, 0x1, P1 ;  /* 0x000000fb7a1f7211 */ /* 0x080fe400008f0eff */
[-C--:B------:R-:W-:Y:S01]  /*1310*/  IADD3 R36, P1, PT, R33, R250.reuse, RZ ;  /* 0x000000fa21247210 */ /* 0x080fe20007f3e0ff */
[----:B------:R-:W5:Y:S01]  /*1320*/  LDG.E.U16 R4, desc[UR14][R4.64] ;  /* 0x0000000e04047981 */ /* 0x000f62000c1e1500 */
[-C--:B------:R-:W-:Y:S02]  /*1330*/  LEA.HI.X.SX32 R33, R27, R251.reuse, 0x1, P6 ;  /* 0x000000fb1b217211 */ /* 0x080fe400030f0eff */
[----:B------:R-:W-:Y:S01]  /*1340*/  LEA.HI.X.SX32 R17, R35, R251, 0x1, P4 ;  /* 0x000000fb23117211 */ /* 0x000fe200020f0eff */
[----:B------:R0:W5:Y:S01]  /*1350*/  LDG.E.U16 R14, desc[UR14][R14.64] ;  /* 0x0000000e0e0e7981 */ /* 0x000162000c1e1500 */
[----:B------:R-:W-:-:S02]  /*1360*/  IADD3 R38, P6, PT, R29, R250, RZ ;  /* 0x000000fa1d267210 */ /* 0x000fc40007fde0ff */
[-C--:B------:R-:W-:Y:S01]  /*1370*/  IADD3 R40, P4, PT, R37, R250.reuse, RZ ;  /* 0x000000fa25287210 */ /* 0x080fe20007f9e0ff */
[----:B------:R-:W5:Y:S01]  /*1380*/  LDG.E.U16 R20, desc[UR14][R20.64] ;  /* 0x0000000e14147981 */ /* 0x000f62000c1e1500 */
[-C--:B------:R-:W-:Y:S02]  /*1390*/  LEA.HI.X.SX32 R9, R124, R251.reuse, 0x1, P3 ;  /* 0x000000fb7c097211 */ /* 0x080fe400018f0eff */
[-C--:B------:R-:W-:Y:S01]  /*13a0*/  IADD3 R34, P3, PT, R39, R250.reuse, RZ ;  /* 0x000000fa27227210 */ /* 0x080fe20007f7e0ff */
[----:B------:R-:W5:Y:S01]  /*13b0*/  LDG.E.U16 R22, desc[UR14][R22.64] ;  /* 0x0000000e16167981 */ /* 0x000f62000c1e1500 */
[-C--:B------:R-:W-:Y:S02]  /*13c0*/  LEA.HI.X.SX32 R39, R170, R251.reuse, 0x1, P6 ;  /* 0x000000fbaa277211 */ /* 0x080fe400030f0eff */
[----:B------:R-:W-:Y:S01]  /*13d0*/  LEA.HI.X.SX32 R41, R29, R251, 0x1, P4 ;  /* 0x000000fb1d297211 */ /* 0x000fe200020f0eff */
[----:B------:R-:W5:Y:S01]  /*13e0*/  LDG.E.U16 R8, desc[UR14][R8.64] ;  /* 0x0000000e08087981 */ /* 0x000f62000c1e1500 */
[----:B------:R-:W-:-:S02]  /*13f0*/  IADD3 R44, P6, PT, R45, R250, RZ ;  /* 0x000000fa2d2c7210 */ /* 0x000fc40007fde0ff */
[-C--:B------:R-:W-:Y:S01]  /*1400*/  IADD3 R46, P4, PT, R47, R250.reuse, RZ ;  /* 0x000000fa2f2e7210 */ /* 0x080fe20007f9e0ff */
[----:B------:R-:W5:Y:S01]  /*1410*/  LDG.E.U16 R24, desc[UR14][R24.64] ;  /* 0x0000000e18187981 */ /* 0x000f62000c1e1500 */
[-C--:B------:R-:W-:Y:S02]  /*1420*/  LEA.HI.X.SX32 R29, R37, R251.reuse, 0x1, P2 ;  /* 0x000000fb251d7211 */ /* 0x080fe400010f0eff */
[-C--:B------:R-:W-:Y:S01]  /*1430*/  LEA.HI.X.SX32 R35, R142, R251.reuse, 0x1, P3 ;  /* 0x000000fb8e237211 */ /* 0x080fe200018f0eff */
[----:B------:R-:W5:Y:S01]  /*1440*/  LDG.E.U16 R30, desc[UR14][R30.64] ;  /* 0x0000000e1e1e7981 */ /* 0x000f62000c1e1500 */
[-C--:B------:R-:W-:Y:S02]  /*1450*/  IADD3 R48, P2, PT, R51, R250.reuse, RZ ;  /* 0x000000fa33307210 */ /* 0x080fe40007f5e0ff */
[----:B------:R-:W-:Y:S01]  /*1460*/  IADD3 R50, P3, PT, R53, R250, RZ ;  /* 0x000000fa35327210 */ /* 0x000fe20007f7e0ff */
[----:B------:R-:W5:Y:S01]  /*1470*/  LDG.E.U16 R32, desc[UR14][R32.64] ;  /* 0x0000000e20207981 */ /* 0x000f62000c1e1500 */
[----:B------:R-:W-:-:S02]  /*1480*/  LEA.HI.X.SX32 R27, R49, R251, 0x1, P5 ;  /* 0x000000fb311b7211 */ /* 0x000fc400028f0eff */
[-C--:B------:R-:W-:Y:S01]  /*1490*/  LEA.HI.X.SX32 R45, R58, R251.reuse, 0x1, P6 ;  /* 0x000000fb3a2d7211 */ /* 0x080fe200030f0eff */
[----:B------:R-:W5:Y:S01]  /*14a0*/  LDG.E.U16 R16, desc[UR14][R16.64] ;  /* 0x0000000e10107981 */ /* 0x000f62000c1e1500 */
[-C--:B------:R-:W-:Y:S02]  /*14b0*/  LEA.HI.X.SX32 R47, R60, R251.reuse, 0x1, P4 ;  /* 0x000000fb3c2f7211 */ /* 0x080fe400020f0eff */
[-C--:B------:R-:W-:Y:S01]  /*14c0*/  IADD3 R42, P5, PT, R43, R250.reuse, RZ ;  /* 0x000000fa2b2a7210 */ /* 0x080fe20007fbe0ff */
[----:B------:R-:W5:Y:S01]  /*14d0*/  LDG.E.U16 R26, desc[UR14][R26.64] ;  /* 0x0000000e1a1a7981 */ /* 0x000f62000c1e1500 */
[----:B------:R-:W-:Y:S02]  /*14e0*/  IADD3 R58, P4, PT, R49, R250, RZ ;  /* 0x000000fa313a7210 */ /* 0x000fe40007f9e0ff */
[-C--:B------:R-:W-:Y:S01]  /*14f0*/  LEA.HI.X.SX32 R49, R62, R251.reuse, 0x1, P2 ;  /* 0x000000fb3e317211 */ /* 0x080fe200010f0eff */
[----:B------:R-:W5:Y:S01]  /*1500*/  LDG.E.U16 R38, desc[UR14][R38.64] ;  /* 0x0000000e26267981 */ /* 0x000f62000c1e1500 */
[----:B------:R-:W-:-:S02]  /*1510*/  LEA.HI.X.SX32 R51, R82, R251, 0x1, P3 ;  /* 0x000000fb52337211 */ /* 0x000fc400018f0eff */
[-C--:B------:R-:W-:Y:S01]  /*1520*/  IADD3 R62, P3, PT, R101, R250.reuse, RZ ;  /* 0x000000fa653e7210 */ /* 0x080fe20007f7e0ff */
[----:B------:R-:W5:Y:S01]  /*1530*/  LDG.E.U16 R40, desc[UR14][R40.64] ;  /* 0x0000000e28287981 */ /* 0x000f62000c1e1500 */
[-C--:B------:R-:W-:Y:S02]  /*1540*/  LEA.HI.X.SX32 R43, R54, R251.reuse, 0x1, P5 ;  /* 0x000000fb362b7211 */ /* 0x080fe400028f0eff */
[-C--:B------:R-:W-:Y:S01]  /*1550*/  IADD3 R54, P5, PT, R63, R250.reuse, RZ ;  /* 0x000000fa3f367210 */ /* 0x080fe20007fbe0ff */
[----:B------:R-:W5:Y:S01]  /*1560*/  LDG.E.U16 R28, desc[UR14][R28.64] ;  /* 0x0000000e1c1c7981 */ /* 0x000f62000c1e1500 */
[-C--:B------:R-:W-:Y:S02]  /*1570*/  LEA.HI.X.SX32 R63, R68, R251.reuse, 0x1, P3 ;  /* 0x000000fb443f7211 */ /* 0x080fe400018f0eff */
[----:B------:R-:W-:Y:S01]  /*1580*/  IADD3 R68, P3, PT, R85, R250, RZ ;  /* 0x000000fa55447210 */ /* 0x000fe20007f7e0ff */
[----:B------:R-:W5:Y:S01]  /*1590*/  LDG.E.U16 R34, desc[UR14][R34.64] ;  /* 0x0000000e22227981 */ /* 0x000f62000c1e1500 */
[----:B------:R-:W-:-:S02]  /*15a0*/  LEA.HI.X.SX32 R37, R52, R251, 0x1, P1 ;  /* 0x000000fb34257211 */ /* 0x000fc400008f0eff */
[-C--:B------:R-:W-:Y:S01]  /*15b0*/  LEA.HI.X.SX32 R69, R78, R251.reuse, 0x1, P3 ;  /* 0x000000fb4e457211 */ /* 0x080fe200018f0eff */
[----:B------:R-:W5:Y:S01]  /*15c0*/  LDG.E.U16 R42, desc[UR14][R42.64] ;  /* 0x0000000e2a2a7981 */ /* 0x000f62000c1e1500 */
[-C--:B----4-:R-:W-:Y:S02]  /*15d0*/  IADD3 R80, P3, PT, R90, R250.reuse, RZ ;  /* 0x000000fa5a507210 */ /* 0x090fe40007f7e0ff */
[-C--:B------:R-:W-:Y:S01]  /*15e0*/  IADD3 R52, P1, PT, R61, R250.reuse, RZ ;  /* 0x000000fa3d347210 */ /* 0x080fe20007f3e0ff */
[----:B------:R-:W5:Y:S01]  /*15f0*/  LDG.E.U16 R36, desc[UR14][R36.64] ;  /* 0x0000000e24247981 */ /* 0x000f62000c1e1500 */
[-C--:B------:R-:W-:Y:S02]  /*1600*/  LEA.HI.X.SX32 R81, R0, R251.reuse, 0x1, P3 ;  /* 0x000000fb00517211 */ /* 0x080fe400018f0eff */
[----:B------:R-:W-:Y:S01]  /*1610*/  IADD3 R60, P2, PT, R77, R250, RZ ;  /* 0x000000fa4d3c7210 */ /* 0x000fe20007f5e0ff */
[----:B------:R-:W5:Y:S01]  /*1620*/  LDG.E.U16 R44, desc[UR14][R44.64] ;  /* 0x0000000e2c2c7981 */ /* 0x000f62000c1e1500 */
[----:B------:R-:W-:-:S02]  /*1630*/  LEA.HI.X.SX32 R53, R64, R251, 0x1, P1 ;  /* 0x000000fb40357211 */ /* 0x000fc400008f0eff */
[-C--:B------:R-:W-:Y:S01]  /*1640*/  IADD3 R64, P1, PT, R95, R250.reuse, RZ ;  /* 0x000000fa5f407210 */ /* 0x080fe20007f3e0ff */
[----:B------:R1:W-:Y:S01]  /*1650*/  STL.64 [R1+0x8], R80 ;  /* 0x0000085001007387 */ /* 0x0003e20000100a00 */
[-C--:B------:R-:W-:Y:S02]  /*1660*/  LEA.HI.X.SX32 R61, R66, R251.reuse, 0x1, P2 ;  /* 0x000000fb423d7211 */ /* 0x080fe400010f0eff */
[-C--:B------:R-:W-:Y:S01]  /*1670*/  IADD3 R66, P2, PT, R75, R250.reuse, RZ ;  /* 0x000000fa4b427210 */ /* 0x080fe20007f5e0ff */
[----:B------:R-:W5:Y:S01]  /*1680*/  LDG.E.U16 R46, desc[UR14][R46.64] ;  /* 0x0000000e2e2e7981 */ /* 0x000f62000c1e1500 */
[-C--:B------:R-:W-:Y:S02]  /*1690*/  LEA.HI.X.SX32 R65, R70, R251.reuse, 0x1, P1 ;  /* 0x000000fb46417211 */ /* 0x080fe400008f0eff */
[----:B------:R-:W-:Y:S01]  /*16a0*/  IADD3 R70, P1, PT, R89, R250, RZ ;  /* 0x000000fa59467210 */ /* 0x000fe20007f3e0ff */
[----:B------:R-:W5:Y:S01]  /*16b0*/  LDG.E.U16 R48, desc[UR14][R48.64] ;  /* 0x0000000e30307981 */ /* 0x000f62000c1e1500 */
[----:B------:R-:W-:-:S02]  /*16c0*/  LEA.HI.X.SX32 R67, R72, R251, 0x1, P2 ;  /* 0x000000fb48437211 */ /* 0x000fc400010f0eff */
[-C--:B------:R-:W-:Y:S01]  /*16d0*/  IADD3 R72, P2, PT, R93, R250.reuse, RZ ;  /* 0x000000fa5d487210 */ /* 0x080fe20007f5e0ff */
[----:B-1----:R-:W4:Y:S01]  /*16e0*/  LDL.LU.64 R80, [R1+0x250] ;  /* 0x0002500001507983 */ /* 0x002f220000300a00 */
[-C--:B------:R-:W-:Y:S02]  /*16f0*/  IADD3 R56, P6, PT, R56, R250.reuse, RZ ;  /* 0x000000fa38387210 */ /* 0x080fe40007fde0ff */
[-C--:B------:R-:W-:Y:S01]  /*1700*/  LEA.HI.X.SX32 R71, R74, R251.reuse, 0x1, P1 ;  /* 0x000000fb4a477211 */ /* 0x080fe200008f0eff */
[----:B------:R-:W5:Y:S01]  /*1710*/  LDG.E.U16 R50, desc[UR14][R50.64] ;  /* 0x0000000e32327981 */ /* 0x000f62000c1e1500 */
[-C--:B------:R-:W-:Y:S02]  /*1720*/  IADD3 R78, P3, PT, R55, R250.reuse, RZ ;  /* 0x000000fa374e7210 */ /* 0x080fe40007f7e0ff */
[----:B------:R-:W-:Y:S01]  /*1730*/  IADD3 R74, P1, PT, R73, R250, RZ ;  /* 0x000000fa494a7210 */ /* 0x000fe20007f3e0ff */
[----:B------:R-:W5:Y:S01]  /*1740*/  LDG.E.U16 R52, desc[UR14][R52.64] ;  /* 0x0000000e34347981 */ /* 0x000f62000c1e1500 */
[----:B------:R-:W-:-:S02]  /*1750*/  LEA.HI.X.SX32 R73, R76, R251, 0x1, P2 ;  /* 0x000000fb4c497211 */ /* 0x000fc400010f0eff */
[C---:B------:R-:W-:Y:S01]  /*1760*/  IADD3 R76, P2, PT, R57.reuse, R250, RZ ;  /* 0x000000fa394c7210 */ /* 0x040fe20007f5e0ff */
[----:B------:R-:W5:Y:S01]  /*1770*/  LDG.E.U16 R60, desc[UR14][R60.64] ;  /* 0x0000000e3c3c7981 */ /* 0x000f62000c1e1500 */
[-C--:B------:R-:W-:Y:S02]  /*1780*/  LEA.HI.X.SX32 R57, R57, R251.reuse, 0x1, P6 ;  /* 0x000000fb39397211 */ /* 0x080fe400030f0eff */
[-C--:B------:R-:W-:Y:S01]  /*1790*/  LEA.HI.X.SX32 R75, R75, R251.reuse, 0x1, P1 ;  /* 0x000000fb4b4b7211 */ /* 0x080fe200008f0eff */
[----:B------:R-:W5:Y:S01]  /*17a0*/  LDG.E.U16 R62, desc[UR14][R62.64] ;  /* 0x0000000e3e3e7981 */ /* 0x000f62000c1e1500 */
[----:B0-----:R-:W-:Y:S02]  /*17b0*/  SHF.R.U32.HI R15, RZ, 0x5, R19 ;  /* 0x00000005ff0f7819 */ /* 0x001fe40000011613 */
[----:B---3--:R-:W-:Y:S01]  /*17c0*/  R2UR UR9, R252 ;  /* 0x00000000fc0972ca */ /* 0x008fe200000e0000 */
[----:B------:R-:W5:Y:S04]  /*17d0*/  LDG.E.U16 R64, desc[UR14][R64.64] ;  /* 0x0000000e40407981 */ /* 0x000f68000c1e1500 */
[----:B------:R-:W5:Y:S04]  /*17e0*/  LDG.E.U16 R66, desc[UR14][R66.64] ;  /* 0x0000000e42427981 */ /* 0x000f68000c1e1500 */
[----:B------:R-:W5:Y:S04]  /*17f0*/  LDG.E.U16 R68, desc[UR14][R68.64] ;  /* 0x0000000e44447981 */ /* 0x000f68000c1e1500 */
[----:B------:R-:W5:Y:S04]  /*1800*/  LDG.E.U16 R70, desc[UR14][R70.64] ;  /* 0x0000000e46467981 */ /* 0x000f68000c1e1500 */
[----:B------:R-:W5:Y:S01]  /*1810*/  LDG.E.U16 R72, desc[UR14][R72.64] ;  /* 0x0000000e48487981 */ /* 0x000f62000c1e1500 */
[----:B----4-:R-:W-:-:S03]  /*1820*/  LEA.HI.X.SX32 R55, R80, R251, 0x1, P5 ;  /* 0x000000fb50377211 */ /* 0x010fc600028f0eff */
[----:B------:R-:W5:Y:S01]  /*1830*/  LDG.E.U16 R56, desc[UR14][R56.64] ;  /* 0x0000000e38387981 */ /* 0x000f62000c1e1500 */
[-C--:B------:R-:W-:Y:S02]  /*1840*/  IADD3 R80, P5, PT, R83, R250.reuse, RZ ;  /* 0x000000fa53507210 */ /* 0x080fe40007fbe0ff */
[-C--:B------:R-:W-:Y:S01]  /*1850*/  IADD3 R84, P6, PT, R81, R250.reuse, RZ ;  /* 0x000000fa51547210 */ /* 0x080fe20007fde0ff */
[----:B------:R0:W-:Y:S01]  /*1860*/  STL.64 [R1+0x248], R54 ;  /* 0x0002483601007387 */ /* 0x0001e20000100a00 */
[-C--:B------:R-:W-:Y:S02]  /*1870*/  LEA.HI.X.SX32 R81, R86, R251.reuse, 0x1, P5 ;  /* 0x000000fb56517211 */ /* 0x080fe400028f0eff */
[----:B------:R-:W-:Y:S02]  /*1880*/  LEA.HI.X.SX32 R77, R77, R251, 0x1, P2 ;  /* 0x000000fb4d4d7211 */ /* 0x000fe400010f0eff */
[----:B0-----:R-:W-:-:S03]  /*1890*/  LEA R54, P5, R0, R250, 0x2 ;  /* 0x000000fa00367211 */ /* 0x001fc600078a10ff */
[----:B------:R-:W5:Y:S01]  /*18a0*/  LDG.E.U16 R76, desc[UR14][R76.64] ;  /* 0x0000000e4c4c7981 */ /* 0x000f62000c1e1500 */
[----:B------:R-:W-:-:S03]  /*18b0*/  LEA.HI.X.SX32 R55, R90, R251, 0x1, P5 ;  /* 0x000000fb5a377211 */ /* 0x000fc600028f0eff */
[----:B------:R-:W5:Y:S04]  /*18c0*/  LDG.E.U16 R80, desc[UR14][R80.64] ;  /* 0x0000000e50507981 */ /* 0x000f68000c1e1500 */
[----:B------:R0:W-:Y:S04]  /*18d0*/  STL.64 [R1], R54 ;  /* 0x0000003601007387 */ /* 0x0001e80000100a00 */
[----:B0-----:R-:W3:Y:S04]  /*18e0*/  LDL.LU.64 R54, [R1+0x8] ;  /* 0x0000080001367983 */ /* 0x001ee80000300a00 */
[----:B------:R0:W-:Y:S04]  /*18f0*/  STL.64 [R1+0x240], R74 ;  /* 0x0002404a01007387 */ /* 0x0001e80000100a00 */
[----:B0-----:R-:W4:Y:S01]  /*1900*/  LDL.LU.64 R74, [R1] ;  /* 0x00000000014a7983 */ /* 0x001f220000300a00 */
[----:B------:R-:W-:-:S02]  /*1910*/  IADD3 R82, P2, PT, R59, R250, RZ ;  /* 0x000000fa3b527210 */ /* 0x000fc40007f5e0ff */
[-C--:B------:R-:W-:Y:S02]  /*1920*/  LEA.HI.X.SX32 R59, R59, R251.reuse, 0x1, P4 ;  /* 0x000000fb3b3b7211 */ /* 0x080fe400020f0eff */
[-C--:B------:R-:W-:Y:S02]  /*1930*/  LEA.HI.X.SX32 R83, R83, R251.reuse, 0x1, P2 ;  /* 0x000000fb53537211 */ /* 0x080fe400010f0eff */
[-C--:B------:R-:W-:Y:S01]  /*1940*/  IADD3 R86, P2, PT, R109, R250.reuse, RZ ;  /* 0x000000fa6d567210 */ /* 0x080fe20007f5e0ff */
[----:B------:R-:W5:Y:S01]  /*1950*/  LDG.E.U16 R58, desc[UR14][R58.64] ;  /* 0x0000000e3a3a7981 */ /* 0x000f62000c1e1500 */
[-C--:B------:R-:W-:Y:S02]  /*1960*/  IADD3 R88, P4, PT, R107, R250.reuse, RZ ;  /* 0x000000fa6b587210 */ /* 0x080fe40007f9e0ff */
[----:B------:R-:W-:Y:S01]  /*1970*/  IADD3 R90, P5, PT, R105, R250, RZ ;  /* 0x000000fa695a7210 */ /* 0x000fe20007fbe0ff */
[----:B------:R-:W5:Y:S01]  /*1980*/  LDG.E.U16 R82, desc[UR14][R82.64] ;  /* 0x0000000e52527981 */ /* 0x000f62000c1e1500 */
[----:B------:R-:W-:-:S02]  /*1990*/  LEA.HI.X.SX32 R85, R85, R251, 0x1, P6 ;  /* 0x000000fb55557211 */ /* 0x000fc400030f0eff */
[-C--:B------:R-:W-:Y:S02]  /*19a0*/  IADD3 R96, P6, PT, R87, R250.reuse, RZ ;  /* 0x000000fa57607210 */ /* 0x080fe40007fde0ff */
[-C--:B------:R-:W-:Y:S01]  /*19b0*/  LEA.HI.X.SX32 R87, R176, R251.reuse, 0x1, P2 ;  /* 0x000000fbb0577211 */ /* 0x080fe200010f0eff */
[----:B------:R-:W5:Y:S01]  /*19c0*/  LDG.E.U16 R84, desc[UR14][R84.64] ;  /* 0x0000000e54547981 */ /* 0x000f62000c1e1500 */
[-C--:B------:R-:W-:Y:S02]  /*19d0*/  LEA.HI.X.SX32 R89, R89, R251.reuse, 0x1, P4 ;  /* 0x000000fb59597211 */ /* 0x080fe400020f0eff */
[-C--:B------:R-:W-:Y:S01]  /*19e0*/  IADD3 R98, P2, PT, R91, R250.reuse, RZ ;  /* 0x000000fa5b627210 */ /* 0x080fe20007f5e0ff */
[----:B------:R-:W5:Y:S01]  /*19f0*/  LDG.E.U16 R86, desc[UR14][R86.64] ;  /* 0x0000000e56567981 */ /* 0x000f62000c1e1500 */
[-C--:B------:R-:W-:Y:S02]  /*1a00*/  IADD3 R100, P4, PT, R147, R250.reuse, RZ ;  /* 0x000000fa93647210 */ /* 0x080fe40007f9e0ff */
[----:B------:R-:W-:Y:S01]  /*1a10*/  LEA.HI.X.SX32 R91, R180, R251, 0x1, P5 ;  /* 0x000000fbb45b7211 */ /* 0x000fe200028f0eff */
[----:B------:R-:W5:Y:S01]  /*1a20*/  LDG.E.U16 R88, desc[UR14][R88.64] ;  /* 0x0000000e58587981 */ /* 0x000f62000c1e1500 */
[----:B------:R-:W-:-:S02]  /*1a30*/  IADD3 R102, P5, PT, R97, R250, RZ ;  /* 0x000000fa61667210 */ /* 0x000fc40007fbe0ff */
[-C--:B------:R-:W-:Y:S01]  /*1a40*/  IADD3 R92, P1, PT, R79, R250.reuse, RZ ;  /* 0x000000fa4f5c7210 */ /* 0x080fe20007f3e0ff */
[----:B------:R-:W5:Y:S01]  /*1a50*/  LDG.E.U16 R90, desc[UR14][R90.64] ;  /* 0x0000000e5a5a7981 */ /* 0x000f62000c1e1500 */
[-C--:B------:R-:W-:Y:S02]  /*1a60*/  LEA.HI.X.SX32 R79, R174, R251.reuse, 0x1, P3 ;  /* 0x000000fbae4f7211 */ /* 0x080fe400018f0eff */
[-C--:B------:R-:W-:Y:S02]  /*1a70*/  LEA.HI.X.SX32 R101, R101, R251.reuse, 0x1, P4 ;  /* 0x000000fb65657211 */ /* 0x080fe400020f0eff */
[-C--:B------:R-:W-:Y:S01]  /*1a80*/  IADD3 R94, P3, PT, R103, R250.reuse, RZ ;  /* 0x000000fa675e7210 */ /* 0x080fe20007f7e0ff */
[----:B------:R-:W5:Y:S01]  /*1a90*/  LDG.E.U16 R78, desc[UR14][R78.64] ;  /* 0x0000000e4e4e7981 */ /* 0x000f62000c1e1500 */
[-C--:B------:R-:W-:Y:S02]  /*1aa0*/  IADD3 R106, P4, PT, R161, R250.reuse, RZ ;  /* 0x000000faa16a7210 */ /* 0x080fe40007f9e0ff */
[----:B------:R-:W-:Y:S01]  /*1ab0*/  LEA.HI.X.SX32 R103, R108, R251, 0x1, P5 ;  /* 0x000000fb6c677211 */ /* 0x000fe200028f0eff */
[----:B------:R-:W5:Y:S01]  /*1ac0*/  LDG.E.U16 R100, desc[UR14][R100.64] ;  /* 0x0000000e64647981 */ /* 0x000f62000c1e1500 */
[----:B------:R-:W-:-:S02]  /*1ad0*/  IADD3 R108, P5, PT, R165, R250, RZ ;  /* 0x000000faa56c7210 */ /* 0x000fc40007fbe0ff */
[-C--:B------:R-:W-:Y:S01]  /*1ae0*/  LEA.HI.X.SX32 R107, R95, R251.reuse, 0x1, P4 ;  /* 0x000000fb5f6b7211 */ /* 0x080fe200020f0eff */
        /* <DEDUP_REMOVED lines=22> */
[----:B------:R-:W-:Y:S02]  /*1c50*/  LEA.HI.X.SX32 R127, R132, R251, 0x1, P5 ;  /* 0x000000fb847f7211 */ /* 0x000fe400028f0eff */
[-C--:B------:R-:W-:Y:S01]  /*1c60*/  IADD3 R134, P3, PT, R215, R250.reuse, RZ ;  /* 0x000000fad7867210 */ /* 0x080fe20007f7e0ff */
[----:B------:R-:W5:Y:S01]  /*1c70*/  LDG.E.U16 R96, desc[UR14][R96.64] ;  /* 0x0000000e60607981 */ /* 0x000f62000c1e1500 */
[----:B------:R-:W-:-:S02]  /*1c80*/  IADD3 R132, P5, PT, R167, R250, RZ ;  /* 0x000000faa7847210 */ /* 0x000fc40007fbe0ff */
[-C--:B------:R-:W-:Y:S01]  /*1c90*/  IADD3 R110, P1, PT, R99, R250.reuse, RZ ;  /* 0x000000fa636e7210 */ /* 0x080fe20007f3e0ff */
[----:B------:R-:W5:Y:S01]  /*1ca0*/  LDG.E.U16 R126, desc[UR14][R126.64] ;  /* 0x0000000e7e7e7981 */ /* 0x000f62000c1e1500 */
[-C--:B------:R-:W-:Y:S02]  /*1cb0*/  LEA.HI.X.SX32 R119, R130, R251.reuse, 0x1, P6 ;  /* 0x000000fb82777211 */ /* 0x080fe400030f0eff */
[-C--:B------:R-:W-:Y:S01]  /*1cc0*/  LEA.HI.X.SX32 R135, R140, R251.reuse, 0x1, P3 ;  /* 0x000000fb8c877211 */ /* 0x080fe200018f0eff */
[----:B------:R-:W5:Y:S01]  /*1cd0*/  LDG.E.U16 R128, desc[UR14][R128.64] ;  /* 0x0000000e80807981 */ /* 0x000f62000c1e1500 */
[-C--:B------:R-:W-:Y:S02]  /*1ce0*/  LEA.HI.X.SX32 R99, R120, R251.reuse, 0x1, P2 ;  /* 0x000000fb78637211 */ /* 0x080fe400010f0eff */
[----:B------:R-:W-:Y:S01]  /*1cf0*/  IADD3 R130, P6, PT, R159, R250, RZ ;  /* 0x000000fa9f827210 */ /* 0x000fe20007fde0ff */
[----:B------:R0:W5:Y:S01]  /*1d00*/  LDG.E.U16 R7, desc[UR14][R118.64] ;  /* 0x0000000e76077981 */ /* 0x000162000c1e1500 */
[----:B------:R-:W-:-:S02]  /*1d10*/  LEA.HI.X.SX32 R133, R138, R251, 0x1, P5 ;  /* 0x000000fb8a857211 */ /* 0x000fc400028f0eff */
[-C--:B------:R-:W-:Y:S01]  /*1d20*/  IADD3 R140, P3, PT, R231, R250.reuse, RZ ;  /* 0x000000fae78c7210 */ /* 0x080fe20007f7e0ff */
[----:B------:R-:W5:Y:S01]  /*1d30*/  LDG.E.U16 R98, desc[UR14][R98.64] ;  /* 0x0000000e62627981 */ /* 0x000f62000c1e1500 */
[-C--:B------:R-:W-:Y:S02]  /*1d40*/  IADD3 R120, P2, PT, R111, R250.reuse, RZ ;  /* 0x000000fa6f787210 */ /* 0x080fe40007f5e0ff */
[-C--:B------:R-:W-:Y:S01]  /*1d50*/  IADD3 R138, P5, PT, R225, R250.reuse, RZ ;  /* 0x000000fae18a7210 */ /* 0x080fe20007fbe0ff */
[----:B------:R-:W5:Y:S04]  /*1d60*/  LDG.E.U16 R132, desc[UR14][R132.64] ;  /* 0x0000000e84847981 */ /* 0x000f68000c1e1500 */
[----:B---3--:R-:W5:Y:S04]  /*1d70*/  LDG.E.U16 R3, desc[UR14][R54.64] ;  /* 0x0000000e36037981 */ /* 0x008f68000c1e1500 */
[----:B----4-:R-:W5:Y:S01]  /*1d80*/  LDG.E.U16 R5, desc[UR14][R74.64] ;  /* 0x0000000e4a057981 */ /* 0x010f62000c1e1500 */
[----:B------:R-:W-:Y:S01]  /*1d90*/  IADD3 R112, P4, PT, R113, R250, RZ ;  /* 0x000000fa71707210 */ /* 0x000fe20007f9e0ff */
[----:B0-----:R-:W0:Y:S02]  /*1da0*/  LDC.64 R118, c[0x0][0x3c0] ;  /* 0x0000f000ff767b82 */ /* 0x001e240000000a00 */
[----:B------:R-:W3:Y:S01]  /*1db0*/  LDL.LU.64 R54, [R1+0x248] ;  /* 0x0002480001367983 */ /* 0x000ee20000300a00 */
[----:B------:R-:W-:-:S02]  /*1dc0*/  LOP3.LUT R252, R19, 0x40, RZ, 0xc0, !PT ;  /* 0x0000004013fc7812 */ /* 0x000fc400078ec0ff */
[----:B------:R-:W-:Y:S01]  /*1dd0*/  R2UR UR53, R15 ;  /* 0x000000000f3572ca */ /* 0x000fe200000e0000 */
[----:B------:R-:W5:Y:S04]  /*1de0*/  LDG.E.U16 R134, desc[UR14][R134.64] ;  /* 0x0000000e86867981 */ /* 0x000f68000c1e1500 */
[----:B------:R-:W4:Y:S01]  /*1df0*/  LDL.LU.64 R74, [R1+0x240] ;  /* 0x00024000014a7983 */ /* 0x000f220000300a00 */
[-C--:B------:R-:W-:Y:S02]  /*1e00*/  LEA.HI.X.SX32 R111, R154, R251.reuse, 0x1, P1 ;  /* 0x000000fb9a6f7211 */ /* 0x080fe400008f0eff */
[----:B------:R-:W-:Y:S02]  /*1e10*/  IADD3 R122, P1, PT, R122, R250, RZ ;  /* 0x000000fa7a7a7210 */ /* 0x000fe40007f3e0ff */
[-C--:B------:R-:W-:Y:S01]  /*1e20*/  LEA.HI.X.SX32 R131, R136, R251.reuse, 0x1, P6 ;  /* 0x000000fb88837211 */ /* 0x080fe200030f0eff */
[----:B------:R-:W5:Y:S01]  /*1e30*/  LDG.E.U16 R110, desc[UR14][R110.64] ;  /* 0x0000000e6e6e7981 */ /* 0x000f62000c1e1500 */
[----:B------:R-:W-:-:S02]  /*1e40*/  LEA.HI.X.SX32 R141, R146, R251, 0x1, P3 ;  /* 0x000000fb928d7211 */ /* 0x000fc400018f0eff */
[-C--:B------:R-:W-:Y:S01]  /*1e50*/  IADD3 R136, P6, PT, R219, R250.reuse, RZ ;  /* 0x000000fadb887210 */ /* 0x080fe20007fde0ff */
[----:B------:R-:W5:Y:S01]  /*1e60*/  LDG.E.U16 R130, desc[UR14][R130.64] ;  /* 0x0000000e82827981 */ /* 0x000f62000c1e1500 */
[-C--:B------:R-:W-:Y:S02]  /*1e70*/  LEA.HI.X.SX32 R139, R144, R251.reuse, 0x1, P5 ;  /* 0x000000fb908b7211 */ /* 0x080fe400028f0eff */
[-C--:B------:R-:W-:Y:S02]  /*1e80*/  IADD3 R146, P3, PT, R121, R250.reuse, RZ ;  /* 0x000000fa79927210 */ /* 0x080fe40007f7e0ff */
[-C--:B------:R-:W-:Y:S01]  /*1e90*/  LEA.HI.X.SX32 R113, R152, R251.reuse, 0x1, P4 ;  /* 0x000000fb98717211 */ /* 0x080fe200020f0eff */
[----:B0-----:R-:W-:Y:S01]  /*1ea0*/  IMAD R118, R118, UR7, RZ ;  /* 0x0000000776767c24 */ /* 0x001fe2000f8e02ff */
[C---:B------:R-:W-:Y:S01]  /*1eb0*/  IADD3 R144, P5, PT, R123.reuse, R250, RZ ;  /* 0x000000fa7b907210 */ /* 0x040fe20007fbe0ff */
[----:B------:R-:W5:Y:S01]  /*1ec0*/  LDG.E.U16 R138, desc[UR14][R138.64] ;  /* 0x0000000e8a8a7981 */ /* 0x000f62000c1e1500 */
[----:B------:R-:W-:-:S02]  /*1ed0*/  LEA.HI.X.SX32 R123, R123, R251, 0x1, P1 ;  /* 0x000000fb7b7b7211 */ /* 0x000fc400008f0eff */
[-C--:B------:R-:W-:Y:S01]  /*1ee0*/  IADD3 R124, P4, PT, R124, R250.reuse, RZ ;  /* 0x000000fa7c7c7210 */ /* 0x080fe20007f9e0ff */
[----:B------:R-:W5:Y:S01]  /*1ef0*/  LDG.E.U16 R112, desc[UR14][R112.64] ;  /* 0x0000000e70707981 */ /* 0x000f62000c1e1500 */
[-C--:B------:R-:W-:Y:S02]  /*1f00*/  IADD3 R152, P1, PT, R155, R250.reuse, RZ ;  /* 0x000000fa9b987210 */ /* 0x080fe40007f3e0ff */
[-C--:B------:R-:W-:Y:S01]  /*1f10*/  LEA.HI.X.SX32 R137, R150, R251.reuse, 0x1, P6 ;  /* 0x000000fb96897211 */ /* 0x080fe200030f0eff */
[----:B------:R-:W5:Y:S01]  /*1f20*/  LDG.E.U16 R140, desc[UR14][R140.64] ;  /* 0x0000000e8c8c7981 */ /* 0x000f62000c1e1500 */
[-C--:B------:R-:W-:Y:S02]  /*1f30*/  LEA.HI.X.SX32 R147, R147, R251.reuse, 0x1, P3 ;  /* 0x000000fb93937211 */ /* 0x080fe400018f0eff */
[----:B------:R-:W-:Y:S01]  /*1f40*/  IADD3 R142, P6, PT, R142, R250, RZ ;  /* 0x000000fa8e8e7210 */ /* 0x000fe20007fde0ff */
[----:B------:R0:W5:Y:S01]  /*1f50*/  LDG.E.U16 R9, desc[UR14][R136.64] ;  /* 0x0000000e88097981 */ /* 0x000162000c1e1500 */
[----:B------:R-:W-:-:S02]  /*1f60*/  LEA.HI.X.SX32 R121, R148, R251, 0x1, P2 ;  /* 0x000000fb94797211 */ /* 0x000fc400010f0eff */
[-C--:B------:R-:W-:Y:S01]  /*1f70*/  IADD3 R162, P3, PT, R241, R250.reuse, RZ ;  /* 0x000000faf1a27210 */ /* 0x080fe20007f7e0ff */
[----:B------:R1:W5:Y:S01]  /*1f80*/  LDG.E.U16 R122, desc[UR14][R122.64] ;  /* 0x0000000e7a7a7981 */ /* 0x000362000c1e1500 */
[CC--:B------:R-:W-:Y:S02]  /*1f90*/  IADD3 R148, P2, PT, R125.reuse, R250.reuse, RZ ;  /* 0x000000fa7d947210 */ /* 0x0c0fe40007f5e0ff */
[-C--:B------:R-:W-:Y:S01]  /*1fa0*/  LEA.HI.X.SX32 R125, R125, R251.reuse, 0x1, P4 ;  /* 0x000000fb7d7d7211 */ /* 0x080fe200020f0eff */
[----:B------:R1:W5:Y:S01]  /*1fb0*/  LDG.E.U16 R120, desc[UR14][R120.64] ;  /* 0x0000000e78787981 */ /* 0x000362000c1e1500 */
[----:B------:R-:W-:Y:S01]  /*1fc0*/  LEA.HI.X.SX32 R153, R153, R251, 0x1, P1 ;  /* 0x000000fb99997211 */ /* 0x000fe200008f0eff */
[----:B0-----:R-:W0:Y:S01]  /*1fd0*/  LDC.64 R136, c[0x0][0x388] ;  /* 0x0000e200ff887b82 */ /* 0x001e220000000a00 */
[-C--:B------:R-:W-:Y:S01]  /*1fe0*/  IADD3 R156, P4, PT, R143, R250.reuse, RZ ;  /* 0x000000fa8f9c7210 */ /* 0x080fe20007f9e0ff */
[----:B------:R1:W5:Y:S01]  /*1ff0*/  LDG.E.U16 R124, desc[UR14][R124.64] ;  /* 0x0000000e7c7c7981 */ /* 0x000362000c1e1500 */
[----:B------:R-:W-:-:S02]  /*2000*/  IADD3 R168, P1, PT, R163, R250, RZ ;  /* 0x000000faa3a87210 */ /* 0x000fc40007f3e0ff */
[-C--:B------:R-:W-:Y:S01]  /*2010*/  LEA.HI.X.SX32 R143, R186, R251.reuse, 0x1, P6 ;  /* 0x000000fbba8f7211 */ /* 0x080fe200030f0eff */
[----:B------:R1:W5:Y:S01]  /*2020*/  LDG.E.U16 R146, desc[UR14][R146.64] ;  /* 0x0000000e92927981 */ /* 0x000362000c1e1500 */
[-C--:B------:R-:W-:Y:S02]  /*2030*/  LEA.HI.X.SX32 R163, R163, R251.reuse, 0x1, P3 ;  /* 0x000000fba3a37211 */ /* 0x080fe400018f0eff */
[-C--:B------:R-:W-:Y:S01]  /*2040*/  IADD3 R158, P6, PT, R151, R250.reuse, RZ ;  /* 0x000000fa979e7210 */ /* 0x080fe20007fde0ff */
[----:B------:R1:W5:Y:S01]  /*2050*/  LDG.E.U16 R142, desc[UR14][R142.64] ;  /* 0x0000000e8e8e7981 */ /* 0x000362000c1e1500 */
[-C--:B------:R-:W-:Y:S02]  /*2060*/  IADD3 R176, P3, PT, R176, R250.reuse, RZ ;  /* 0x000000fab0b07210 */ /* 0x080fe40007f7e0ff */
[----:B------:R-:W-:Y:S01]  /*2070*/  LEA.HI.X.SX32 R145, R145, R251, 0x1, P5 ;  /* 0x000000fb91917211 */ /* 0x000fe200028f0eff */
[----:B------:R1:W5:Y:S01]  /*2080*/  LDG.E.U16 R152, desc[UR14][R152.64] ;  /* 0x0000000e98987981 */ /* 0x000362000c1e1500 */
[----:B------:R-:W-:-:S02]  /*2090*/  IADD3 R150, P5, PT, R247, R250, RZ ;  /* 0x000000faf7967210 */ /* 0x000fc40007fbe0ff */
[-C--:B------:R-:W-:Y:S01]  /*20a0*/  LEA.HI.X.SX32 R149, R149, R251.reuse, 0x1, P2 ;  /* 0x000000fb95957211 */ /* 0x080fe200010f0eff */
[----:B------:R1:W5:Y:S01]  /*20b0*/  LDG.E.U16 R144, desc[UR14][R144.64] ;  /* 0x0000000e90907981 */ /* 0x000362000c1e1500 */
[-C--:B------:R-:W-:Y:S02]  /*20c0*/  LEA.HI.X.SX32 R159, R159, R251.reuse, 0x1, P6 ;  /* 0x000000fb9f9f7211 */ /* 0x080fe400030f0eff */
[-C--:B------:R-:W-:Y:S01]  /*20d0*/  LEA.HI.X.SX32 R177, R177, R251.reuse, 0x1, P3 ;  /* 0x000000fbb1b17211 */ /* 0x080fe200018f0eff */
[C---:B------:R-:W-:Y:S01]  /*20e0*/  IMAD R247, R0.reuse, 0x67, RZ ;  /* 0x0000006700f77824 */ /* 0x040fe200078e02ff */
[-C--:B------:R-:W-:Y:S01]  /*20f0*/  LEA R154, P2, R0, R250.reuse, 0x3 ;  /* 0x000000fa009a7211 */ /* 0x080fe200078418ff */
[----:B------:R1:W5:Y:S01]  /*2100*/  LDG.E.U16 R148, desc[UR14][R148.64] ;  /* 0x0000000e94947981 */ /* 0x000362000c1e1500 */
[-C--:B------:R-:W-:Y:S02]  /*2110*/  IADD3 R164, P6, PT, R169, R250.reuse, RZ ;  /* 0x000000faa9a47210 */ /* 0x080fe40007fde0ff */
[----:B------:R-:W-:Y:S01]  /*2120*/  IADD3 R190, P3, PT, R190, R250, RZ ;  /* 0x000000fabebe7210 */ /* 0x000fe20007f7e0ff */
[----:B------:R1:W5:Y:S01]  /*2130*/  LDG.E.U16 R158, desc[UR14][R158.64] ;  /* 0x0000000e9e9e7981 */ /* 0x000362000c1e1500 */
[----:B------:R-:W-:-:S02]  /*2140*/  LEA.HI.X.SX32 R151, R151, R251, 0x1, P5 ;  /* 0x000000fb97977211 */ /* 0x000fc400028f0eff */
[-C--:B------:R-:W-:Y:S01]  /*2150*/  IADD3 R166, P5, PT, R157, R250.reuse, RZ ;  /* 0x000000fa9da67210 */ /* 0x080fe20007fbe0ff */
[----:B------:R1:W5:Y:S01]  /*2160*/  LDG.E.U16 R162, desc[UR14][R162.64] ;  /* 0x0000000ea2a27981 */ /* 0x000362000c1e1500 */
[-C--:B------:R-:W-:Y:S02]  /*2170*/  LEA.HI.X.SX32 R155, R160, R251.reuse, 0x1, P2 ;  /* 0x000000fba09b7211 */ /* 0x080fe400010f0eff */
[-C--:B------:R-:W-:Y:S01]  /*2180*/  LEA.HI.X.SX32 R157, R196, R251.reuse, 0x1, P4 ;  /* 0x000000fbc49d7211 */ /* 0x080fe200020f0eff */
[----:B------:R1:W5:Y:S01]  /*2190*/  LDG.E.U16 R150, desc[UR14][R150.64] ;  /* 0x0000000e96967981 */ /* 0x000362000c1e1500 */
[-C--:B------:R-:W-:Y:S02]  /*21a0*/  LEA.HI.X.SX32 R165, R165, R251.reuse, 0x1, P6 ;  /* 0x000000fba5a57211 */ /* 0x080fe400030f0eff */
[----:B------:R-:W-:Y:S01]  /*21b0*/  LEA.HI.X.SX32 R191, R191, R251, 0x1, P3 ;  /* 0x000000fbbfbf7211 */ /* 0x000fe200018f0eff */
[----:B------:R1:W5:Y:S01]  /*21c0*/  LDG.E.U16 R154, desc[UR14][R154.64] ;  /* 0x0000000e9a9a7981 */ /* 0x000362000c1e1500 */
[----:B------:R-:W-:-:S02]  /*21d0*/  IADD3 R160, P2, PT, R245, R250, RZ ;  /* 0x000000faf5a07210 */ /* 0x000fc40007f5e0ff */
[-C--:B------:R-:W-:Y:S01]  /*21e0*/  IADD3 R170, P4, PT, R170, R250.reuse, RZ ;  /* 0x000000faaaaa7210 */ /* 0x080fe20007f9e0ff */
[----:B------:R1:W5:Y:S01]  /*21f0*/  LDG.E.U16 R156, desc[UR14][R156.64] ;  /* 0x0000000e9c9c7981 */ /* 0x000362000c1e1500 */
[-C--:B------:R-:W-:Y:S02]  /*2200*/  IADD3 R178, P6, PT, R171, R250.reuse, RZ ;  /* 0x000000faabb27210 */ /* 0x080fe40007fde0ff */
[----:B------:R-:W-:Y:S01]  /*2210*/  IADD3 R204, P3, PT, R197, R250, RZ ;  /* 0x000000fac5cc7210 */ /* 0x000fe20007f7e0ff */
[----:B------:R1:W5:Y:S01]  /*2220*/  LDG.E.U16 R164, desc[UR14][R164.64] ;  /* 0x0000000ea4a47981 */ /* 0x000362000c1e1500 */
[-C--:B------:R-:W-:Y:S02]  /*2230*/  LEA.HI.X.SX32 R161, R161, R251.reuse, 0x1, P2 ;  /* 0x000000fba1a17211 */ /* 0x080fe400010f0eff */
[-C--:B------:R-:W-:Y:S01]  /*2240*/  LEA.HI.X.SX32 R169, R167, R251.reuse, 0x1, P1 ;  /* 0x000000fba7a97211 */ /* 0x080fe200008f0eff */
[----:B------:R1:W5:Y:S01]  /*2250*/  LDG.E.U16 R176, desc[UR14][R176.64] ;  /* 0x0000000eb0b07981 */ /* 0x000362000c1e1500 */
[----:B------:R-:W-:-:S02]  /*2260*/  LEA.HI.X.SX32 R171, R171, R251, 0x1, P4 ;  /* 0x000000fbabab7211 */ /* 0x000fc400020f0eff */
[-C--:B------:R-:W-:Y:S01]  /*2270*/  LEA.HI.X.SX32 R179, R179, R251.reuse, 0x1, P6 ;  /* 0x000000fbb3b37211 */ /* 0x080fe200030f0eff */
[----:B------:R-:W-:Y:S01]  /*2280*/  IMAD R245, R0, 0x5f, RZ ;  /* 0x0000005f00f57824 */ /* 0x000fe200078e02ff */
[-C--:B------:R-:W-:Y:S01]  /*2290*/  LEA.HI.X.SX32 R205, R205, R251.reuse, 0x1, P3 ;  /* 0x000000fbcdcd7211 */ /* 0x080fe200018f0eff */
[----:B------:R1:W5:Y:S01]  /*22a0*/  LDG.E.U16 R160, desc[UR14][R160.64] ;  /* 0x0000000ea0a07981 */ /* 0x000362000c1e1500 */
[-C--:B------:R-:W-:Y:S02]  /*22b0*/  IADD3 R172, P2, PT, R172, R250.reuse, RZ ;  /* 0x000000faacac7210 */ /* 0x080fe40007f5e0ff */
[-C--:B------:R-:W-:Y:S01]  /*22c0*/  IADD3 R174, P1, PT, R174, R250.reuse, RZ ;  /* 0x000000faaeae7210 */ /* 0x080fe20007f3e0ff */
[----:B------:R1:W5:Y:S01]  /*22d0*/  LDG.E.U16 R168, desc[UR14][R168.64] ;  /* 0x0000000ea8a87981 */ /* 0x000362000c1e1500 */
[----:B------:R-:W-:Y:S02]  /*22e0*/  LEA.HI.X.SX32 R167, R198, R251, 0x1, P5 ;  /* 0x000000fbc6a77211 */ /* 0x000fe400028f0eff */
[-C--:B------:R-:W-:Y:S01]  /*22f0*/  IADD3 R182, P4, PT, R182, R250.reuse, RZ ;  /* 0x000000fab6b67210 */ /* 0x080fe20007f9e0ff */
[----:B------:R1:W5:Y:S01]  /*2300*/  LDG.E.U16 R178, desc[UR14][R178.64] ;  /* 0x0000000eb2b27981 */ /* 0x000362000c1e1500 */
[----:B------:R-:W-:-:S02]  /*2310*/  IADD3 R184, P6, PT, R184, R250, RZ ;  /* 0x000000fab8b87210 */ /* 0x000fc40007fde0ff */
[-C--:B------:R-:W-:Y:S01]  /*2320*/  IADD3 R210, P3, PT, R210, R250.reuse, RZ ;  /* 0x000000fad2d27210 */ /* 0x080fe20007f7e0ff */
[----:B------:R1:W5:Y:S01]  /*2330*/  LDG.E.U16 R166, desc[UR14][R166.64] ;  /* 0x0000000ea6a67981 */ /* 0x000362000c1e1500 */
[----:B------:R-:W-:Y:S02]  /*2340*/  IADD3 R180, P5, PT, R180, R250, RZ ;  /* 0x000000fab4b47210 */ /* 0x000fe40007fbe0ff */
[-C--:B------:R-:W-:Y:S01]  /*2350*/  LEA.HI.X.SX32 R173, R173, R251.reuse, 0x1, P2 ;  /* 0x000000fbadad7211 */ /* 0x080fe200010f0eff */
[----:B------:R1:W5:Y:S01]  /*2360*/  LDG.E.U16 R170, desc[UR14][R170.64] ;  /* 0x0000000eaaaa7981 */ /* 0x000362000c1e1500 */
[-C--:B------:R-:W-:Y:S02]  /*2370*/  LEA.HI.X.SX32 R175, R175, R251.reuse, 0x1, P1 ;  /* 0x000000fbafaf7211 */ /* 0x080fe400008f0eff */
[-C--:B------:R-:W-:Y:S01]  /*2380*/  LEA.HI.X.SX32 R183, R183, R251.reuse, 0x1, P4 ;  /* 0x000000fbb7b77211 */ /* 0x080fe200020f0eff */
[----:B------:R1:W5:Y:S01]  /*2390*/  LDG.E.U16 R172, desc[UR14][R172.64] ;  /* 0x0000000eacac7981 */ /* 0x000362000c1e1500 */
[----:B------:R-:W-:-:S02]  /*23a0*/  LEA.HI.X.SX32 R185, R185, R251, 0x1, P6 ;  /* 0x000000fbb9b97211 */ /* 0x000fc400030f0eff */
        /* <DEDUP_REMOVED lines=23> */
[-C--:B------:R-:W-:Y:S02]  /*2520*/  IADD3 R202, P1, PT, R202, R250.reuse, RZ ;  /* 0x000000facaca7210 */ /* 0x080fe40007f3e0ff */
[----:B------:R-:W-:Y:S01]  /*2530*/  LEA.HI.X.SX32 R193, R193, R251, 0x1, P5 ;  /* 0x000000fbc1c17211 */ /* 0x000fe200028f0eff */
        /* <DEDUP_REMOVED lines=17> */
[----:B------:R-:W-:Y:S01]  /*2650*/  IADD3 R218, P1, PT, R218, R250, RZ ;  /* 0x000000fadada7210 */ /* 0x000fe20007f3e0ff */
[----:B------:R1:W5:Y:S01]  /*2660*/  LDG.E.U16 R202, desc[UR14][R202.64] ;  /* 0x0000000ecaca7981 */ /* 0x000362000c1e1500 */
[----:B------:R-:W-:-:S02]  /*2670*/  LEA.HI.X.SX32 R207, R207, R251, 0x1, P5 ;  /* 0x000000fbcfcf7211 */ /* 0x000fc400028f0eff */
        /* <DEDUP_REMOVED lines=27> */
[----:B------:R-:W-:Y:S01]  /*2830*/  LEA.HI.X.SX32 R233, R233, R251, 0x1, P1 ;  /* 0x000000fbe9e97211 */ /* 0x000fe200008f0eff */
[----:B------:R1:W5:Y:S01]  /*2840*/  LDG.E.U16 R224, desc[UR14][R224.64] ;  /* 0x0000000ee0e07981 */ /* 0x000362000c1e1500 */
[-C--:B------:R-:W-:Y:S02]  /*2850*/  IADD3 R238, P2, PT, R238, R250.reuse, RZ ;  /* 0x000000faeeee7210 */ /* 0x080fe40007f5e0ff */
[-C--:B------:R-:W-:Y:S01]  /*2860*/  IADD3 R242, P6, PT, R242, R250.reuse, RZ ;  /* 0x000000faf2f27210 */ /* 0x080fe20007fde0ff */
[----:B------:R1:W5:Y:S01]  /*2870*/  LDG.E.U16 R234, desc[UR14][R234.64] ;  /* 0x0000000eeaea7981 */ /* 0x000362000c1e1500 */
[-C--:B------:R-:W-:Y:S02]  /*2880*/  IADD3 R244, P4, PT, R244, R250.reuse, RZ ;  /* 0x000000faf4f47210 */ /* 0x080fe40007f9e0ff */
[-C--:B------:R-:W-:Y:S01]  /*2890*/  IADD3 R246, P3, PT, R246, R250.reuse, RZ ;  /* 0x000000faf6f67210 */ /* 0x080fe20007f7e0ff */
[----:B------:R1:W5:Y:S01]  /*28a0*/  LDG.E.U16 R226, desc[UR14][R226.64] ;  /* 0x0000000ee2e27981 */ /* 0x000362000c1e1500 */
[----:B------:R-:W-:-:S02]  /*28b0*/  IADD3 R248, P1, PT, R248, R250, RZ ;  /* 0x000000faf8f87210 */ /* 0x000fc40007f3e0ff */
[-C--:B------:R-:W-:Y:S01]  /*28c0*/  LEA.HI.X.SX32 R237, R243, R251.reuse, 0x1, P5 ;  /* 0x000000fbf3ed7211 */ /* 0x080fe200028f0eff */
[C---:B------:R-:W-:Y:S01]  /*28d0*/  IMAD R243, R0.reuse, 0x57, RZ ;  /* 0x0000005700f37824 */ /* 0x040fe200078e02ff */
[----:B------:R-:W-:Y:S01]  /*28e0*/  IADD3 R250, P5, PT, R239, R250, RZ ;  /* 0x000000faeffa7210 */ /* 0x000fe20007fbe0ff */
[----:B------:R-:W-:Y:S01]  /*28f0*/  IMAD R239, R0, 0x4f, RZ ;  /* 0x0000004f00ef7824 */ /* 0x000fe200078e02ff */
[----:B------:R-:W-:Y:S01]  /*2900*/  SHF.L.U32 R11, R118, 0x1, RZ ;  /* 0x00000001760b7819 */ /* 0x000fe200000006ff */
[----:B------:R-:W-:Y:S01]  /*2910*/  IMAD R0, R0, 0x77, RZ ;  /* 0x0000007700007824 */ /* 0x000fe200078e02ff */
[-C--:B------:R-:W-:Y:S01]  /*2920*/  LEA.HI.X.SX32 R243, R243, R251.reuse, 0x1, P6 ;  /* 0x000000fbf3f37211 */ /* 0x080fe200030f0eff */
[----:B------:R1:W5:Y:S01]  /*2930*/  LDG.E.U16 R230, desc[UR14][R230.64] ;  /* 0x0000000ee6e67981 */ /* 0x000362000c1e1500 */
[-C--:B------:R-:W-:Y:S02]  /*2940*/  LEA.HI.X.SX32 R239, R239, R251.reuse, 0x1, P2 ;  /* 0x000000fbefef7211 */ /* 0x080fe400010f0eff */
[-C--:B------:R-:W-:Y:S01]  /*2950*/  LEA.HI.X.SX32 R245, R245, R251.reuse, 0x1, P4 ;  /* 0x000000fbf5f57211 */ /* 0x080fe200020f0eff */
[----:B------:R1:W5:Y:S01]  /*2960*/  LDG.E.U16 R240, desc[UR14][R240.64] ;  /* 0x0000000ef0f07981 */ /* 0x000362000c1e1500 */
[----:B------:R-:W-:-:S02]  /*2970*/  LEA.HI.X.SX32 R247, R247, R251, 0x1, P3 ;  /* 0x000000fbf7f77211 */ /* 0x000fc400018f0eff */
[-C--:B------:R-:W-:Y:S01]  /*2980*/  LEA.HI.X.SX32 R249, R249, R251.reuse, 0x1, P1 ;  /* 0x000000fbf9f97211 */ /* 0x080fe200008f0eff */
[----:B------:R-:W-:Y:S01]  /*2990*/  IMAD.HI R118, R118, 0x2, RZ ;  /* 0x0000000276767827 */ /* 0x000fe200078e02ff */
[----:B------:R-:W-:Y:S01]  /*29a0*/  LEA.HI.X.SX32 R251, R0, R251, 0x1, P5 ;  /* 0x000000fb00fb7211 */ /* 0x000fe200028f0eff */
[----:B------:R1:W5:Y:S01]  /*29b0*/  LDG.E.U16 R232, desc[UR14][R232.64] ;  /* 0x0000000ee8e87981 */ /* 0x000362000c1e1500 */
[----:B------:R-:W0:Y:S03]  /*29c0*/  S2R R0, SR_TID.X ;  /* 0x0000000000007919 */ /* 0x000e260000002100 */
[----:B------:R1:W5:Y:S04]  /*29d0*/  LDG.E.U16 R236, desc[UR14][R236.64] ;  /* 0x0000000eecec7981 */ /* 0x000368000c1e1500 */
[----:B------:R1:W5:Y:S04]  /*29e0*/  LDG.E.U16 R238, desc[UR14][R238.64] ;  /* 0x0000000eeeee7981 */ /* 0x000368000c1e1500 */
[----:B------:R1:W5:Y:S04]  /*29f0*/  LDG.E.U16 R242, desc[UR14][R242.64] ;  /* 0x0000000ef2f27981 */ /* 0x000368000c1e1500 */
[----:B------:R1:W5:Y:S04]  /*2a00*/  LDG.E.U16 R244, desc[UR14][R244.64] ;  /* 0x0000000ef4f47981 */ /* 0x000368000c1e1500 */
[----:B------:R1:W5:Y:S04]  /*2a10*/  LDG.E.U16 R246, desc[UR14][R246.64] ;  /* 0x0000000ef6f67981 */ /* 0x000368000c1e1500 */
[----:B------:R1:W5:Y:S04]  /*2a20*/  LDG.E.U16 R248, desc[UR14][R248.64] ;  /* 0x0000000ef8f87981 */ /* 0x000368000c1e1500 */
[----:B------:R1:W5:Y:S01]  /*2a30*/  LDG.E.U16 R250, desc[UR14][R250.64] ;  /* 0x0000000efafa7981 */ /* 0x000362000c1e1500 */
[----:B0-----:R-:W-:-:S05]  /*2a40*/  LOP3.LUT R0, R0, 0x7f, RZ, 0xc0, !PT ;  /* 0x0000007f00007812 */ /* 0x001fca00078ec0ff */
[----:B--2---:R-:W-:-:S05]  /*2a50*/  IMAD R13, R0, UR4, RZ ;  /* 0x00000004000d7c24 */ /* 0x004fca000f8e02ff */
[----:B------:R-:W-:Y:S01]  /*2a60*/  SHF.L.U32 R0, R13, 0x1, RZ ;  /* 0x000000010d007819 */ /* 0x000fe200000006ff */
[----:B---3--:R1:W5:Y:S03]  /*2a70*/  LDG.E.U16 R54, desc[UR14][R54.64] ;  /* 0x0000000e36367981 */ /* 0x008366000c1e1500 */
[----:B------:R-:W-:Y:S02]  /*2a80*/  IADD3 R136, P1, P2, R0, R136, R11 ;  /* 0x0000008800887210 */ /* 0x000fe40007a3e00b */
[----:B------:R-:W-:Y:S01]  /*2a90*/  LOP3.LUT R0, R19, 0x3f, RZ, 0xc0, !PT ;  /* 0x0000003f13007812 */ /* 0x000fe200078ec0ff */
[----:B------:R-:W-:Y:S01]  /*2aa0*/  IMAD.HI R13, R13, 0x2, RZ ;  /* 0x000000020d0d7827 */ /* 0x000fe200078e02ff */
[----:B----4-:R1:W5:Y:S02]  /*2ab0*/  LDG.E.U16 R74, desc[UR14][R74.64] ;  /* 0x0000000e4a4a7981 */ /* 0x010364000c1e1500 */
[----:B------:R-:W-:-:S02]  /*2ac0*/  SHF.L.U32 R133, R0, 0x1, RZ ;  /* 0x0000000100857819 */ /* 0x000fc400000006ff */
[----:B------:R-:W-:Y:S02]  /*2ad0*/  IADD3.X R137, PT, PT, R13, R137, R118, P1, P2 ;  /* 0x000000890d897210 */ /* 0x000fe40000fe4476 */
[----:B------:R-:W-:Y:S01]  /*2ae0*/  LEA R11, R252, R133, 0x8 ;  /* 0x00000085fc0b7211 */ /* 0x000fe200078e40ff */
[----:B------:R-:W-:Y:S06]  /*2af0*/  @P0 BRA `(.L_x_5) ;  /* 0x0000000000180947 */ /* 0x000fec0003800000 */
[----:B------:R-:W-:Y:S01]  /*2b00*/  ELECT P1, URZ, PT ;  /* 0x0000000000ff782f */ /* 0x000fe20003820000 */
[----:B------:R-:W-:Y:S01]  /*2b10*/  HFMA2 R13, -RZ, RZ, 0, 5.9604644775390625e-08 ;  /* 0x00000001ff0d7431 */ /* 0x000fe200000001ff */
[----:B------:R-:W-:Y:S01]  /*2b20*/  UMOV UR4, 0x40 ;  /* 0x0000004000047882 */ /* 0x000fe20000000000 */
[----:B------:R-:W-:Y:S01]  /*2b30*/  UVIRTCOUNT.DEALLOC.SMPOOL 0x80 ;  /* 0x000000800000784c */ /* 0x000fe20000000000 */
[----:B------:R-:W-:-:S09]  /*2b40*/  ULEA UR4, UR6, UR4, 0x18 ;  /* 0x0000000406047291 */ /* 0x000fd2000f8ec0ff */
[----:B------:R0:W-:Y:S03]  /*2b50*/  @P1 STS.U8 [UR4], R13 ;  /* 0x0000000dff001988 */ /* 0x0001e60008000004 */
.L_x_5:
[----:B0-----:R-:W2:Y:S01]  /*2b60*/  LDL.LU R13, [R1+0x10] ;  /* 0x00001000010d7983 */ /* 0x001ea20000300800 */
[----:B------:R-:W-:Y:S01]  /*2b70*/  LOP3.LUT R15, R11, 0x20, RZ, 0x3c, !PT ;  /* 0x000000200b0f7812 */ /* 0x000fe200078e3cff */
[----:B------:R-:W-:Y:S01]  /*2b80*/  USHF.L.U32 UR4, UR53, 0x15, URZ ;  /* 0x0000001535047899 */ /* 0x000fe200080006ff */
[----:B-1----:R-:W-:Y:S01]  /*2b90*/  PRMT R55, RZ, 0x7610, R55 ;  /* 0x00007610ff377816 */ /* 0x002fe20000000037 */
[----:B------:R-:W0:Y:S01]  /*2ba0*/  S2R R118, SR_TID.X ;  /* 0x0000000000767919 */ /* 0x000e220000002100 */
[----:B------:R-:W-:Y:S01]  /*2bb0*/  UMOV UR6, 0x1 ;  /* 0x0000000100067882 */ /* 0x000fe20000000000 */
[----:B------:R-:W-:Y:S01]  /*2bc0*/  ULOP3.LUT UR4, UR4, 0x600000, URZ, 0xc0, !UPT ;  /* 0x0060000004047892 */ /* 0x000fe2000f8ec0ff */
[----:B------:R-:W1:Y:S01]  /*2bd0*/  LDC R177, c[0x0][0x3c4] ;  /* 0x0000f100ffb17b82 */ /* 0x000e620000000800 */
[----:B-----5:R-:W-:Y:S01]  /*2be0*/  STS.U16 [R11+UR8+0x400], R6 ;  /* 0x000400060b007988 */ /* 0x020fe20008000408 */
[----:B------:R-:W-:Y:S02]  /*2bf0*/  UIADD3 UR12, UPT, UPT, UR8, 0x14000, URZ ;  /* 0x00014000080c7890 */ /* 0x000fe4000fffe0ff */
[----:B------:R-:W-:Y:S01]  /*2c00*/  UIADD3 UR10, UPT, UPT, UR9, UR4, URZ ;  /* 0x00000004090a7290 */ /* 0x000fe2000fffe0ff */
[----:B------:R-:W-:Y:S01]  /*2c10*/  STS.U16 [R11+UR8+0x800], R10 ;  /* 0x0008000a0b007988 */ /* 0x000fe20008000408 */
[----:B------:R-:W3:Y:S02]  /*2c20*/  LDCU UR13, c[0x0][0x3f0] ;  /* 0x00007e00ff0d77ac */ /* 0x000ee40008000800 */
[----:B------:R-:W4:Y:S01]  /*2c30*/  LDC R225, c[0x0][0x3c4] ;  /* 0x0000f100ffe17b82 */ /* 0x000f220000000800 */
[----:B------:R-:W-:Y:S04]  /*2c40*/  STS.U16 [R11+UR8+0x1000], R12 ;  /* 0x0010000c0b007988 */ /* 0x000fe80008000408 */
[----:B------:R-:W-:Y:S03]  /*2c50*/  STS.U16 [R11+UR8+0x2000], R14 ;  /* 0x0020000e0b007988 */ /* 0x000fe60008000408 */
[----:B------:R-:W1:Y:S01]  /*2c60*/  LDC R209, c[0x0][0x3c4] ;  /* 0x0000f100ffd17b82 */ /* 0x000e620000000800 */
[----:B------:R-:W-:Y:S04]  /*2c70*/  STS.U16 [R11+UR8+0x2400], R2 ;  /* 0x002400020b007988 */ /* 0x000fe80008000408 */
[----:B------:R-:W-:Y:S03]  /*2c80*/  STS.U16 [R11+UR8+0x1400], R24 ;  /* 0x001400180b007988 */ /* 0x000fe60008000408 */
[----:B------:R-:W1:Y:S01]  /*2c90*/  LDC R203, c[0x0][0x3c4] ;  /* 0x0000f100ffcb7b82 */ /* 0x000e620000000800 */
[----:B------:R-:W-:Y:S01]  /*2ca0*/  STS.U16 [R11+UR8+0x2800], R4 ;  /* 0x002800040b007988 */ /* 0x000fe20008000408 */
[----:B---3--:R-:W-:-:S03]  /*2cb0*/  ISETP.LT.AND P2, PT, RZ, UR13, PT ;  /* 0x0000000dff007c0c */ /* 0x008fc6000bf41270 */
[----:B------:R-:W-:Y:S01]  /*2cc0*/  STS.U16 [R11+UR8+0x2c00], R8 ;  /* 0x002c00080b007988 */ /* 0x000fe20008000408 */
[----:B0-----:R-:W-:-:S03]  /*2cd0*/  LOP3.LUT P1, RZ, R118, 0x7f, RZ, 0xc0, !PT ;  /* 0x0000007f76ff7812 */ /* 0x001fc6000782c0ff */
[----:B------:R-:W-:Y:S01]  /*2ce0*/  STS.U16 [R11+UR8+0xc00], R30 ;  /* 0x000c001e0b007988 */ /* 0x000fe20008000408 */
[----:B------:R-:W0:Y:S03]  /*2cf0*/  LDC R199, c[0x0][0x3c4] ;  /* 0x0000f100ffc77b82 */ /* 0x000e260000000800 */
[----:B------:R-:W-:Y:S04]  /*2d00*/  STS.U16 [R11+UR8+0x1800], R32 ;  /* 0x001800200b007988 */ /* 0x000fe80008000408 */
[----:B------:R-:W-:Y:S01]  /*2d10*/  STS.U16 [R11+UR8+0x3000], R16 ;  /* 0x003000100b007988 */ /* 0x000fe20008000408 */
[----:B------:R-:W3:Y:S01]  /*2d20*/  LDC R193, c[0x0][0x3c4] ;  /* 0x0000f100ffc17b82 */ /* 0x000ee20000000800 */
[----:B------:R-:W-:Y:S01]  /*2d30*/  VOTEU.ALL UP0, P1 ;  /* 0x0000000000ff7886 */ /* 0x000fe20000800000 */
[----:B------:R-:W-:Y:S01]  /*2d40*/  VOTEU.ALL UP1, P1 ;  /* 0x0000000000ff7886 */ /* 0x000fe20000820000 */
[----:B------:R-:W-:Y:S04]  /*2d50*/  STS.U16 [R11+UR8+0x3400], R26 ;  /* 0x0034001a0b007988 */ /* 0x000fe80008000408 */
[----:B------:R-:W-:Y:S01]  /*2d60*/  STS.U16 [R11+UR8+0x1c00], R40 ;  /* 0x001c00280b007988 */ /* 0x000fe20008000408 */
[----:B------:R-:W-:-:S04]  /*2d70*/  @!UP0 UIADD3 UR4, UPT, UPT, -UR6, 0x100000, URZ ;  /* 0x0010000006048890 */ /* 0x000fc8000fffe1ff */
[----:B------:R-:W-:Y:S02]  /*2d80*/  @!UP0 USHF.L.U32 UR5, UR4, 0xb, URZ ;  /* 0x0000000b04058899 */ /* 0x000fe400080006ff */
[----:B------:R-:W-:Y:S01]  /*2d90*/  @!UP0 USHF.L.U32 UR4, UR4, 0x1, URZ ;  /* 0x0000000104048899 */ /* 0x000fe200080006ff */
[----:B------:R-:W0:Y:S01]  /*2da0*/  LDC R189, c[0x0][0x3c4] ;  /* 0x0000f100ffbd7b82 */ /* 0x000e220000000800 */
[----:B------:R-:W-:Y:S04]  /*2db0*/  STS.U16 [R11+UR8+0x3800], R28 ;  /* 0x0038001c0b007988 */ /* 0x000fe80008000408 */
[----:B------:R-:W-:Y:S03]  /*2dc0*/  STS.U16 [R11+UR8+0x3c00], R34 ;  /* 0x003c00220b007988 */ /* 0x000fe60008000408 */
[----:B------:R-:W0:Y:S01]  /*2dd0*/  LDC R183, c[0x0][0x3c4] ;  /* 0x0000f100ffb77b82 */ /* 0x000e220000000800 */
[----:B------:R-:W-:Y:S01]  /*2de0*/  PRMT R59, RZ, 0x7610, R59 ;  /* 0x00007610ff3b7816 */ /* 0x000fe2000000003b */
[----:B------:R-:W-:Y:S01]  /*2df0*/  STTM.x128 tmem[UR10], RZ ;  /* 0x000000ff000079ed */ /* 0x000fe200083c000a */
[----:B------:R-:W-:Y:S01]  /*2e00*/  PRMT R53, RZ, 0x7610, R53 ;  /* 0x00007610ff357816 */ /* 0x000fe20000000035 */
[----:B------:R-:W-:Y:S04]  /*2e10*/  STL [R1+0x238], R133 ;  /* 0x0002388501007387 */ /* 0x000fe80000100800 */
[----:B------:R-:W0:Y:S01]  /*2e20*/  LDC R181, c[0x0][0x3c4] ;  /* 0x0000f100ffb57b82 */ /* 0x000e220000000800 */
[----:B------:R-:W-:Y:S01]  /*2e30*/  PRMT R51, RZ, 0x7610, R51 ;  /* 0x00007610ff337816 */ /* 0x000fe20000000033 */
[C---:B------:R-:W-:Y:S01]  /*2e40*/  IMAD R245, R119.reuse, 0xb, RZ ;  /* 0x0000000b77f57824 */ /* 0x040fe200078e02ff */
[----:B------:R-:W-:Y:S01]  /*2e50*/  PRMT R49, RZ, 0x7610, R49 ;  /* 0x00007610ff317816 */ /* 0x000fe20000000031 */
[C---:B------:R-:W-:Y:S01]  /*2e60*/  IMAD R233, R119.reuse, 0xc, RZ ;  /* 0x0000000c77e97824 */ /* 0x040fe200078e02ff */
[----:B------:R-:W-:Y:S01]  /*2e70*/  PRMT R47, RZ, 0x7610, R47 ;  /* 0x00007610ff2f7816 */ /* 0x000fe2000000002f */
[----:B------:R-:W-:-:S02]  /*2e80*/  IMAD R229, R119, 0xd, RZ ;  /* 0x0000000d77e57824 */ /* 0x000fc400078e02ff */
[----:B------:R-:W0:Y:S01]  /*2e90*/  LDC R179, c[0x0][0x3c4] ;  /* 0x0000f100ffb37b82 */ /* 0x000e220000000800 */
[----:B------:R-:W-:Y:S01]  /*2ea0*/  PRMT R45, RZ, 0x7610, R45 ;  /* 0x00007610ff2d7816 */ /* 0x000fe2000000002d */
[----:B------:R-:W0:Y:S06]  /*2eb0*/  LDCU UR71, c[0x0][0x3d4] ;  /* 0x00007a80ff4777ac */ /* 0x000e2c0008000800 */
[----:B------:R-:W0:Y:S08]  /*2ec0*/  LDC R237, c[0x0][0x3c4] ;  /* 0x0000f100ffed7b82 */ /* 0x000e300000000800 */
        /* <DEDUP_REMOVED lines=25> */
[----:B------:R-:W0:Y:S01]  /*3060*/  LDC R241, c[0x0][0x3c4] ;  /* 0x0000f100fff17b82 */ /* 0x000e220000000800 */
[----:B--2---:R2:W-:Y:S07]  /*3070*/  STS.U16 [R11+UR8], R13 ;  /* 0x0000000d0b007988 */ /* 0x0045ee0008000408 */
[----:B------:R-:W0:Y:S01]  /*3080*/  LDC R213, c[0x0][0x3c4] ;  /* 0x0000f100ffd57b82 */ /* 0x000e220000000800 */
[----:B--2---:R-:W-:-:S07]  /*3090*/  LOP3.LUT R13, R11, 0x10, RZ, 0x3c, !PT ;  /* 0x000000100b0d7812 */ /* 0x004fce00078e3cff */
[----:B------:R-:W2:Y:S01]  /*30a0*/  LDC R243, c[0x0][0x3c4] ;  /* 0x0000f100fff37b82 */ /* 0x000ea20000000800 */
[----:B------:R-:W-:Y:S04]  /*30b0*/  STS.U16 [R13+UR8+0x2080], R36 ;  /* 0x002080240d007988 */ /* 0x000fe80008000408 */
[----:B------:R-:W-:Y:S03]  /*30c0*/  STS.U16 [R13+UR8+0x2480], R42 ;  /* 0x0024802a0d007988 */ /* 0x000fe60008000408 */
[----:B------:R-:W0:Y:S01]  /*30d0*/  LDC R205, c[0x0][0x3c4] ;  /* 0x0000f100ffcd7b82 */ /* 0x000e220000000800 */
[----:B------:R-:W-:Y:S04]  /*30e0*/  STS.U16 [R13+UR8+0x2880], R44 ;  /* 0x0028802c0d007988 */ /* 0x000fe80008000408 */
[----:B------:R-:W-:Y:S03]  /*30f0*/  STS.U16 [R13+UR8+0x2c80], R46 ;  /* 0x002c802e0d007988 */ /* 0x000fe60008000408 */
[----:B------:R-:W0:Y:S01]  /*3100*/  LDC R215, c[0x0][0x3c4] ;  /* 0x0000f100ffd77b82 */ /* 0x000e220000000800 */
[----:B------:R-:W-:Y:S04]  /*3110*/  STS.U16 [R13+UR8+0x3080], R48 ;  /* 0x003080300d007988 */ /* 0x000fe80008000408 */
[----:B------:R-:W-:Y:S03]  /*3120*/  STS.U16 [R13+UR8+0x3480], R50 ;  /* 0x003480320d007988 */ /* 0x000fe60008000408 */
[----:B------:R-:W0:Y:S01]  /*3130*/  LDC R211, c[0x0][0x3c4] ;  /* 0x0000f100ffd37b82 */ /* 0x000e220000000800 */
[----:B------:R1:W-:Y:S04]  /*3140*/  STS.U16 [R13+UR8+0x3880], R52 ;  /* 0x003880340d007988 */ /* 0x0003e80008000408 */
[----:B------:R1:W-:Y:S03]  /*3150*/  STS.U16 [R13+UR8+0x480], R60 ;  /* 0x0004803c0d007988 */ /* 0x0003e60008000408 */
[----:B------:R-:W0:Y:S01]  /*3160*/  LDC R195, c[0x0][0x3c4] ;  /* 0x0000f100ffc37b82 */ /* 0x000e220000000800 */
        /* <DEDUP_REMOVED lines=10> */
[----:B------:R-:W-:Y:S01]  /*3210*/  STS.U16 [R13+UR8+0x3c80], R54 ;  /* 0x003c80360d007988 */ /* 0x000fe20008000408 */
[----:B-1----:R-:W-:-:S02]  /*3220*/  PRMT R52, RZ, 0x7610, R52 ;  /* 0x00007610ff347816 */ /* 0x002fc40000000034 */
[----:B------:R-:W1:Y:S01]  /*3230*/  LDC R60, c[0x0][0x3c4] ;  /* 0x0000f100ff3c7b82 */ /* 0x000e620000000800 */
[----:B------:R3:W-:Y:S01]  /*3240*/  STS.U16 [R15+UR8+0x100], R5 ;  /* 0x000100050f007988 */ /* 0x0007e20008000408 */
[----:B--2---:R-:W-:-:S03]  /*3250*/  LOP3.LUT R3, R11, 0x30, RZ, 0x3c, !PT ;  /* 0x000000300b037812 */ /* 0x004fc600078e3cff */
[----:B------:R-:W-:Y:S01]  /*3260*/  STS.U16 [R15+UR8+0x500], R20 ;  /* 0x000500140f007988 */ /* 0x000fe20008000408 */
[----:B------:R-:W-:Y:S02]  /*3270*/  PRMT R50, RZ, 0x7610, R50 ;  /* 0x00007610ff327816 */ /* 0x000fe40000000032 */
[----:B------:R-:W-:Y:S01]  /*3280*/  PRMT R48, RZ, 0x7610, R48 ;  /* 0x00007610ff307816 */ /* 0x000fe20000000030 */
[----:B------:R-:W-:Y:S01]  /*3290*/  STS.U16 [R15+UR8+0x900], R76 ;  /* 0x0009004c0f007988 */ /* 0x000fe20008000408 */
[----:B------:R-:W-:Y:S01]  /*32a0*/  PRMT R46, RZ, 0x7610, R46 ;  /* 0x00007610ff2e7816 */ /* 0x000fe2000000002e */
[----:B------:R-:W2:Y:S01]  /*32b0*/  LDC R197, c[0x0][0x3c4] ;  /* 0x0000f100ffc57b82 */ /* 0x000ea20000000800 */
[----:B---3--:R-:W-:Y:S01]  /*32c0*/  LOP3.LUT R5, R11, 0x40, RZ, 0x3c, !PT ;  /* 0x000000400b057812 */ /* 0x008fe200078e3cff */
[----:B------:R3:W-:Y:S04]  /*32d0*/  STS.U16 [R15+UR8+0xd00], R82 ;  /* 0x000d00520f007988 */ /* 0x0007e80008000408 */
[----:B------:R-:W-:Y:S01]  /*32e0*/  STS.U16 [R15+UR8+0x2100], R74 ;  /* 0x0021004a0f007988 */ /* 0x000fe20008000408 */
[----:B------:R-:W-:Y:S01]  /*32f0*/  PRMT R54, RZ, 0x7610, R54 ;  /* 0x00007610ff367816 */ /* 0x000fe20000000036 */
[----:B------:R-:W1:Y:S02]  /*3300*/  LDC R191, c[0x0][0x3c4] ;  /* 0x0000f100ffbf7b82 */ /* 0x000e640000000800 */
[----:B------:R-:W-:Y:S01]  /*3310*/  STL [R1+0x298], R177 ;  /* 0x000298b101007387 */ /* 0x000fe20000100800 */
[----:B------:R-:W-:-:S02]  /*3320*/  PRMT R44, RZ, 0x7610, R44 ;  /* 0x00007610ff2c7816 */ /* 0x000fc4000000002c */
[----:B------:R-:W-:Y:S01]  /*3330*/  PRMT R43, RZ, 0x7610, R43 ;  /* 0x00007610ff2b7816 */ /* 0x000fe2000000002b */
[----:B------:R4:W-:Y:S01]  /*3340*/  STS.U16 [R15+UR8+0x2500], R78 ;  /* 0x0025004e0f007988 */ /* 0x0009e20008000408 */
[----:B------:R-:W-:Y:S01]  /*3350*/  PRMT R42, RZ, 0x7610, R42 ;  /* 0x00007610ff2a7816 */ /* 0x000fe2000000002a */
[----:B---3--:R-:W3:Y:S01]  /*3360*/  LDC R82, c[0x0][0x3c4] ;  /* 0x0000f100ff527b82 */ /* 0x008ee20000000800 */
[----:B------:R-:W-:Y:S01]  /*3370*/  PRMT R41, RZ, 0x7610, R41 ;  /* 0x00007610ff297816 */ /* 0x000fe20000000029 */
[----:B------:R0:W-:Y:S01]  /*3380*/  STS.U16 [R15+UR8+0x2900], R84 ;  /* 0x002900540f007988 */ /* 0x0001e20008000408 */
[----:B------:R-:W-:Y:S02]  /*3390*/  PRMT R40, RZ, 0x7610, R40 ;  /* 0x00007610ff287816 */ /* 0x000fe40000000028 */
[----:B------:R-:W-:Y:S01]  /*33a0*/  PRMT R39, RZ, 0x7610, R39 ;  /* 0x00007610ff277816 */ /* 0x000fe20000000027 */
[----:B------:R-:W-:Y:S01]  /*33b0*/  STS.U16 [R15+UR8+0x2d00], R86 ;  /* 0x002d00560f007988 */ /* 0x000fe20008000408 */
[----:B------:R-:W-:Y:S01]  /*33c0*/  SHF.L.U32 R76, R119, 0x1, RZ ;  /* 0x00000001774c7819 */ /* 0x000fe200000006ff */
[----:B----4-:R-:W4:Y:S01]  /*33d0*/  LDC R78, c[0x0][0x3c4] ;  /* 0x0000f100ff4e7b82 */ /* 0x010f220000000800 */
[----:B------:R-:W-:Y:S01]  /*33e0*/  PRMT R37, RZ, 0x7610, R37 ;  /* 0x00007610ff257816 */ /* 0x000fe20000000025 */
[----:B------:R-:W-:Y:S01]  /*33f0*/  STS.U16 [R15+UR8+0x3100], R88 ;  /* 0x003100580f007988 */ /* 0x000fe20008000408 */
[----:B------:R-:W-:Y:S01]  /*3400*/  PRMT R36, RZ, 0x7610, R36 ;  /* 0x00007610ff247816 */ /* 0x000fe20000000024 */
[----:B------:R-:W-:Y:S01]  /*3410*/  IMAD R225, R225, 0xe, RZ ;  /* 0x0000000ee1e17824 */ /* 0x000fe200078e02ff */
[----:B------:R-:W-:Y:S01]  /*3420*/  SHF.L.U32 R74, R119, 0x2, RZ ;  /* 0x00000002774a7819 */ /* 0x000fe200000006ff */
[----:B------:R-:W-:Y:S02]  /*3430*/  STS.U16 [R15+UR8+0x3500], R90 ;  /* 0x0035005a0f007988 */ /* 0x000fe40008000408 */
[----:B0-----:R-:W0:Y:S02]  /*3440*/  LDC R84, c[0x0][0x3c4] ;  /* 0x0000f100ff547b82 */ /* 0x001e240000000800 */
[----:B------:R-:W-:Y:S04]  /*3450*/  STS.U16 [R15+UR8+0x3900], R92 ;  /* 0x0039005c0f007988 */ /* 0x000fe80008000408 */
[----:B------:R-:W-:Y:S01]  /*3460*/  STS.U16 [R15+UR8+0x1100], R100 ;  /* 0x001100640f007988 */ /* 0x000fe20008000408 */
[----:B------:R-:W-:Y:S01]  /*3470*/  IMAD R209, R209, 0x12, RZ ;  /* 0x00000012d1d17824 */ /* 0x000fe200078e02ff */
[----:B------:R-:W0:Y:S02]  /*3480*/  LDC R167, c[0x0][0x3c4] ;  /* 0x0000f100ffa77b82 */ /* 0x000e240000000800 */
        /* <DEDUP_REMOVED lines=27> */
[----:B------:R-:W-:Y:S01]  /*3640*/  LEA R247, R247, R247, 0x4 ;  /* 0x000000f7f7f77211 */ /* 0x000fe200078e20ff */
[----:B------:R-:W0:Y:S01]  /*3650*/  LDC R62, c[0x0][0x3c4] ;  /* 0x0000f100ff3e7b82 */ /* 0x000e220000000800 */
[----:B------:R-:W-:Y:S04]  /*3660*/  STS.U16 [R3+UR8+0xd80], R132 ;  /* 0x000d808403007988 */ /* 0x000fe80008000408 */
[----:B------:R-:W-:Y:S01]  /*3670*/  STS.U16 [R3+UR8+0x1180], R134 ;  /* 0x0011808603007988 */ /* 0x000fe20008000408 */
[----:B------:R-:W-:-:S02]  /*3680*/  IMAD R175, R175, 0x24, RZ ;  /* 0x00000024afaf7824 */ /* 0x000fc400078e02ff */
[----:B------:R-:W0:Y:S01]  /*3690*/  LDC R64, c[0x0][0x3c4] ;  /* 0x0000f100ff407b82 */ /* 0x000e220000000800 */
[----:B------:R-:W-:Y:S04]  /*36a0*/  STS.U16 [R3+UR8+0x1580], R9 ;  /* 0x0015800903007988 */ /* 0x000fe80008000408 */
[----:B------:R-:W-:Y:S03]  /*36b0*/  STS.U16 [R3+UR8+0x1980], R138 ;  /* 0x0019808a03007988 */ /* 0x000fe60008000408 */
[----:B------:R-:W0:Y:S01]  /*36c0*/  LDC R157, c[0x0][0x3c4] ;  /* 0x0000f100ff9d7b82 */ /* 0x000e220000000800 */
[----:B------:R-:W-:Y:S04]  /*36d0*/  STS.U16 [R3+UR8+0x1d80], R140 ;  /* 0x001d808c03007988 */ /* 0x000fe80008000408 */
[----:B------:R1:W-:Y:S03]  /*36e0*/  STS.U16 [R3+UR8+0x3d80], R120 ;  /* 0x003d807803007988 */ /* 0x0003e60008000408 */
[----:B------:R-:W0:Y:S01]  /*36f0*/  LDC R153, c[0x0][0x3c4] ;  /* 0x0000f100ff997b82 */ /* 0x000e220000000800 */
[----:B------:R-:W-:Y:S04]  /*3700*/  STS.U16 [R5+UR8+0xa00], R22 ;  /* 0x000a001605007988 */ /* 0x000fe80008000408 */
[----:B------:R-:W-:Y:S01]  /*3710*/  STS.U16 [R5+UR8+0xe00], R38 ;  /* 0x000e002605007988 */ /* 0x000fe20008000408 */
[----:B-1----:R-:W-:-:S02]  /*3720*/  LOP3.LUT R3, R11, 0x50, RZ, 0x3c, !PT ;  /* 0x000000500b037812 */ /* 0x002fc400078e3cff */
[----:B------:R-:W1:Y:S01]  /*3730*/  LDC R139, c[0x0][0x3c4] ;  /* 0x0000f100ff8b7b82 */ /* 0x000e620000000800 */
        /* <DEDUP_REMOVED lines=22> */
[----:B------:R2:W-:Y:S01]  /*38a0*/  STS.U16 [R3+UR8+0x680], R80 ;  /* 0x0006805003007988 */ /* 0x0005e20008000408 */
[----:B-1----:R-:W-:-:S02]  /*38b0*/  LOP3.LUT R5, R11, 0x60, RZ, 0x3c, !PT ;  /* 0x000000600b057812 */ /* 0x002fc400078e3cff */
[----:B------:R-:W1:Y:S01]  /*38c0*/  LDC R111, c[0x0][0x3c4] ;  /* 0x0000f100ff6f7b82 */ /* 0x000e620000000800 */
[----:B------:R-:W-:Y:S01]  /*38d0*/  LOP3.LUT R11, R11, 0x70, RZ, 0x3c, !PT ;  /* 0x000000700b0b7812 */ /* 0x000fe200078e3cff */
[----:B------:R-:W-:Y:S04]  /*38e0*/  STS.U16 [R3+UR8+0xa80], R102 ;  /* 0x000a806603007988 */ /* 0x000fe80008000408 */
[----:B------:R-:W-:Y:S02]  /*38f0*/  STS.U16 [R3+UR8+0xe80], R172 ;  /* 0x000e80ac03007988 */ /* 0x000fe40008000408 */
[----:B--2---:R-:W2:Y:S02]  /*3900*/  LDC R80, c[0x0][0x3c4] ;  /* 0x0000f100ff507b82 */ /* 0x004ea40000000800 */
[----:B------:R-:W-:Y:S04]  /*3910*/  STS.U16 [R3+UR8+0x1280], R174 ;  /* 0x001280ae03007988 */ /* 0x000fe80008000408 */
[----:B------:R-:W-:Y:S02]  /*3920*/  STS.U16 [R3+UR8+0x1680], R176 ;  /* 0x001680b003007988 */ /* 0x000fe40008000408 */
[----:B------:R-:W0:Y:S02]  /*3930*/  LDC R117, c[0x0][0x3c4] ;  /* 0x0000f100ff757b82 */ /* 0x000e240000000800 */
        /* <DEDUP_REMOVED lines=54> */
[----:B------:R0:W-:Y:S01]  /*3ca0*/  STS.U16 [R11+UR8+0x3b80], R250 ;  /* 0x003b80fa0b007988 */ /* 0x0001e20008000408 */
[----:B------:R-:W0:Y:S02]  /*3cb0*/  FENCE.VIEW.ASYNC.T ;  /* 0x00000000000073c6 */ /* 0x000e240000000200 */
[----:B0-----:R-:W-:Y:S06]  /*3cc0*/  BAR.SYNC.DEFER_BLOCKING 0x0 ;  /* 0x0000000000007b1d */ /* 0x001fec0000010000 */
[----:B------:R-:W0:Y:S02]  /*3cd0*/  FENCE.VIEW.ASYNC.S ;  /* 0x00000000000073c6 */ /* 0x000e240000000000 */
[----:B0-----:R0:W0:Y:S02]  /*3ce0*/  @!UP1 SYNCS.EXCH.64 URZ, [UR12], UR4 ;  /* 0x000000040cff95b2 */ /* 0x0010240008000100 */
[----:B0-----:R-:W-:Y:S01]  /*3cf0*/  BAR.SYNC.DEFER_BLOCKING 0x0 ;  /* 0x0000000000007b1d */ /* 0x001fe20000010000 */
[----:B------:R-:W-:-:S02]  /*3d00*/  PRMT R58, RZ, 0x7610, R58 ;  /* 0x00007610ff3a7816 */ /* 0x000fc4000000003a */
[----:B------:R-:W-:Y:S02]  /*3d10*/  PRMT R38, RZ, 0x7610, R38 ;  /* 0x00007610ff267816 */ /* 0x000fe40000000026 */
[CC--:B------:R-:W-:Y:S01]  /*3d20*/  LEA R72, R119.reuse, -R119.reuse, 0x3 ;  /* 0x8000007777487211 */ /* 0x0c0fe200078e18ff */
[C---:B------:R-:W-:Y:S01]  /*3d30*/  IMAD R66, R119.reuse, 0xa, RZ ;  /* 0x0000000a77427824 */ /* 0x040fe200078e02ff */
[C---:B------:R-:W-:Y:S02]  /*3d40*/  SHF.L.U32 R70, R119.reuse, 0x3, RZ ;  /* 0x0000000377467819 */ /* 0x040fe400000006ff */
[----:B------:R-:W-:Y:S02]  /*3d50*/  LEA R68, R119, R119, 0x3 ;  /* 0x0000007777447211 */ /* 0x000fe400078e18ff */
[----:B------:R-:W-:Y:S01]  /*3d60*/  LEA R60, R60, -R60, 0x4 ;  /* 0x8000003c3c3c7211 */ /* 0x000fe200078e20ff */
[----:B------:R-:W-:Y:S01]  /*3d70*/  IMAD R173, R173, 0x26, RZ ;  /* 0x00000026adad7824 */ /* 0x000fe200078e02ff */
[----:B------:R-:W-:Y:S01]  /*3d80*/  SHF.L.U32 R62, R62, 0x4, RZ ;  /* 0x000000043e3e7819 */ /* 0x000fe200000006ff */
[----:B------:R-:W-:-:S02]  /*3d90*/  IMAD R171, R171, 0x28, RZ ;  /* 0x00000028abab7824 */ /* 0x000fc400078e02ff */
[----:B------:R-:W-:Y:S02]  /*3da0*/  IMAD R163, R163, 0x2a, RZ ;  /* 0x0000002aa3a37824 */ /* 0x000fe400078e02ff */
[----:B------:R-:W-:Y:S02]  /*3db0*/  IMAD R239, R239, 0x13, RZ ;  /* 0x00000013efef7824 */ /* 0x000fe400078e02ff */
[----:B------:R-:W-:Y:S02]  /*3dc0*/  IMAD R147, R147, 0x2e, RZ ;  /* 0x0000002e93937824 */ /* 0x000fe400078e02ff */
[----:B------:R-:W-:Y:S02]  /*3dd0*/  IMAD R155, R155, 0x2c, RZ ;  /* 0x0000002c9b9b7824 */ /* 0x000fe400078e02ff */
[----:B------:R-:W-:Y:S01]  /*3de0*/  IMAD R235, R235, 0x15, RZ ;  /* 0x00000015ebeb7824 */ /* 0x000fe200078e02ff */
[----:B------:R-:W2:Y:S01]  /*3df0*/  @P2 LDG.E.U16 R55, desc[UR14][R136.64] ;  /* 0x0000000e88372981 */ /* 0x000ea2000c1e1500 */
[----:B------:R-:W-:Y:S01]  /*3e00*/  IMAD R131, R131, 0x30, RZ ;  /* 0x0000003083837824 */ /* 0x000fe200078e02ff */
[----:B------:R-:W0:Y:S01]  /*3e10*/  LDC R119, c[0x0][0x3c4] ;  /* 0x0000f100ff777b82 */ /* 0x000e220000000800 */
[----:B------:R-:W-:Y:S01]  /*3e20*/  IMAD R231, R231, 0x17, RZ ;  /* 0x00000017e7e77824 */ /* 0x000fe200078e02ff */
[----:B------:R-:W-:Y:S01]  /*3e30*/  STL.64 [R1+0x288], R58 ;  /* 0x0002883a01007387 */ /* 0x000fe20000100a00 */
[----:B------:R-:W-:Y:S01]  /*3e40*/  IMAD R123, R123, 0x32, RZ ;  /* 0x000000327b7b7824 */ /* 0x000fe200078e02ff */
[----:B------:R-:W-:Y:S01]  /*3e50*/  LEA R217, R217, -R217, 0x5 ;  /* 0x800000d9d9d97211 */ /* 0x000fe200078e28ff */
[----:B------:R-:W-:Y:S01]  /*3e60*/  IMAD R107, R107, 0x36, RZ ;  /* 0x000000366b6b7824 */ /* 0x000fe200078e02ff */
[----:B------:R-:W-:Y:S01]  /*3e70*/  SHF.L.U32 R219, R219, 0x5, RZ ;  /* 0x00000005dbdb7819 */ /* 0x000fe200000006ff */
[----:B------:R-:W-:Y:S01]  /*3e80*/  IMAD R227, R227, 0x19, RZ ;  /* 0x00000019e3e37824 */ /* 0x000fe200078e02ff */
[----:B------:R-:W-:Y:S01]  /*3e90*/  LEA R213, R213, R213, 0x5 ;  /* 0x000000d5d5d57211 */ /* 0x000fe200078e28ff */
[----:B------:R-:W-:Y:S01]  /*3ea0*/  IMAD R115, R115, 0x34, RZ ;  /* 0x0000003473737824 */ /* 0x000fe200078e02ff */
[----:B------:R-:W-:Y:S01]  /*3eb0*/  LEA R73, R73, -R73, 0x6 ;  /* 0x8000004949497211 */ /* 0x000fe200078e30ff */
[----:B------:R-:W-:Y:S01]  /*3ec0*/  IMAD R223, R223, 0x1b, RZ ;  /* 0x0000001bdfdf7824 */ /* 0x000fe200078e02ff */
[----:B------:R-:W-:Y:S01]  /*3ed0*/  PRMT R67, RZ, 0x7610, R67 ;  /* 0x00007610ff437816 */ /* 0x000fe20000000043 */
        /* <DEDUP_REMOVED lines=31> */
[----:B------:R-:W-:Y:S01]  /*40d0*/  LEA R79, R141, R141, 0x2 ;  /* 0x0000008d8d4f7211 */ /* 0x000fe200078e10ff */
        /* <DEDUP_REMOVED lines=36> */
[----:B0-----:R-:W-:Y:S01]  /*4320*/  IMAD R119, R119, 0x33, RZ ;  /* 0x0000003377777824 */ /* 0x001fe200078e02ff */
[----:B------:R-:W-:Y:S01]  /*4330*/  PRMT R18, RZ, 0x7610, R18 ;  /* 0x00007610ff127816 */ /* 0x000fe20000000012 */
[----:B------:R-:W-:Y:S01]  /*4340*/  IMAD R125, R125, 0x6c, RZ ;  /* 0x0000006c7d7d7824 */ /* 0x000fe200078e02ff */
[----:B------:R-:W-:Y:S01]  /*4350*/  PRMT R16, RZ, 0x7610, R16 ;  /* 0x00007610ff107816 */ /* 0x000fe20000000010 */
[----:B------:R-:W-:Y:S01]  /*4360*/  IMAD R121, R121, 0x6e, RZ ;  /* 0x0000006e79797824 */ /* 0x000fe200078e02ff */
[----:B------:R-:W-:Y:S01]  /*4370*/  PRMT R14, RZ, 0x7610, R14 ;  /* 0x00007610ff0e7816 */ /* 0x000fe2000000000e */
[----:B-1----:R-:W-:Y:S01]  /*4380*/  IMAD R111, R111, 0x35, RZ ;  /* 0x000000356f6f7824 */ /* 0x002fe200078e02ff */
        /* <DEDUP_REMOVED lines=10> */
[----:B------:R-:W-:-:S04]  /*4430*/  @!UP0 UIADD3 UR16, UPT, UPT, -UR6, 0x100000, URZ ;  /* 0x0010000006108890 */ /* 0x000fc8000fffe1ff */
[----:B------:R-:W-:Y:S02]  /*4440*/  @!UP0 USHF.L.U32 UR17, UR16, 0xb, URZ ;  /* 0x0000000b10118899 */ /* 0x000fe400080006ff */
[----:B------:R-:W-:Y:S01]  /*4450*/  @!UP0 USHF.L.U32 UR16, UR16, 0x1, URZ ;  /* 0x0000000110108899 */ /* 0x000fe200080006ff */
[----:B------:R-:W-:Y:S01]  /*4460*/  IMAD R95, R95, 0x39, RZ ;  /* 0x000000395f5f7824 */ /* 0x000fe200078e02ff */
[----:B------:R-:W0:Y:S01]  /*4470*/  LDCU UR4, c[0x0][0x3d0] ;  /* 0x00007a00ff0477ac */ /* 0x000e220008000800 */
[----:B------:R-:W-:Y:S02]  /*4480*/  IMAD R101, R101, 0x78, RZ ;  /* 0x0000007865657824 */ /* 0x000fe400078e02ff */
[----:B------:R-:W-:Y:S02]  /*4490*/  IMAD R97, R97, 0x7a, RZ ;  /* 0x0000007a61617824 */ /* 0x000fe400078e02ff */
[----:B------:R-:W-:Y:S02]  /*44a0*/  IMAD R87, R87, 0x3b, RZ ;  /* 0x0000003b57577824 */ /* 0x000fe400078e02ff */
[----:B------:R-:W-:-:S02]  /*44b0*/  IMAD R93, R93, 0x7c, RZ ;  /* 0x0000007c5d5d7824 */ /* 0x000fc400078e02ff */
[----:B------:R-:W-:Y:S01]  /*44c0*/  IMAD R89, R75, 0x7e, RZ ;  /* 0x0000007e4b597824 */ /* 0x000fe200078e02ff */
[----:B------:R-:W-:Y:S01]  /*44d0*/  LEA R75, R141, R141, 0x1 ;  /* 0x0000008d8d4b7211 */ /* 0x000fe200078e08ff */
[----:B------:R-:W-:Y:S02]  /*44e0*/  IMAD R83, R83, 0x3d, RZ ;  /* 0x0000003d53537824 */ /* 0x000fe400078e02ff */
[C---:B------:R-:W-:Y:S02]  /*44f0*/  IMAD R77, R141.reuse, 0x6, RZ ;  /* 0x000000068d4d7824 */ /* 0x040fe400078e02ff */
[C---:B------:R-:W-:Y:S02]  /*4500*/  IMAD R143, R141.reuse, 0xa, RZ ;  /* 0x0000000a8d8f7824 */ /* 0x040fe400078e02ff */
[----:B------:R-:W-:Y:S01]  /*4510*/  IMAD R141, R141, 0xc, RZ ;  /* 0x0000000c8d8d7824 */ /* 0x000fe200078e02ff */
[----:B--2---:R1:W-:Y:S04]  /*4520*/  STL.64 [R1+0x278], R54 ;  /* 0x0002783601007387 */ /* 0x0043e80000100a00 */
[----:B------:R-:W-:Y:S04]  /*4530*/  STL.64 [R1+0x280], R52 ;  /* 0x0002803401007387 */ /* 0x000fe80000100a00 */
[----:B------:R2:W-:Y:S04]  /*4540*/  STL.64 [R1+0x270], R50 ;  /* 0x0002703201007387 */ /* 0x0005e80000100a00 */
[----:B------:R0:W-:Y:S01]  /*4550*/  STL.64 [R1+0x268], R48 ;  /* 0x0002683001007387 */ /* 0x0001e20000100a00 */
[----:B-1----:R-:W-:-:S03]  /*4560*/  LEA R54, P6, R84, R136, 0x2 ;  /* 0x0000008854367211 */ /* 0x002fc600078c10ff */
[----:B------:R4:W-:Y:S01]  /*4570*/  STL.64 [R1+0x290], R46 ;  /* 0x0002902e01007387 */ /* 0x0009e20000100a00 */
[----:B------:R-:W-:-:S03]  /*4580*/  LEA.HI.X.SX32 R55, R76, R137, 0x1, P6 ;  /* 0x000000894c377211 */ /* 0x000fc600030f0eff */
[----:B------:R-:W-:Y:S01]  /*4590*/  STL.64 [R1+0x250], R44 ;  /* 0x0002502c01007387 */ /* 0x000fe20000100a00 */
[----:B--2---:R-:W-:-:S03]  /*45a0*/  IADD3 R50, P3, PT, R76, R136, RZ ;  /* 0x000000884c327210 */ /* 0x004fc60007f7e0ff */
[----:B------:R1:W-:Y:S01]  /*45b0*/  STL.64 [R1+0x258], R42 ;  /* 0x0002582a01007387 */ /* 0x0003e20000100a00 */
[-C--:B------:R-:W-:Y:S02]  /*45c0*/  LEA.HI.X.SX32 R51, R80, R137.reuse, 0x1, P3 ;  /* 0x0000008950337211 */ /* 0x080fe400018f0eff */
[-C--:B0-----:R-:W-:Y:S01]  /*45d0*/  IADD3 R48, P6, PT, R209, R136.reuse, RZ ;  /* 0x00000088d1307210 */ /* 0x081fe20007fde0ff */
[----:B------:R-:W-:Y:S01]  /*45e0*/  STL.64 [R1+0x248], R40 ;  /* 0x0002482801007387 */ /* 0x000fe20000100a00 */
[-C--:B----4-:R-:W-:Y:S02]  /*45f0*/  LEA R46, P3, R78, R136.reuse, 0x4 ;  /* 0x000000884e2e7211 */ /* 0x090fe400078620ff */
[-C--:B------:R-:W-:Y:S01]  /*4600*/  LEA.HI.X.SX32 R49, R68, R137.reuse, 0x1, P6 ;  /* 0x0000008944317211 */ /* 0x080fe200030f0eff */
[----:B------:R3:W-:Y:S01]  /*4610*/  STL.64 [R1+0x260], R38 ;  /* 0x0002602601007387 */ /* 0x0007e20000100a00 */
[----:B------:R-:W-:Y:S02]  /*4620*/  LEA.HI.X.SX32 R47, R70, R137, 0x1, P3 ;  /* 0x00000089462f7211 */ /* 0x000fe400018f0eff */
[-C--:B------:R-:W-:Y:S01]  /*4630*/  IADD3 R132, P3, PT, R193, R136.reuse, RZ ;  /* 0x00000088c1847210 */ /* 0x080fe20007f7e0ff */
[----:B------:R0:W-:Y:S01]  /*4640*/  STL.64 [R1+0x240], R36 ;  /* 0x0002402401007387 */ /* 0x0001e20000100a00 */
[----:B-1----:R-:W-:-:S02]  /*4650*/  IADD3 R42, P6, PT, R189, R136, RZ ;  /* 0x00000088bd2a7210 */ /* 0x002fc40007fde0ff */
[-C--:B------:R-:W-:Y:S01]  /*4660*/  LEA.HI.X.SX32 R133, R233, R137.reuse, 0x1, P3 ;  /* 0x00000089e9857211 */ /* 0x080fe200018f0eff */
[----:B------:R-:W-:Y:S01]  /*4670*/  STL.64 [R1+0x220], R50 ;  /* 0x0002203201007387 */ /* 0x000fe20000100a00 */
[-C--:B------:R-:W-:Y:S02]  /*4680*/  LEA R58, P3, R237, R136.reuse, 0x5 ;  /* 0x00000088ed3a7211 */ /* 0x080fe400078628ff */
[----:B------:R-:W-:Y:S01]  /*4690*/  LEA.HI.X.SX32 R43, R229, R137, 0x1, P6 ;  /* 0x00000089e52b7211 */ /* 0x000fe200030f0eff */
[----:B------:R-:W-:Y:S01]  /*46a0*/  STL.64 [R1+0x218], R54 ;  /* 0x0002183601007387 */ /* 0x000fe20000100a00 */
[-C--:B---3--:R-:W-:Y:S02]  /*46b0*/  LEA R38, P5, R82, R136.reuse, 0x3 ;  /* 0x0000008852267211 */ /* 0x088fe400078a18ff */
[----:B------:R-:W-:Y:S01]  /*46c0*/  MOV R237, R245 ;  /* 0x000000f500ed7202 */ /* 0x000fe20000000f00 */
[----:B------:R-:W2:Y:S01]  /*46d0*/  @P2 LDG.E.U16 R67, desc[UR14][R46.64] ;  /* 0x0000000e2e432981 */ /* 0x000ea2000c1e1500 */
[----:B0-----:R-:W-:-:S02]  /*46e0*/  IADD3 R36, P4, PT, R225, R136, RZ ;  /* 0x00000088e1247210 */ /* 0x001fc40007f9e0ff */
[-C--:B------:R-:W-:Y:S02]  /*46f0*/  LEA.HI.X.SX32 R39, R74, R137.reuse, 0x1, P5 ;  /* 0x000000894a277211 */ /* 0x080fe400028f0eff */
[-C--:B------:R-:W-:Y:S02]  /*4700*/  LEA.HI.X.SX32 R37, R72, R137.reuse, 0x1, P4 ;  /* 0x0000008948257211 */ /* 0x080fe400020f0eff */
[-C--:B------:R-:W-:Y:S01]  /*4710*/  IADD3 R40, P5, PT, R203, R136.reuse, RZ ;  /* 0x00000088cb287210 */ /* 0x080fe20007fbe0ff */
[----:B------:R0:W-:Y:S01]  /*4720*/  STL.64 [R1+0x210], R38 ;  /* 0x0002102601007387 */ /* 0x0001e20000100a00 */
[----:B------:R-:W-:Y:S02]  /*4730*/  IADD3 R44, P4, PT, R199, R136, RZ ;  /* 0x00000088c72c7210 */ /* 0x000fe40007f9e0ff */
[-C--:B------:R-:W-:Y:S01]  /*4740*/  LEA.HI.X.SX32 R41, R66, R137.reuse, 0x1, P5 ;  /* 0x0000008942297211 */ /* 0x080fe200028f0eff */
[----:B------:R1:W-:Y:S01]  /*4750*/  STL.64 [R1+0x208], R36 ;  /* 0x0002082401007387 */ /* 0x0003e20000100a00 */
[----:B------:R-:W-:-:S02]  /*4760*/  LEA.HI.X.SX32 R45, R245, R137, 0x1, P4 ;  /* 0x00000089f52d7211 */ /* 0x000fc400020f0eff */
[-C--:B------:R-:W-:Y:S01]  /*4770*/  IADD3 R176, P5, PT, R183, R136.reuse, RZ ;  /* 0x00000088b7b07210 */ /* 0x080fe20007fbe0ff */
[----:B------:R-:W-:Y:S01]  /*4780*/  STL.64 [R1+0x200], R46 ;  /* 0x0002002e01007387 */ /* 0x000fe20000100a00 */
[----:B------:R-:W-:Y:S02]  /*4790*/  IADD3 R244, P4, PT, R181, R136, RZ ;  /* 0x00000088b5f47210 */ /* 0x000fe40007f9e0ff */
[----:B------:R-:W-:Y:S01]  /*47a0*/  MOV R232, R38 ;  /* 0x0000002600e87202 */ /* 0x000fe20000000f00 */
[----:B------:R-:W-:Y:S01]  /*47b0*/  STL.64 [R1+0x1f8], R48 ;  /* 0x0001f83001007387 */ /* 0x000fe20000100a00 */
[-C--:B------:R-:W-:Y:S02]  /*47c0*/  LEA.HI.X.SX32 R177, R225, R137.reuse, 0x1, P5 ;  /* 0x00000089e1b17211 */ /* 0x080fe400028f0eff */
[----:B0-----:R-:W-:Y:S01]  /*47d0*/  IADD3 R38, P6, PT, R179, R136, RZ ;  /* 0x00000088b3267210 */ /* 0x001fe20007fde0ff */
[----:B------:R-:W-:Y:S01]  /*47e0*/  STL.64 [R1+0x1f0], R40 ;  /* 0x0001f02801007387 */ /* 0x000fe20000100a00 */
[----:B------:R-:W-:-:S02]  /*47f0*/  LEA.HI.X.SX32 R237, R60, R137, 0x1, P4 ;  /* 0x000000893ced7211 */ /* 0x000fc400020f0eff */
[----:B------:R-:W-:Y:S01]  /*4800*/  MOV R233, R39 ;  /* 0x0000002700e97202 */ /* 0x000fe20000000f00 */
[----:B------:R0:W-:Y:S01]  /*4810*/  STL [R1+0x1c8], R244 ;  /* 0x0001c8f401007387 */ /* 0x0001e20000100800 */
[----:B------:R-:W-:Y:S02]  /*4820*/  LEA.HI.X.SX32 R39, R247, R137, 0x1, P6 ;  /* 0x00000089f7277211 */ /* 0x000fe400030f0eff */
[----:B------:R-:W-:Y:S01]  /*4830*/  MOV R247, R177 ;  /* 0x000000b100f77202 */ /* 0x000fe20000000f00 */
[----:B------:R-:W-:Y:S01]  /*4840*/  STL.64 [R1+0x1e8], R44 ;  /* 0x0001e82c01007387 */ /* 0x000fe20000100a00 */
[----:B------:R-:W-:Y:S02]  /*4850*/  MOV R228, R36 ;  /* 0x0000002400e47202 */ /* 0x000fe40000000f00 */
[----:B------:R-:W-:Y:S01]  /*4860*/  MOV R236, R244 ;  /* 0x000000f400ec7202 */ /* 0x000fe20000000f00 */
[----:B------:R-:W-:Y:S01]  /*4870*/  STL.64 [R1+0x1e0], R132 ;  /* 0x0001e08401007387 */ /* 0x000fe20000100a00 */
[----:B-1----:R-:W-:-:S02]  /*4880*/  IADD3 R36, P5, PT, R175, R136, RZ ;  /* 0x00000088af247210 */ /* 0x002fc40007fbe0ff */
[----:B------:R-:W-:Y:S01]  /*4890*/  MOV R236, R244 ;  /* 0x000000f400ec7202 */ /* 0x000fe20000000f00 */
[----:B------:R-:W-:Y:S01]  /*48a0*/  STL.64 [R1+0x1d8], R42 ;  /* 0x0001d82a01007387 */ /* 0x000fe20000100a00 */
[-C--:B------:R-:W-:Y:S02]  /*48b0*/  IADD3 R224, P4, PT, R173, R136.reuse, RZ ;  /* 0x00000088ade07210 */ /* 0x080fe40007f9e0ff */
[----:B------:R-:W-:Y:S01]  /*48c0*/  LEA.HI.X.SX32 R59, R62, R137, 0x1, P3 ;  /* 0x000000893e3b7211 */ /* 0x000fe200018f0eff */
[----:B------:R1:W-:Y:S01]  /*48d0*/  STL.64 [R1+0x1d0], R176 ;  /* 0x0001d0b001007387 */ /* 0x0003e20000100a00 */
[-C--:B0-----:R-:W-:Y:S02]  /*48e0*/  IADD3 R244, P3, PT, R171, R136.reuse, RZ ;  /* 0x00000088abf47210 */ /* 0x081fe40007f7e0ff */
[----:B------:R-:W-:Y:S01]  /*48f0*/  MOV R229, R37 ;  /* 0x0000002500e57202 */ /* 0x000fe20000000f00 */
[----:B------:R-:W-:Y:S01]  /*4900*/  STL [R1+0x1cc], R237 ;  /* 0x0001cced01007387 */ /* 0x000fe20000100800 */
[----:B------:R-:W-:-:S02]  /*4910*/  IADD3 R52, P6, PT, R163, R136, RZ ;  /* 0x00000088a3347210 */ /* 0x000fc40007fde0ff */
[----:B------:R-:W-:Y:S01]  /*4920*/  MOV R246, R176 ;  /* 0x000000b000f67202 */ /* 0x000fe20000000f00 */
[----:B------:R-:W3:Y:S04]  /*4930*/  @P2 LDG.E.U16 R69, desc[UR14][R58.64] ;  /* 0x0000000e3a452981 */ /* 0x000ee8000c1e1500 */
[----:B-1----:R-:W4:Y:S01]  /*4940*/  LDL.LU R177, [R1+0x298] ;  /* 0x0002980001b17983 */ /* 0x002f220000300800 */
[-C--:B------:R-:W-:Y:S02]  /*4950*/  LEA.HI.X.SX32 R37, R209, R137.reuse, 0x1, P5 ;  /* 0x00000089d1257211 */ /* 0x080fe400028f0eff */
[----:B------:R-:W-:Y:S01]  /*4960*/  LEA.HI.X.SX32 R225, R239, R137, 0x1, P4 ;  /* 0x00000089efe17211 */ /* 0x000fe200020f0eff */
[----:B------:R-:W-:Y:S01]  /*4970*/  STL.64 [R1+0x1c0], R58 ;  /* 0x0001c03a01007387 */ /* 0x000fe20000100a00 */
[----:B------:R-:W-:-:S02]  /*4980*/  MOV R238, R232 ;  /* 0x000000e800ee7202 */ /* 0x000fc40000000f00 */
[----:B------:R-:W-:Y:S01]  /*4990*/  LEA.HI.X.SX32 R245, R203, R137, 0x1, P3 ;  /* 0x00000089cbf57211 */ /* 0x000fe200018f0eff */
[----:B------:R0:W-:Y:S01]  /*49a0*/  STL [R1+0x198], R52 ;  /* 0x0001983401007387 */ /* 0x0001e20000100800 */
[----:B------:R-:W-:Y:S02]  /*49b0*/  MOV R208, R246 ;  /* 0x000000f600d07202 */ /* 0x000fe40000000f00 */
[-C--:B------:R-:W-:Y:S01]  /*49c0*/  IADD3 R232, P4, PT, R147, R136.reuse, RZ ;  /* 0x0000008893e87210 */ /* 0x080fe20007f9e0ff */
[----:B------:R-:W-:Y:S01]  /*49d0*/  STL.64 [R1+0x1b8], R38 ;  /* 0x0001b82601007387 */ /* 0x000fe20000100a00 */
[----:B------:R-:W-:Y:S02]  /*49e0*/  IADD3 R246, P5, PT, R155, R136, RZ ;  /* 0x000000889bf67210 */ /* 0x000fe40007fbe0ff */
[----:B------:R-:W-:Y:S01]  /*49f0*/  MOV R202, R52 ;  /* 0x0000003400ca7202 */ /* 0x000fe20000000f00 */
[----:B------:R-:W-:Y:S01]  /*4a00*/  STL.64 [R1+0x1b0], R36 ;  /* 0x0001b02401007387 */ /* 0x000fe20000100a00 */
[----:B------:R-:W-:-:S02]  /*4a10*/  MOV R203, R53 ;  /* 0x0000003500cb7202 */ /* 0x000fc40000000f00 */
[----:B------:R-:W-:Y:S01]  /*4a20*/  MOV R239, R233 ;  /* 0x000000e900ef7202 */ /* 0x000fe20000000f00 */
[----:B------:R-:W-:Y:S01]  /*4a30*/  STL.64 [R1+0x1a8], R224 ;  /* 0x0001a8e001007387 */ /* 0x000fe20000100a00 */
[----:B0-----:R-:W-:Y:S02]  /*4a40*/  IADD3 R52, P3, PT, R131, R136, RZ ;  /* 0x0000008883347210 */ /* 0x001fe40007f7e0ff */
[----:B------:R-:W-:Y:S01]  /*4a50*/  LEA.HI.X.SX32 R203, R235, R137, 0x1, P6 ;  /* 0x00000089ebcb7211 */ /* 0x000fe200030f0eff */
[----:B------:R0:W-:Y:S01]  /*4a60*/  STL.64 [R1+0x1a0], R244 ;  /* 0x0001a0f401007387 */ /* 0x0001e20000100a00 */
[----:B------:R-:W-:Y:S02]  /*4a70*/  MOV R234, R42 ;  /* 0x0000002a00ea7202 */ /* 0x000fe40000000f00 */
[----:B------:R-:W-:Y:S01]  /*4a80*/  MOV R209, R247 ;  /* 0x000000f700d17202 */ /* 0x000fe20000000f00 */
[----:B------:R-:W-:Y:S01]  /*4a90*/  STL [R1+0x19c], R203 ;  /* 0x00019ccb01007387 */ /* 0x000fe20000100800 */
[----:B------:R-:W-:-:S02]  /*4aa0*/  IADD3 R42, P6, PT, R123, R136, RZ ;  /* 0x000000887b2a7210 */ /* 0x000fc40007fde0ff */
[-C--:B------:R-:W-:Y:S01]  /*4ab0*/  LEA.HI.X.SX32 R233, R231, R137.reuse, 0x1, P4 ;  /* 0x00000089e7e97211 */ /* 0x080fe200020f0eff */
[----:B------:R-:W2:Y:S01]  /*4ac0*/  @P2 LDG.E.U16 R56, desc[UR14][R38.64] ;  /* 0x0000000e26382981 */ /* 0x000ea2000c1e1500 */
[----:B------:R-:W-:Y:S02]  /*4ad0*/  MOV R230, R244 ;  /* 0x000000f400e67202 */ /* 0x000fe40000000f00 */
[----:B------:R-:W-:Y:S01]  /*4ae0*/  LEA.HI.X.SX32 R247, R199, R137, 0x1, P5 ;  /* 0x00000089c7f77211 */ /* 0x000fe200028f0eff */
[----:B------:R-:W2:Y:S01]  /*4af0*/  @P2 LDG.E.U16 R24, desc[UR14][R202.64] ;  /* 0x0000000eca182981 */ /* 0x000ea2000c1e1500 */
[----:B0-----:R-:W-:Y:S02]  /*4b00*/  IADD3 R244, P4, PT, R107, R136, RZ ;  /* 0x000000886bf47210 */ /* 0x001fe40007f9e0ff */
[----:B------:R-:W-:Y:S01]  /*4b10*/  MOV R235, R43 ;  /* 0x0000002b00eb7202 */ /* 0x000fe20000000f00 */
[----:B------:R-:W-:Y:S01]  /*4b20*/  STL.64 [R1+0x190], R246 ;  /* 0x000190f601007387 */ /* 0x000fe20000100a00 */
[----:B------:R-:W-:-:S02]  /*4b30*/  MOV R198, R132 ;  /* 0x0000008400c67202 */ /* 0x000fc40000000f00 */
[----:B------:R-:W-:Y:S01]  /*4b40*/  LEA.HI.X.SX32 R53, R193, R137, 0x1, P3 ;  /* 0x00000089c1357211 */ /* 0x000fe200018f0eff */
[----:B------:R-:W-:Y:S01]  /*4b50*/  STL.64 [R1+0x188], R232 ;  /* 0x000188e801007387 */ /* 0x000fe20000100a00 */
[----:B------:R-:W-:Y:S02]  /*4b60*/  MOV R231, R245 ;  /* 0x000000f500e77202 */ /* 0x000fe40000000f00 */
[-C--:B------:R-:W-:Y:S01]  /*4b70*/  LEA.HI.X.SX32 R43, R227, R137.reuse, 0x1, P6 ;  /* 0x00000089e32b7211 */ /* 0x080fe200030f0eff */
[----:B------:R-:W-:Y:S01]  /*4b80*/  STL.64 [R1+0x180], R52 ;  /* 0x0001803401007387 */ /* 0x000fe20000100a00 */
[----:B------:R-:W-:Y:S02]  /*4b90*/  IADD3 R132, P5, PT, R115, R136, RZ ;  /* 0x0000008873847210 */ /* 0x000fe40007fbe0ff */
[----:B------:R-:W-:Y:S01]  /*4ba0*/  LEA.HI.X.SX32 R245, R223, R137, 0x1, P4 ;  /* 0x00000089dff57211 */ /* 0x000fe200020f0eff */
[----:B------:R-:W-:Y:S01]  /*4bb0*/  STL.64 [R1+0x178], R42 ;  /* 0x0001782a01007387 */ /* 0x000fe20000100a00 */
[----:B------:R-:W-:-:S02]  /*4bc0*/  MOV R199, R133 ;  /* 0x0000008500c77202 */ /* 0x000fc40000000f00 */
[----:B------:R-:W-:Y:S01]  /*4bd0*/  MOV R192, R198 ;  /* 0x000000c600c07202 */ /* 0x000fe20000000f00 */
[----:B------:R0:W-:Y:S01]  /*4be0*/  STL.64 [R1+0x168], R244 ;  /* 0x000168f401007387 */ /* 0x0001e20000100a00 */
[----:B------:R-:W-:Y:S02]  /*4bf0*/  IADD3 R198, P3, PT, R99, R136, RZ ;  /* 0x0000008863c67210 */ /* 0x000fe40007f7e0ff */
[----:B------:R-:W-:Y:S01]  /*4c00*/  MOV R226, R238 ;  /* 0x000000ee00e27202 */ /* 0x000fe20000000f00 */
[----:B------:R-:W2:Y:S01]  /*4c10*/  @P2 LDG.E.U16 R71, desc[UR14][R52.64] ;  /* 0x0000000e34472981 */ /* 0x000ea2000c1e1500 */
[----:B------:R-:W-:Y:S02]  /*4c20*/  IADD3 R238, P6, PT, R91, R136, RZ ;  /* 0x000000885bee7210 */ /* 0x000fe40007fde0ff */
[----:B------:R-:W-:Y:S01]  /*4c30*/  LEA.HI.X.SX32 R133, R189, R137, 0x1, P5 ;  /* 0x00000089bd857211 */ /* 0x000fe200028f0eff */
[----:B------:R-:W2:Y:S01]  /*4c40*/  @P2 LDG.E.U16 R32, desc[UR14][R230.64] ;  /* 0x0000000ee6202981 */ /* 0x000ea2000c1e1500 */
[----:B------:R-:W-:-:S02]  /*4c50*/  MOV R188, R224 ;  /* 0x000000e000bc7202 */ /* 0x000fc40000000f00 */
[----:B------:R-:W-:Y:S01]  /*4c60*/  IADD3 R224, P5, PT, R85, R136, RZ ;  /* 0x0000008855e07210 */ /* 0x000fe20007fbe0ff */
[----:B------:R-:W-:Y:S01]  /*4c70*/  STL.64 [R1+0x170], R132 ;  /* 0x0001708401007387 */ /* 0x000fe20000100a00 */
[----:B------:R-:W-:Y:S02]  /*4c80*/  MOV R222, R244 ;  /* 0x000000f400de7202 */ /* 0x000fe40000000f00 */
[----:B------:R-:W-:Y:S01]  /*4c90*/  MOV R193, R199 ;  /* 0x000000c700c17202 */ /* 0x000fe20000000f00 */
[----:B------:R-:W2:Y:S01]  /*4ca0*/  @P2 LDG.E.U16 R25, desc[UR14][R234.64] ;  /* 0x0000000eea192981 */ /* 0x000ea2000c1e1500 */
[----:B0-----:R-:W-:Y:S02]  /*4cb0*/  IADD3 R244, P4, PT, R81, R136, RZ ;  /* 0x0000008851f47210 */ /* 0x001fe40007f9e0ff */
[----:B------:R-:W-:Y:S01]  /*4cc0*/  MOV R227, R239 ;  /* 0x000000ef00e37202 */ /* 0x000fe20000000f00 */
[----:B------:R-:W2:Y:S01]  /*4cd0*/  @P2 LDG.E.U16 R33, desc[UR14][R192.64] ;  /* 0x0000000ec0212981 */ /* 0x000ea2000c1e1500 */
[----:B------:R-:W-:-:S02]  /*4ce0*/  LEA.HI.X.SX32 R199, R183, R137, 0x1, P3 ;  /* 0x00000089b7c77211 */ /* 0x000fc400018f0eff */
[----:B------:R-:W-:Y:S01]  /*4cf0*/  MOV R182, R54 ;  /* 0x0000003600b67202 */ /* 0x000fe20000000f00 */
[----:B------:R-:W2:Y:S01]  /*4d00*/  @P2 LDG.E.U16 R34, desc[UR14][R226.64] ;  /* 0x0000000ee2222981 */ /* 0x000ea2000c1e1500 */
[----:B------:R-:W-:Y:S02]  /*4d10*/  MOV R189, R225 ;  /* 0x000000e100bd7202 */ /* 0x000fe40000000f00 */
[----:B------:R-:W-:Y:S01]  /*4d20*/  LEA.HI.X.SX32 R239, R221, R137, 0x1, P6 ;  /* 0x00000089ddef7211 */ /* 0x000fe200030f0eff */
[----:B------:R-:W-:Y:S01]  /*4d30*/  STL.64 [R1+0x160], R198 ;  /* 0x000160c601007387 */ /* 0x000fe20000100a00 */
[----:B------:R-:W-:Y:S02]  /*4d40*/  MOV R176, R44 ;  /* 0x0000002c00b07202 */ /* 0x000fe40000000f00 */
[----:B------:R-:W-:Y:S01]  /*4d50*/  MOV R223, R245 ;  /* 0x000000f500df7202 */ /* 0x000fe20000000f00 */
[----:B------:R-:W-:Y:S01]  /*4d60*/  STL.64 [R1+0x158], R238 ;  /* 0x000158ee01007387 */ /* 0x000fe20000100a00 */
[----:B------:R-:W-:-:S02]  /*4d70*/  IADD3 R44, P6, PT, R64, R136, RZ ;  /* 0x00000088402c7210 */ /* 0x000fc40007fde0ff */
[-C--:B------:R-:W-:Y:S01]  /*4d80*/  LEA.HI.X.SX32 R225, R181, R137.reuse, 0x1, P5 ;  /* 0x00000089b5e17211 */ /* 0x080fe200028f0eff */
[----:B------:R-:W2:Y:S01]  /*4d90*/  @P2 LDG.E.U16 R31, desc[UR14][R198.64] ;  /* 0x0000000ec61f2981 */ /* 0x000ea2000c1e1500 */
[-C--:B------:R-:W-:Y:S02]  /*4da0*/  IADD3 R248, P5, PT, R249, R136.reuse, RZ ;  /* 0x00000088f9f87210 */ /* 0x080fe40007fbe0ff */
[----:B------:R-:W-:Y:S01]  /*4db0*/  LEA.HI.X.SX32 R245, R217, R137, 0x1, P4 ;  /* 0x00000089d9f57211 */ /* 0x000fe200020f0eff */
[----:B------:R-:W-:Y:S01]  /*4dc0*/  STL.64 [R1+0x150], R224 ;  /* 0x000150e001007387 */ /* 0x000fe20000100a00 */
[----:B------:R-:W-:Y:S02]  /*4dd0*/  MOV R183, R55 ;  /* 0x0000003700b77202 */ /* 0x000fe40000000f00 */
[----:B------:R-:W-:Y:S01]  /*4de0*/  IADD3 R250, P4, PT, R251, R136, RZ ;  /* 0x00000088fbfa7210 */ /* 0x000fe20007f9e0ff */
[----:B------:R-:W-:Y:S01]  /*4df0*/  STL.64 [R1+0x148], R244 ;  /* 0x000148f401007387 */ /* 0x000fe20000100a00 */
[----:B------:R-:W-:-:S02]  /*4e00*/  LEA.HI.X.SX32 R249, R179, R137, 0x1, P5 ;  /* 0x00000089b3f97211 */ /* 0x000fc400028f0eff */
[-C--:B------:R-:W-:Y:S01]  /*4e10*/  IADD3 R214, P5, PT, R215, R136.reuse, RZ ;  /* 0x00000088d7d67210 */ /* 0x080fe20007fbe0ff */
[----:B------:R-:W2:Y:S01]  /*4e20*/  @P2 LDG.E.U16 R23, desc[UR14][R238.64] ;  /* 0x0000000eee172981 */ /* 0x000ea2000c1e1500 */
[-C--:B------:R-:W-:Y:S02]  /*4e30*/  LEA.HI.X.SX32 R251, R205, R137.reuse, 0x1, P4 ;  /* 0x00000089cdfb7211 */ /* 0x080fe400020f0eff */
[-C--:B------:R-:W-:Y:S01]  /*4e40*/  IADD3 R210, P4, PT, R211, R136.reuse, RZ ;  /* 0x00000088d3d27210 */ /* 0x080fe20007f9e0ff */
[----:B------:R-:W2:Y:S01]  /*4e50*/  @P2 LDG.E.U16 R15, desc[UR14][R208.64] ;  /* 0x0000000ed00f2981 */ /* 0x000ea2000c1e1500 */
[-C--:B------:R-:W-:Y:S02]  /*4e60*/  LEA.HI.X.SX32 R215, R173, R137.reuse, 0x1, P5 ;  /* 0x00000089add77211 */ /* 0x080fe400028f0eff */
[----:B------:R-:W-:Y:S01]  /*4e70*/  IADD3 R196, P5, PT, R197, R136, RZ ;  /* 0x00000088c5c47210 */ /* 0x000fe20007fbe0ff */
[----:B------:R-:W2:Y:S01]  /*4e80*/  @P2 LDG.E.U16 R30, desc[UR14][R250.64] ;  /* 0x0000000efa1e2981 */ /* 0x000ea2000c1e1500 */
[----:B------:R-:W-:-:S02]  /*4e90*/  LEA.HI.X.SX32 R211, R185, R137, 0x1, P4 ;  /* 0x00000089b9d37211 */ /* 0x000fc400020f0eff */
[-C--:B------:R-:W-:Y:S01]  /*4ea0*/  IADD3 R190, P4, PT, R191, R136.reuse, RZ ;  /* 0x00000088bfbe7210 */ /* 0x080fe20007f9e0ff */
[----:B------:R-:W2:Y:S01]  /*4eb0*/  @P2 LDG.E.U16 R13, desc[UR14][R246.64] ;  /* 0x0000000ef60d2981 */ /* 0x000ea2000c1e1500 */
[-C--:B------:R-:W-:Y:S02]  /*4ec0*/  LEA.HI.X.SX32 R197, R163, R137.reuse, 0x1, P5 ;  /* 0x00000089a3c57211 */ /* 0x080fe400028f0eff */
[-C--:B------:R-:W-:Y:S01]  /*4ed0*/  IADD3 R164, P5, PT, R165, R136.reuse, RZ ;  /* 0x00000088a5a47210 */ /* 0x080fe20007fbe0ff */
[----:B------:R-:W2:Y:S01]  /*4ee0*/  @P2 LDG.E.U16 R11, desc[UR14][R224.64] ;  /* 0x0000000ee00b2981 */ /* 0x000ea2000c1e1500 */
[----:B------:R-:W-:Y:S02]  /*4ef0*/  LEA.HI.X.SX32 R191, R159, R137, 0x1, P4 ;  /* 0x000000899fbf7211 */ /* 0x000fe400020f0eff */
[----:B------:R-:W-:Y:S01]  /*4f00*/  IADD3 R160, P4, PT, R161, R136, RZ ;  /* 0x00000088a1a07210 */ /* 0x000fe20007f9e0ff */
[----:B------:R-:W2:Y:S01]  /*4f10*/  @P2 LDG.E.U16 R2, desc[UR14][R214.64] ;  /* 0x0000000ed6022981 */ /* 0x000ea2000c1e1500 */
[----:B------:R-:W-:-:S02]  /*4f20*/  MOV R220, R182 ;  /* 0x000000b600dc7202 */ /* 0x000fc40000000f00 */
[-C--:B------:R-:W-:Y:S01]  /*4f30*/  LEA.HI.X.SX32 R165, R147, R137.reuse, 0x1, P5 ;  /* 0x0000008993a57211 */ /* 0x080fe200028f0eff */
[----:B------:R-:W2:Y:S01]  /*4f40*/  @P2 LDG.E.U16 R18, desc[UR14][R228.64] ;  /* 0x0000000ee4122981 */ /* 0x000ea2000c1e1500 */
[----:B------:R-:W-:Y:S01]  /*4f50*/  MOV R182, R188 ;  /* 0x000000bc00b67202 */ /* 0x000fe20000000f00 */
[----:B------:R-:W-:Y:S01]  /*4f60*/  VOTEU.ALL UP1, P1 ;  /* 0x0000000000ff7886 */ /* 0x000fe20000820000 */
[-C--:B------:R-:W-:Y:S01]  /*4f70*/  IADD3 R148, P5, PT, R149, R136.reuse, RZ ;  /* 0x0000008895947210 */ /* 0x080fe20007fbe0ff */
[----:B------:R-:W2:Y:S01]  /*4f80*/  @P2 LDG.E.U16 R7, desc[UR14][R164.64] ;  /* 0x0000000ea4072981 */ /* 0x000ea2000c1e1500 */
[----:B------:R-:W-:Y:S01]  /*4f90*/  LEA.HI.X.SX32 R161, R139, R137, 0x1, P4 ;  /* 0x000000898ba17211 */ /* 0x000fe200020f0eff */
[----:B------:R-:W0:Y:S01]  /*4fa0*/  LDC.64 R146, c[0x0][0x390] ;  /* 0x0000e400ff927b82 */ /* 0x000e220000000a00 */
[----:B------:R-:W-:Y:S01]  /*4fb0*/  IADD3 R188, P4, PT, R145, R136, RZ ;  /* 0x0000008891bc7210 */ /* 0x000fe20007f9e0ff */
[----:B------:R-:W2:Y:S01]  /*4fc0*/  @P2 LDG.E.U16 R16, desc[UR14][R236.64] ;  /* 0x0000000eec102981 */ /* 0x000ea2000c1e1500 */
[----:B------:R-:W-:-:S02]  /*4fd0*/  MOV R221, R183 ;  /* 0x000000b700dd7202 */ /* 0x000fc40000000f00 */
[----:B------:R-:W-:Y:S01]  /*4fe0*/  MOV R183, R189 ;  /* 0x000000bd00b77202 */ /* 0x000fe20000000f00 */
[----:B------:R-:W2:Y:S01]  /*4ff0*/  @P2 LDG.E.U16 R14, desc[UR14][R232.64] ;  /* 0x0000000ee80e2981 */ /* 0x000ea2000c1e1500 */
[-C--:B------:R-:W-:Y:S01]  /*5000*/  LEA.HI.X.SX32 R149, R123, R137.reuse, 0x1, P5 ;  /* 0x000000897b957211 */ /* 0x080fe200028f0eff */
[----:B------:R1:W0:Y:S01]  /*5010*/  @!UP1 SYNCS.EXCH.64 URZ, [UR8+0x14008], UR16 ;  /* 0x0140081008ff95b2 */ /* 0x0002220008000100 */
        /* <DEDUP_REMOVED lines=15> */
[-C--:B------:R-:W-:Y:S02]  /*5110*/  IADD3 R88, P4, PT, R89, R136.reuse, RZ ;  /* 0x0000008859587210 */ /* 0x080fe40007f9e0ff */
[-C--:B------:R-:W-:Y:S01]  /*5120*/  LEA.HI.X.SX32 R93, R81, R137.reuse, 0x1, P5 ;  /* 0x00000089515d7211 */ /* 0x080fe200028f0eff */
[----:B------:R-:W2:Y:S01]  /*5130*/  @P2 LDG.E.U16 R35, desc[UR14][R104.64] ;  /* 0x0000000e68232981 */ /* 0x000ea2000c1e1500 */
[-C--:B------:R-:W-:Y:S02]  /*5140*/  LEA.HI.X.SX32 R89, R73, R137.reuse, 0x1, P4 ;  /* 0x0000008949597211 */ /* 0x080fe400020f0eff */
[-C--:B------:R-:W-:Y:S01]  /*5150*/  IADD3 R140, P5, PT, R141, R136.reuse, RZ ;  /* 0x000000888d8c7210 */ /* 0x080fe20007fbe0ff */
[----:B------:R-:W2:Y:S03]  /*5160*/  @P2 LDG.E.U16 R3, desc[UR14][R92.64] ;  /* 0x0000000e5c032981 */ /* 0x000ea6000c1e1500 */
[----:B------:R-:W-:Y:S01]  /*5170*/  LEA.HI.X.SX32 R141, R77, R137, 0x1, P5 ;  /* 0x000000894d8d7211 */ /* 0x000fe200028f0eff */
[----:B------:R-:W2:Y:S04]  /*5180*/  @P2 LDG.E.U16 R4, desc[UR14][R88.64] ;  /* 0x0000000e58042981 */ /* 0x000ea8000c1e1500 */
[----:B------:R-:W2:Y:S01]  /*5190*/  @P2 LDG.E.U16 R17, desc[UR14][R140.64] ;  /* 0x0000000e8c112981 */ /* 0x000ea2000c1e1500 */
[----:B----4-:R-:W-:-:S02]  /*51a0*/  LEA R54, P3, R177, R136, 0x6 ;  /* 0x00000088b1367211 */ /* 0x010fc400078630ff */
[----:B------:R-:W-:Y:S02]  /*51b0*/  MOV R177, R45 ;  /* 0x0000002d00b17202 */ /* 0x000fe40000000f00 */
[-C--:B------:R-:W-:Y:S02]  /*51c0*/  LEA.HI.X.SX32 R55, R219, R137.reuse, 0x1, P3 ;  /* 0x00000089db377211 */ /* 0x080fe400018f0eff */
[-C--:B------:R-:W-:Y:S02]  /*51d0*/  IADD3 R240, P3, PT, R241, R136.reuse, RZ ;  /* 0x00000088f1f07210 */ /* 0x080fe40007f7e0ff */
[-C--:B------:R-:W-:Y:S01]  /*51e0*/  LEA.HI.X.SX32 R45, R213, R137.reuse, 0x1, P6 ;  /* 0x00000089d52d7211 */ /* 0x080fe200030f0eff */
[----:B------:R4:W-:Y:S01]  /*51f0*/  STL.64 [R1+0x140], R54 ;  /* 0x0001403601007387 */ /* 0x0009e20000100a00 */
[-C--:B------:R-:W-:Y:S02]  /*5200*/  IADD3 R242, P6, PT, R243, R136.reuse, RZ ;  /* 0x00000088f3f27210 */ /* 0x080fe40007fde0ff */
[----:B------:R-:W-:Y:S01]  /*5210*/  LEA.HI.X.SX32 R241, R175, R137, 0x1, P3 ;  /* 0x00000089aff17211 */ /* 0x000fe200018f0eff */
[----:B------:R0:W-:Y:S01]  /*5220*/  STL.64 [R1+0x138], R44 ;  /* 0x0001382c01007387 */ /* 0x0001e20000100a00 */
[----:B------:R-:W-:-:S02]  /*5230*/  IADD3 R206, P3, PT, R207, R136, RZ ;  /* 0x00000088cfce7210 */ /* 0x000fc40007f7e0ff */
[-C--:B------:R-:W-:Y:S01]  /*5240*/  LEA.HI.X.SX32 R243, R195, R137.reuse, 0x1, P6 ;  /* 0x00000089c3f37211 */ /* 0x080fe200030f0eff */
[----:B------:R-:W-:Y:S01]  /*5250*/  STL.64 [R1+0x130], R248 ;  /* 0x000130f801007387 */ /* 0x000fe20000100a00 */
[-C--:B------:R-:W-:Y:S02]  /*5260*/  IADD3 R200, P6, PT, R201, R136.reuse, RZ ;  /* 0x00000088c9c87210 */ /* 0x080fe40007fde0ff */
[-C--:B------:R-:W-:Y:S01]  /*5270*/  LEA.HI.X.SX32 R207, R171, R137.reuse, 0x1, P3 ;  /* 0x00000089abcf7211 */ /* 0x080fe200018f0eff */
[----:B------:R-:W-:Y:S01]  /*5280*/  STL.64 [R1+0x128], R250 ;  /* 0x000128fa01007387 */ /* 0x000fe20000100a00 */
[-C--:B------:R-:W-:Y:S02]  /*5290*/  IADD3 R186, P3, PT, R187, R136.reuse, RZ ;  /* 0x00000088bbba7210 */ /* 0x080fe40007f7e0ff */
[----:B------:R-:W-:Y:S01]  /*52a0*/  LEA.HI.X.SX32 R201, R167, R137, 0x1, P6 ;  /* 0x00000089a7c97211 */ /* 0x000fe200030f0eff */
[----:B------:R-:W-:Y:S01]  /*52b0*/  STL.64 [R1+0x120], R240 ;  /* 0x000120f001007387 */ /* 0x000fe20000100a00 */
        /* <DEDUP_REMOVED lines=24> */
[----:B------:R-:W-:Y:S02]  /*5440*/  IADD3 R96, P6, PT, R97, R136, RZ ;  /* 0x0000008861607210 */ /* 0x000fe40007fde0ff */
[-C--:B------:R-:W-:Y:S01]  /*5450*/  LEA.HI.X.SX32 R101, R85, R137.reuse, 0x1, P3 ;  /* 0x0000008955657211 */ /* 0x080fe200018f0eff */
[----:B------:R-:W-:Y:S01]  /*5460*/  STL.64 [R1+0xd8], R168 ;  /* 0x0000d8a801007387 */ /* 0x000fe20000100a00 */
[----:B------:R-:W-:-:S02]  /*5470*/  LEA.HI.X.SX32 R97, R83, R137, 0x1, P6 ;  /* 0x0000008953617211 */ /* 0x000fc400030f0eff */
[-C--:B------:R-:W-:Y:S01]  /*5480*/  IADD3 R144, P6, PT, R77, R136.reuse, RZ ;  /* 0x000000884d907210 */ /* 0x080fe20007fde0ff */
[----:B------:R-:W-:Y:S01]  /*5490*/  STL.64 [R1+0xd0], R164 ;  /* 0x0000d0a401007387 */ /* 0x000fe20000100a00 */
[----:B------:R-:W-:Y:S02]  /*54a0*/  IADD3 R142, P3, PT, R143, R136, RZ ;  /* 0x000000888f8e7210 */ /* 0x000fe40007f7e0ff */
[-C--:B------:R-:W-:Y:S01]  /*54b0*/  LEA.HI.X.SX32 R145, R75, R137.reuse, 0x1, P6 ;  /* 0x000000894b917211 */ /* 0x080fe200030f0eff */
[----:B------:R-:W-:Y:S01]  /*54c0*/  STL.64 [R1+0xc8], R160 ;  /* 0x0000c8a001007387 */ /* 0x000fe20000100a00 */
[----:B------:R-:W-:-:S03]  /*54d0*/  LEA.HI.X.SX32 R143, R79, R137, 0x1, P3 ;  /* 0x000000894f8f7211 */ /* 0x000fc600018f0eff */
[----:B------:R-:W-:Y:S04]  /*54e0*/  STL.64 [R1+0xc0], R156 ;  /* 0x0000c09c01007387 */ /* 0x000fe80000100a00 */
[----:B------:R-:W-:Y:S04]  /*54f0*/  STL.64 [R1+0xb8], R152 ;  /* 0x0000b89801007387 */ /* 0x000fe80000100a00 */
[----:B------:R-:W-:Y:S04]  /*5500*/  STL.64 [R1+0xb0], R148 ;  /* 0x0000b09401007387 */ /* 0x000fe80000100a00 */
[----:B------:R-:W-:Y:S04]  /*5510*/  STL.64 [R1+0xa8], R188 ;  /* 0x0000a8bc01007387 */ /* 0x000fe80000100a00 */
[----:B------:R0:W-:Y:S04]  /*5520*/  STL.64 [R1+0xa0], R134 ;  /* 0x0000a08601007387 */ /* 0x0001e80000100a00 */
[----:B------:R-:W-:Y:S04]  /*5530*/  STL.64 [R1+0x98], R128 ;  /* 0x0000988001007387 */ /* 0x000fe80000100a00 */
        /* <DEDUP_REMOVED lines=10> */
[----:B------:R-:W2:Y:S04]  /*55e0*/  LDL.LU.64 R46, [R1+0x290] ;  /* 0x00029000012e7983 */ /* 0x000ea80000300a00 */
[----:B------:R-:W3:Y:S04]  /*55f0*/  LDL.LU.64 R58, [R1+0x288] ;  /* 0x00028800013a7983 */ /* 0x000ee80000300a00 */
[----:B------:R-:W3:Y:S04]  /*5600*/  LDL.LU.64 R52, [R1+0x280] ;  /* 0x0002800001347983 */ /* 0x000ee80000300a00 */
[----:B------:R-:W3:Y:S04]  /*5610*/  @P2 LDG.E.U16 R57, desc[UR14][R54.64] ;  /* 0x0000000e36392981 */ /* 0x000ee8000c1e1500 */
[----:B------:R-:W3:Y:S04]  /*5620*/  @P2 LDG.E.U16 R65, desc[UR14][R206.64] ;  /* 0x0000000ece412981 */ /* 0x000ee8000c1e1500 */
[----:B------:R-:W3:Y:S04]  /*5630*/  @P2 LDG.E.U16 R63, desc[UR14][R156.64] ;  /* 0x0000000e9c3f2981 */ /* 0x000ee8000c1e1500 */
[----:B----4-:R-:W4:Y:S04]  /*5640*/  LDL.LU.64 R54, [R1+0x278] ;  /* 0x0002780001367983 */ /* 0x010f280000300a00 */
[----:B------:R-:W4:Y:S04]  /*5650*/  @P2 LDG.E.U16 R61, desc[UR14][R116.64] ;  /* 0x0000000e743d2981 */ /* 0x000f28000c1e1500 */
[----:B------:R-:W4:Y:S04]  /*5660*/  @P2 LDG.E.U16 R22, desc[UR14][R240.64] ;  /* 0x0000000ef0162981 */ /* 0x000f28000c1e1500 */
[----:B------:R-:W4:Y:S04]  /*5670*/  @P2 LDG.E.U16 R29, desc[UR14][R186.64] ;  /* 0x0000000eba1d2981 */ /* 0x000f28000c1e1500 */
[----:B------:R0:W4:Y:S04]  /*5680*/  @P2 LDG.E.U16 R28, desc[UR14][R134.64] ;  /* 0x0000000e861c2981 */ /* 0x000128000c1e1500 */
[----:B------:R-:W4:Y:S04]  /*5690*/  @P2 LDG.E.U16 R27, desc[UR14][R100.64] ;  /* 0x0000000e641b2981 */ /* 0x000f28000c1e1500 */
[----:B------:R-:W4:Y:S04]  /*56a0*/  @P2 LDG.E.U16 R26, desc[UR14][R142.64] ;  /* 0x0000000e8e1a2981 */ /* 0x000f28000c1e1500 */
[----:B------:R-:W4:Y:S04]  /*56b0*/  @P2 LDG.E.U16 R9, desc[UR14][R242.64] ;  /* 0x0000000ef2092981 */ /* 0x000f28000c1e1500 */
[----:B------:R-:W4:Y:S04]  /*56c0*/  @P2 LDG.E.U16 R21, desc[UR14][R168.64] ;  /* 0x0000000ea8152981 */ /* 0x000f28000c1e1500 */
[----:B------:R-:W4:Y:S04]  /*56d0*/  @P2 LDG.E.U16 R20, desc[UR14][R128.64] ;  /* 0x0000000e80142981 */ /* 0x000f28000c1e1500 */
[----:B------:R-:W4:Y:S04]  /*56e0*/  @P2 LDG.E.U16 R19, desc[UR14][R96.64] ;  /* 0x0000000e60132981 */ /* 0x000f28000c1e1500 */
[----:B--2---:R-:W2:Y:S04]  /*56f0*/  @P2 LDG.E.U16 R46, desc[UR14][R44.64] ;  /* 0x0000000e2c2e2981 */ /* 0x004ea8000c1e1500 */
[----:B---3--:R-:W3:Y:S04]  /*5700*/  @P2 LDG.E.U16 R59, desc[UR14][R50.64] ;  /* 0x0000000e323b2981 */ /* 0x008ee8000c1e1500 */
[----:B------:R-:W2:Y:S04]  /*5710*/  @P2 LDG.E.U16 R58, desc[UR14][R48.64] ;  /* 0x0000000e303a2981 */ /* 0x000ea8000c1e1500 */
[----:B------:R-:W2:Y:S04]  /*5720*/  @P2 LDG.E.U16 R47, desc[UR14][R132.64] ;  /* 0x0000000e842f2981 */ /* 0x000ea8000c1e1500 */
[----:B------:R0:W2:Y:S04]  /*5730*/  LDL.LU.64 R50, [R1+0x270] ;  /* 0x0002700001327983 */ /* 0x0000a80000300a00 */
[----:B------:R0:W3:Y:S04]  /*5740*/  LDL.LU.64 R48, [R1+0x268] ;  /* 0x0002680001307983 */ /* 0x0000e80000300a00 */
[----:B------:R0:W3:Y:S04]  /*5750*/  LDL.LU.64 R38, [R1+0x260] ;  /* 0x0002600001267983 */ /* 0x0000e80000300a00 */
[----:B----4-:R-:W4:Y:S04]  /*5760*/  @P2 LDG.E.U16 R54, desc[UR14][R42.64] ;  /* 0x0000000e2a362981 */ /* 0x010f28000c1e1500 */
[----:B------:R-:W4:Y:S04]  /*5770*/  @P2 LDG.E.U16 R53, desc[UR14][R200.64] ;  /* 0x0000000ec8352981 */ /* 0x000f28000c1e1500 */
[----:B------:R-:W4:Y:S04]  /*5780*/  @P2 LDG.E.U16 R52, desc[UR14][R152.64] ;  /* 0x0000000e98342981 */ /* 0x000f28000c1e1500 */
[----:B------:R1:W4:Y:S04]  /*5790*/  LDL.LU.64 R42, [R1+0x258] ;  /* 0x00025800012a7983 */ /* 0x0003280000300a00 */
[----:B0-----:R0:W4:Y:S04]  /*57a0*/  LDL.LU.64 R44, [R1+0x250] ;  /* 0x00025000012c7983 */ /* 0x0011280000300a00 */
[----:B--2---:R-:W2:Y:S04]  /*57b0*/  @P2 LDG.E.U16 R51, desc[UR14][R112.64] ;  /* 0x0000000e70332981 */ /* 0x004ea8000c1e1500 */
[----:B---3--:R-:W3:Y:S04]  /*57c0*/  @P2 LDG.E.U16 R49, desc[UR14][R40.64] ;  /* 0x0000000e28312981 */ /* 0x008ee8000c1e1500 */
[----:B------:R-:W2:Y:S04]  /*57d0*/  @P2 LDG.E.U16 R48, desc[UR14][R36.64] ;  /* 0x0000000e24302981 */ /* 0x000ea8000c1e1500 */
[----:B------:R-:W2:Y:S04]  /*57e0*/  @P2 LDG.E.U16 R50, desc[UR14][R220.64] ;  /* 0x0000000edc322981 */ /* 0x000ea8000c1e1500 */
[----:B------:R0:W2:Y:S04]  /*57f0*/  LDL.LU.64 R40, [R1+0x248] ;  /* 0x0002480001287983 */ /* 0x0000a80000300a00 */
[----:B------:R0:W3:Y:S04]  /*5800*/  LDL.LU.64 R36, [R1+0x240] ;  /* 0x0002400001247983 */ /* 0x0000e80000300a00 */
[----:B------:R-:W3:Y:S04]  /*5810*/  LDL.LU R133, [R1+0x238] ;  /* 0x0002380001857983 */ /* 0x000ee80000300800 */
[----:B------:R-:W3:Y:S04]  /*5820*/  @P2 LDG.E.U16 R38, desc[UR14][R248.64] ;  /* 0x0000000ef8262981 */ /* 0x000ee8000c1e1500 */
[----:B----4-:R-:W4:Y:S04]  /*5830*/  @P2 LDG.E.U16 R45, desc[UR14][R196.64] ;  /* 0x0000000ec42d2981 */ /* 0x010f28000c1e1500 */
[----:B------:R-:W4:Y:S04]  /*5840*/  @P2 LDG.E.U16 R44, desc[UR14][R148.64] ;  /* 0x0000000e942c2981 */ /* 0x000f28000c1e1500 */
[----:B------:R-:W4:Y:S04]  /*5850*/  @P2 LDG.E.U16 R43, desc[UR14][R108.64] ;  /* 0x0000000e6c2b2981 */ /* 0x000f28000c1e1500 */
[----:B------:R-:W4:Y:S04]  /*5860*/  @P2 LDG.E.U16 R42, desc[UR14][R144.64] ;  /* 0x0000000e902a2981 */ /* 0x000f28000c1e1500 */
[----:B------:R-:W4:Y:S04]  /*5870*/  @P2 LDG.E.U16 R39, desc[UR14][R222.64] ;  /* 0x0000000ede272981 */ /* 0x000f28000c1e1500 */
[----:B--2---:R-:W2:Y:S04]  /*5880*/  @P2 LDG.E.U16 R41, desc[UR14][R176.64] ;  /* 0x0000000eb0292981 */ /* 0x004ea8000c1e1500 */
[----:B------:R-:W2:Y:S04]  /*5890*/  @P2 LDG.E.U16 R40, desc[UR14][R182.64] ;  /* 0x0000000eb6282981 */ /* 0x000ea8000c1e1500 */
[----:B---3--:R-:W3:Y:S04]  /*58a0*/  @P2 LDG.E.U16 R37, desc[UR14][R190.64] ;  /* 0x0000000ebe252981 */ /* 0x008ee8000c1e1500 */
[----:B------:R-:W3:Y:S01]  /*58b0*/  @P2 LDG.E.U16 R36, desc[UR14][R188.64] ;  /* 0x0000000ebc242981 */ /* 0x000ee2000c1e1500 */
[----:B------:R-:W-:-:S04]  /*58c0*/  LOP3.LUT R60, R118, 0x40, RZ, 0xc0, !PT ;  /* 0x00000040763c7812 */ /* 0x000fc800078ec0ff */
[----:B------:R-:W-:-:S04]  /*58d0*/  LEA R134, R60, R133, 0x7 ;  /* 0x000000853c867211 */ /* 0x000fc800078e38ff */
[C---:B------:R-:W-:Y:S01]  /*58e0*/  LOP3.LUT R62, R134.reuse, 0x10, RZ, 0x3c, !PT ;  /* 0x00000010863e7812 */ /* 0x040fe200078e3cff */
[----:B------:R-:W-:Y:S04]  /*58f0*/  STS.U16 [R134+UR8+0x8000], R55 ;  /* 0x0080003786007988 */ /* 0x000fe80008000408 */
[----:B------:R-:W-:Y:S04]  /*5900*/  STS.U16 [R134+UR8+0x8400], R67 ;  /* 0x0084004386007988 */ /* 0x000fe80008000408 */
[----:B------:R-:W-:Y:S04]  /*5910*/  STS.U16 [R134+UR8+0x8800], R69 ;  /* 0x0088004586007988 */ /* 0x000fe80008000408 */
[----:B------:R-:W-:Y:S04]  /*5920*/  STS.U16 [R134+UR8+0x8c00], R71 ;  /* 0x008c004786007988 */ /* 0x000fe80008000408 */
[----:B------:R-:W-:Y:S04]  /*5930*/  STS.U16 [R134+UR8+0x9000], R57 ;  /* 0x0090003986007988 */ /* 0x000fe80008000408 */
[----:B------:R-:W-:Y:S04]  /*5940*/  STS.U16 [R134+UR8+0x9400], R65 ;  /* 0x0094004186007988 */ /* 0x000fe80008000408 */
[----:B------:R-:W-:Y:S04]  /*5950*/  STS.U16 [R134+UR8+0x9800], R63 ;  /* 0x0098003f86007988 */ /* 0x000fe80008000408 */
[----:B------:R-:W-:Y:S01]  /*5960*/  STS.U16 [R134+UR8+0x9c00], R61 ;  /* 0x009c003d86007988 */ /* 0x000fe20008000408 */
[----:B------:R-:W-:-:S03]  /*5970*/  LOP3.LUT R60, R134, 0x20, RZ, 0x3c, !PT ;  /* 0x00000020863c7812 */ /* 0x000fc600078e3cff */
[----:B------:R-:W-:Y:S04]  /*5980*/  STS.U16 [R62+UR8+0x8080], R59 ;  /* 0x0080803b3e007988 */ /* 0x000fe80008000408 */
[----:B------:R-:W-:Y:S04]  /*5990*/  STS.U16 [R62+UR8+0x8480], R58 ;  /* 0x0084803a3e007988 */ /* 0x000fe80008000408 */
[----:B------:R-:W-:Y:S04]  /*59a0*/  STS.U16 [R62+UR8+0x8880], R56 ;  /* 0x008880383e007988 */ /* 0x000fe80008000408 */
[----:B------:R-:W-:Y:S04]  /*59b0*/  STS.U16 [R62+UR8+0x8c80], R54 ;  /* 0x008c80363e007988 */ /* 0x000fe80008000408 */
[----:B------:R0:W-:Y:S04]  /*59c0*/  STS.U16 [R62+UR8+0x9080], R46 ;  /* 0x0090802e3e007988 */ /* 0x0001e80008000408 */
[----:B------:R-:W-:Y:S04]  /*59d0*/  STS.U16 [R62+UR8+0x9480], R53 ;  /* 0x009480353e007988 */ /* 0x000fe80008000408 */
[----:B------:R-:W-:Y:S04]  /*59e0*/  STS.U16 [R62+UR8+0x9880], R52 ;  /* 0x009880343e007988 */ /* 0x000fe80008000408 */
[----:B------:R-:W-:Y:S01]  /*59f0*/  STS.U16 [R62+UR8+0x9c80], R51 ;  /* 0x009c80333e007988 */ /* 0x000fe20008000408 */
[----:B0-----:R-:W-:-:S03]  /*5a00*/  LOP3.LUT R46, R134, 0x30, RZ, 0x3c, !PT ;  /* 0x00000030862e7812 */ /* 0x001fc600078e3cff */
[----:B------:R-:W-:Y:S04]  /*5a10*/  STS.U16 [R60+UR8+0x8100], R50 ;  /* 0x008100323c007988 */ /* 0x000fe80008000408 */
[----:B------:R-:W-:Y:S04]  /*5a20*/  STS.U16 [R60+UR8+0x8500], R49 ;  /* 0x008500313c007988 */ /* 0x000fe80008000408 */
[----:B------:R-:W-:Y:S04]  /*5a30*/  STS.U16 [R60+UR8+0x8900], R48 ;  /* 0x008900303c007988 */ /* 0x000fe80008000408 */
[----:B------:R-:W-:Y:S04]  /*5a40*/  STS.U16 [R60+UR8+0x8d00], R47 ;  /* 0x008d002f3c007988 */ /* 0x000fe80008000408 */
[----:B------:R0:W-:Y:S04]  /*5a50*/  STS.U16 [R60+UR8+0x9100], R38 ;  /* 0x009100263c007988 */ /* 0x0001e80008000408 */
[----:B----4-:R-:W-:Y:S04]  /*5a60*/  STS.U16 [R60+UR8+0x9500], R45 ;  /* 0x0095002d3c007988 */ /* 0x010fe80008000408 */
[----:B------:R-:W-:Y:S04]  /*5a70*/  STS.U16 [R60+UR8+0x9900], R44 ;  /* 0x0099002c3c007988 */ /* 0x000fe80008000408 */
[----:B------:R-:W-:Y:S01]  /*5a80*/  STS.U16 [R60+UR8+0x9d00], R43 ;  /* 0x009d002b3c007988 */ /* 0x000fe20008000408 */
[----:B0-----:R-:W-:-:S03]  /*5a90*/  LOP3.LUT R38, R134, 0x40, RZ, 0x3c, !PT ;  /* 0x0000004086267812 */ /* 0x001fc600078e3cff */
[----:B------:R-:W-:Y:S01]  /*5aa0*/  STS.U16 [R46+UR8+0x8180], R42 ;  /* 0x0081802a2e007988 */ /* 0x000fe20008000408 */
[----:B------:R-:W-:Y:S01]  /*5ab0*/  UIMAD UR4, UR7, UR4, URZ ;  /* 0x00000004070472a4 */ /* 0x000fe2000f8e02ff */
[----:B------:R-:W-:-:S03]  /*5ac0*/  IMAD R0, R0, UR71, RZ ;  /* 0x0000004700007c24 */ /* 0x000fc6000f8e02ff */
[----:B------:R-:W-:Y:S02]  /*5ad0*/  USHF.L.U32 UR11, UR4, 0x1, URZ ;  /* 0x00000001040b7899 */ /* 0x000fe400080006ff */
[C---:B------:R-:W-:Y:S01]  /*5ae0*/  SHF.L.U32 R73, R0.reuse, 0x1, RZ ;  /* 0x0000000100497819 */ /* 0x040fe200000006ff */
[----:B------:R-:W-:Y:S01]  /*5af0*/  UIMAD.WIDE UR4, UR4, 0x2, URZ ;  /* 0x00000002040478a5 */ /* 0x000fe2000f8e02ff */
[----:B------:R-:W-:Y:S02]  /*5b00*/  IMAD.HI R0, R0, 0x2, RZ ;  /* 0x0000000200007827 */ /* 0x000fe400078e02ff */
[----:B------:R-:W-:-:S04]  /*5b10*/  IADD3 R146, P3, P4, R73, UR11, R146 ;  /* 0x0000000b49927c10 */ /* 0x000fc8000fc7e092 */
[----:B------:R-:W-:Y:S01]  /*5b20*/  IADD3.X R0, PT, PT, R0, UR5, R147, P3, P4 ;  /* 0x0000000500007c10 */ /* 0x000fe20009fe8493 */
[----:B------:R-:W-:-:S04]  /*5b30*/  @!UP0 UIADD3 UR4, UPT, UPT, -UR6, 0x100000, URZ ;  /* 0x0010000006048890 */ /* 0x000fc8000fffe1ff */
[----:B------:R-:W-:Y:S02]  /*5b40*/  @!UP0 USHF.L.U32 UR5, UR4, 0xb, URZ ;  /* 0x0000000b04058899 */ /* 0x000fe400080006ff */
[----:B------:R-:W-:Y:S01]  /*5b50*/  @!UP0 USHF.L.U32 UR4, UR4, 0x1, URZ ;  /* 0x0000000104048899 */ /* 0x000fe200080006ff */
[----:B------:R-:W-:Y:S02]  /*5b60*/  ISETP.EQ.U32.AND P3, PT, RZ, UR53, P2 ;  /* 0x00000035ff007c0c */ /* 0x000fe40009762070 */
[C---:B------:R-:W-:Y:S01]  /*5b70*/  LOP3.LUT R139, R134.reuse, 0x70, RZ, 0x3c, !PT ;  /* 0x00000070868b7812 */ /* 0x040fe200078e3cff */
[----:B------:R-:W-:Y:S01]  /*5b80*/  VOTEU.ALL UP1, P1 ;  /* 0x0000000000ff7886 */ /* 0x000fe20000820000 */
[----:B-1----:R-:W-:Y:S02]  /*5b90*/  UIADD3 UR16, UPT, UPT, UR8, 0xc000, URZ ;  /* 0x0000c00008107890 */ /* 0x002fe4000fffe0ff */
[----:B------:R-:W-:Y:S01]  /*5ba0*/  UIADD3 UR11, UPT, UPT, UR9, 0x80, URZ ;  /* 0x00000080090b7890 */ /* 0x000fe2000fffe0ff */
[----:B--2---:R-:W-:Y:S04]  /*5bb0*/  STS.U16 [R46+UR8+0x8580], R41 ;  /* 0x008580292e007988 */ /* 0x004fe80008000408 */
[----:B------:R-:W-:Y:S04]  /*5bc0*/  STS.U16 [R46+UR8+0x8980], R40 ;  /* 0x008980282e007988 */ /* 0x000fe80008000408 */
[----:B------:R-:W-:Y:S04]  /*5bd0*/  STS.U16 [R46+UR8+0x8d80], R39 ;  /* 0x008d80272e007988 */ /* 0x000fe80008000408 */
[----:B------:R0:W-:Y:S04]  /*5be0*/  STS.U16 [R46+UR8+0x9180], R30 ;  /* 0x0091801e2e007988 */ /* 0x0001e80008000408 */
[----:B---3--:R-:W-:Y:S04]  /*5bf0*/  STS.U16 [R46+UR8+0x9580], R37 ;  /* 0x009580252e007988 */ /* 0x008fe80008000408 */
        /* <DEDUP_REMOVED lines=8> */
[----:B------:R1:W-:Y:S04]  /*5c80*/  STS.U16 [R38+UR8+0x9600], R29 ;  /* 0x0096001d26007988 */ /* 0x0003e80008000408 */
[----:B------:R1:W-:Y:S04]  /*5c90*/  STS.U16 [R38+UR8+0x9a00], R28 ;  /* 0x009a001c26007988 */ /* 0x0003e80008000408 */
[----:B------:R1:W-:Y:S01]  /*5ca0*/  STS.U16 [R38+UR8+0x9e00], R27 ;  /* 0x009e001b26007988 */ /* 0x0003e20008000408 */
[----:B0-----:R-:W-:-:S03]  /*5cb0*/  LOP3.LUT R22, R134, 0x60, RZ, 0x3c, !PT ;  /* 0x0000006086167812 */ /* 0x001fc600078e3cff */
[----:B------:R1:W-:Y:S04]  /*5cc0*/  STS.U16 [R30+UR8+0x8280], R26 ;  /* 0x0082801a1e007988 */ /* 0x0003e80008000408 */
        /* <DEDUP_REMOVED lines=22> */
[----:B------:R1:W-:Y:S01]  /*5e30*/  STS.U16 [R139+UR8+0x9f80], R4 ;  /* 0x009f80048b007988 */ /* 0x0003e20008000408 */
[----:B------:R0:W-:Y:S06]  /*5e40*/  MEMBAR.ALL.CTA ;  /* 0x0000000000007992 */ /* 0x0001ec0000008000 */
[----:B0-----:R-:W-:Y:S04]  /*5e50*/  FENCE.VIEW.ASYNC.S ;  /* 0x00000000000073c6 */ /* 0x001fe80000000000 */
[----:B------:R-:W0:Y:S02]  /*5e60*/  FENCE.VIEW.ASYNC.S ;  /* 0x00000000000073c6 */ /* 0x000e240000000000 */
[----:B0-----:R1:W0:Y:S02]  /*5e70*/  @!UP1 SYNCS.EXCH.64 URZ, [UR8+0xc000], UR4 ;  /* 0x00c0000408ff95b2 */ /* 0x0012240008000100 */
[----:B0-----:R-:W-:Y:S06]  /*5e80*/  BAR.SYNC.DEFER_BLOCKING 0x0 ;  /* 0x0000000000007b1d */ /* 0x001fec0000010000 */
[----:B-1----:R-:W-:Y:S05]  /*5e90*/  @!P3 BRA `(.L_x_6) ;  /* 0x0000000000dcb947 */ /* 0x002fea0003800000 */
[----:B------:R-:W-:Y:S02]  /*5ea0*/  USHF.R.U32.HI UR17, URZ, 0x4, UR8 ;  /* 0x00000004ff117899 */ /* 0x000fe40008011608 */
[----:B------:R-:W-:Y:S02]  /*5eb0*/  UIADD3 UR5, UPT, UPT, UR8, 0x8000, URZ ;  /* 0x0000800008057890 */ /* 0x000fe4000fffe0ff */
[----:B------:R-:W-:Y:S02]  /*5ec0*/  USGXT.U32 UR17, UR17, 0xe ;  /* 0x0000000e1111789a */ /* 0x000fe40008000000 */
[----:B------:R-:W-:Y:S02]  /*5ed0*/  USHF.R.U32.HI UR5, URZ, 0x4, UR5 ;  /* 0x00000004ff057899 */ /* 0x000fe40008011605 */
[----:B------:R-:W-:Y:S02]  /*5ee0*/  UIADD3 UR32, UP1, UPT, UR17, 0x4000080, URZ ;  /* 0x0400008011207890 */ /* 0x000fe4000ff3e0ff */
[----:B------:R-:W-:Y:S01]  /*5ef0*/  USGXT.U32 UR18, UR5, 0xe ;  /* 0x0000000e0512789a */ /* 0x000fe20008000000 */
[----:B------:R-:W-:Y:S01]  /*5f00*/  UMOV UR4, URZ ;  /* 0x000000ff00047c82 */ /* 0x000fe20008000000 */
[----:B------:R-:W-:Y:S01]  /*5f10*/  UMOV UR6, URZ ;  /* 0x000000ff00067c82 */ /* 0x000fe20008000000 */
[----:B------:R-:W-:-:S02]  /*5f20*/  UIADD3.X UR33, UPT, UPT, UR4, 0x40004040, URZ, UP1, !UPT ;  /* 0x4000404004217890 */ /* 0x000fc40008ffe4ff */
[----:B------:R-:W-:Y:S01]  /*5f30*/  UIADD3 UR38, UP1, UPT, UR18, 0x2, URZ ;  /* 0x0000000212267890 */ /* 0x000fe2000ff3e0ff */
[----:B------:R-:W-:Y:S01]  /*5f40*/  UMOV UR4, UR16 ;  /* 0x0000001000047c82 */ /* 0x000fe20008000000 */
[----:B------:R-:W-:Y:S02]  /*5f50*/  UMOV UR5, URZ ;  /* 0x000000ff00057c82 */ /* 0x000fe40008000000 */
[----:B------:R-:W-:Y:S01]  /*5f60*/  UIADD3.X UR39, UPT, UPT, UR6, 0x40004040, URZ, UP1, !UPT ;  /* 0x4000404006277890 */ /* 0x000fe20008ffe4ff */
[----:B------:R-:W-:Y:S01]  /*5f70*/  UMOV UR52, UR4 ;  /* 0x0000000400347c82 */ /* 0x000fe20008000000 */
[----:B------:R-:W-:Y:S02]  /*5f80*/  ULOP3.LUT UR4, UR17, 0x4000000, URZ, 0xfc, !UPT ;  /* 0x0400000011047892 */ /* 0x000fe4000f8efcff */
[----:B------:R-:W-:Y:S02]  /*5f90*/  UIADD3.64 UR40, UPT, UPT, UR32, 0x80, URZ ;  /* 0x0000008020287897 */ /* 0x000fe4000fffe0ff */
[----:B------:R-:W-:-:S02]  /*5fa0*/  UIADD3.64 UR42, UPT, UPT, UR38, 0x2, URZ ;  /* 0x00000002262a7897 */ /* 0x000fc4000fffe0ff */
[----:B------:R-:W-:Y:S02]  /*5fb0*/  UIADD3.64 UR44, UPT, UPT, UR32, 0x100, URZ ;  /* 0x00000100202c7897 */ /* 0x000fe4000fffe0ff */
[----:B------:R-:W-:Y:S02]  /*5fc0*/  UIADD3.64 UR46, UPT, UPT, UR38, 0x4, URZ ;  /* 0x00000004262e7897 */ /* 0x000fe4000fffe0ff */
[----:B------:R-:W-:Y:S02]  /*5fd0*/  UIADD3.64 UR48, UPT, UPT, UR32, 0x180, URZ ;  /* 0x0000018020307897 */ /* 0x000fe4000fffe0ff */
[----:B------:R-:W-:Y:S02]  /*5fe0*/  UIADD3.64 UR50, UPT, UPT, UR38, 0x1fe, URZ ;  /* 0x000001fe26327897 */ /* 0x000fe4000fffe0ff */
[----:B------:R-:W-:Y:S02]  /*5ff0*/  UIADD3.64 UR54, UPT, UPT, UR32, 0x200, URZ ;  /* 0x0000020020367897 */ /* 0x000fe4000fffe0ff */
[----:B------:R-:W-:-:S02]  /*6000*/  UIADD3.64 UR56, UPT, UPT, UR38, 0x200, URZ ;  /* 0x0000020026387897 */ /* 0x000fc4000fffe0ff */
[----:B------:R-:W-:Y:S02]  /*6010*/  UIADD3.64 UR58, UPT, UPT, UR32, 0x280, URZ ;  /* 0x00000280203a7897 */ /* 0x000fe4000fffe0ff */
[----:B------:R-:W-:Y:S01]  /*6020*/  UIADD3.64 UR60, UPT, UPT, UR38, 0x202, URZ ;  /* 0x00000202263c7897 */ /* 0x000fe2000fffe0ff */
[----:B------:R-:W-:Y:S01]  /*6030*/  UMOV UR22, 0x0 ;  /* 0x0000000000167882 */ /* 0x000fe20000000000 */
[----:B------:R-:W-:Y:S01]  /*6040*/  UMOV UR23, 0x8108490 ;  /* 0x0810849000177882 */ /* 0x000fe20000000000 */
[----:B------:R-:W-:Y:S01]  /*6050*/  UIADD3.64 UR62, UPT, UPT, UR32, 0x300, URZ ;  /* 0x00000300203e7897 */ /* 0x000fe2000fffe0ff */
[----:B------:R-:W-:Y:S01]  /*6060*/  UMOV UR5, 0x40004040 ;  /* 0x4000404000057882 */ /* 0x000fe20000000000 */
[----:B------:R-:W-:Y:S01]  /*6070*/  UIADD3.64 UR64, UPT, UPT, UR38, 0x204, URZ ;  /* 0x0000020426407897 */ /* 0x000fe2000fffe0ff */
[----:B------:R-:W-:Y:S01]  /*6080*/  UMOV UR19, 0x40004040 ;  /* 0x4000404000137882 */ /* 0x000fe20000000000 */
[----:B------:R-:W-:Y:S01]  /*6090*/  UMOV UR24, 0x0 ;  /* 0x0000000000187882 */ /* 0x000fe20000000000 */
[----:B------:R-:W-:Y:S01]  /*60a0*/  UMOV UR25, 0x8108490 ;  /* 0x0810849000197882 */ /* 0x000fe20000000000 */
[----:B------:R-:W-:Y:S01]  /*60b0*/  UMOV UR20, 0x0 ;  /* 0x0000000000147882 */ /* 0x000fe20000000000 */
[----:B------:R-:W-:Y:S01]  /*60c0*/  UMOV UR21, 0x8108490 ;  /* 0x0810849000157882 */ /* 0x000fe20000000000 */
[----:B------:R0:W-:Y:S01]  /*60d0*/  UTCHMMA gdesc[UR4], gdesc[UR18], tmem[UR11], tmem[UR22], idesc[UR23], !UPT ;  /* 0x00ff1612040075ea */ /* 0x0001e2000f80000b */
[----:B------:R-:W-:Y:S01]  /*60e0*/  UMOV UR26, 0x0 ;  /* 0x00000000001a7882 */ /* 0x000fe20000000000 */
[----:B------:R-:W-:Y:S01]  /*60f0*/  UMOV UR27, 0x8108490 ;  /* 0x08108490001b7882 */ /* 0x000fe20000000000 */
[----:B------:R0:W-:Y:S01]  /*6100*/  UTCHMMA gdesc[UR32], gdesc[UR38], tmem[UR11], tmem[UR24], idesc[UR25], UPT ;  /* 0x00ff1826200075ea */ /* 0x0001e2000b80000b */
        /* <DEDUP_REMOVED lines=12> */
[----:B------:R0:W-:Y:S01]  /*61d0*/  UTCHMMA gdesc[UR58], gdesc[UR60], tmem[UR11], tmem[UR36], idesc[UR37], UPT ;  /* 0x00ff243c3a0075ea */ /* 0x0001e2000b80000b */
[----:B------:R0:W-:Y:S01]  /*61e0*/  UTCHMMA gdesc[UR62], gdesc[UR64], tmem[UR11], tmem[UR34], idesc[UR35], UPT ;  /* 0x00ff22403e0075ea */ /* 0x0001e2000b80000b */
[----:B------:R0:W-:Y:S01]  /*61f0*/  UTCBAR [UR52], URZ ;  /* 0x000000ff340073e9 */ /* 0x0001e200080000ff */
[----:B------:R-:W-:Y:S01]  /*6200*/  NOP ;  /* 0x0000000000007918 */ /* 0x000fe20000000000 */
.L_x_6:
[----:B------:R-:W-:Y:S05]  /*6210*/  @!P2 BRA `(.L_x_7) ;  /* 0x000000000008a947 */ /* 0x000fea0003800000 */
[----:B------:R-:W1:Y:S02]  /*6220*/  SYNCS.PHASECHK.TRANS64.TRYWAIT P4, [UR8+0xc000], RZ ;  /* 0x00c000ffff0075a7 */ /* 0x000e640008081108 */
[----:B-1----:R-:W-:Y:S05]  /*6230*/  @!P4 BRA `(.L_x_8) ;  /* 0x000000d40018c947 */ /* 0x002fea0003800000 */
.L_x_7:
[----:B------:R-:W-:Y:S06]  /*6240*/  BAR.SYNC.DEFER_BLOCKING 0x0 ;  /* 0x0000000000007b1d */ /* 0x000fec0000010000 */
[----:B0-----:R-:W0:Y:S02]  /*6250*/  LDCU UR5, c[0x0][0x3a8] ;  /* 0x00007500ff0577ac */ /* 0x001e240008000800 */
[----:B------:R-:W1:Y:S01]  /*6260*/  LDC R72, c[0x0][0x3d8] ;  /* 0x0000f600ff487b82 */ /* 0x000e620000000800 */
[----:B------:R-:W0:Y:S01]  /*6270*/  LDTM.x64 R4, tmem[UR10+0x80] ;  /* 0x0000800a000479ee */ /* 0x000e220008340000 */
[----:B------:R-:W2:Y:S01]  /*6280*/  S2R R71, SR_TID.X ;  /* 0x0000000000477919 */ /* 0x000ea20000002100 */
[----:B------:R-:W3:Y:S01]  /*6290*/  LDCU UR4, c[0x0][0x3d8] ;  /* 0x00007b00ff0477ac */ /* 0x000ee20008000800 */
[----:B------:R-:W-:Y:S04]  /*62a0*/  STL [R1+0x278], R134 ;  /* 0x0002788601007387 */ /* 0x000fe80000100800 */
[----:B------:R-:W4:Y:S01]  /*62b0*/  LDC R74, c[0x0][0x3d8] ;  /* 0x0000f600ff4a7b82 */ /* 0x000f220000000800 */
[----:B------:R-:W-:Y:S04]  /*62c0*/  STL [R1+0x260], R139 ;  /* 0x0002608b01007387 */ /* 0x000fe80000100800 */
[----:B------:R-:W-:Y:S03]  /*62d0*/  STL.64 [R1+0x258], R144 ;  /* 0x0002589001007387 */ /* 0x000fe60000100a00 */
[----:B------:R-:W4:Y:S01]  /*62e0*/  LDC R76, c[0x0][0x3d8] ;  /* 0x0000f600ff4c7b82 */ /* 0x000f220000000800 */
[----:B------:R-:W-:Y:S04]  /*62f0*/  STL.64 [R1+0x250], R142 ;  /* 0x0002508e01007387 */ /* 0x000fe80000100a00 */
[----:B------:R-:W-:Y:S03]  /*6300*/  STL.64 [R1+0x248], R140 ;  /* 0x0002488c01007387 */ /* 0x000fe60000100a00 */
[----:B------:R-:W4:Y:S01]  /*6310*/  LDC R96, c[0x0][0x3d8] ;  /* 0x0000f600ff607b82 */ /* 0x000f220000000800 */
[----:B0-----:R-:W-:Y:S01]  /*6320*/  FMUL R2, R4, UR5 ;  /* 0x0000000504027c20 */ /* 0x001fe20008400000 */
[----:B------:R-:W-:Y:S01]  /*6330*/  FMUL R3, R5, UR5 ;  /* 0x0000000505037c20 */ /* 0x000fe20008400000 */
[----:B------:R-:W-:Y:S01]  /*6340*/  FMUL R68, R6, UR5 ;  /* 0x0000000506447c20 */ /* 0x000fe20008400000 */
[----:B------:R-:W-:Y:S01]  /*6350*/  FMUL R69, R7, UR5 ;  /* 0x0000000507457c20 */ /* 0x000fe20008400000 */
[----:B------:R-:W-:Y:S01]  /*6360*/  FMUL R70, R8, UR5 ;  /* 0x0000000508467c20 */ /* 0x000fe20008400000 */
[----:B------:R-:W-:Y:S01]  /*6370*/  FMUL R132, R63, UR5 ;  /* 0x000000053f847c20 */ /* 0x000fe20008400000 */
[----:B------:R-:W-:Y:S01]  /*6380*/  STL.64 [R1+0x240], R136 ;  /* 0x0002408801007387 */ /* 0x000fe20000100a00 */
[----:B------:R-:W-:Y:S01]  /*6390*/  FMNMX3 R68, R2, R3, R68, !PT ;  /* 0x0000000302447276 */ /* 0x000fe20007800044 */
[----:B------:R-:W-:Y:S01]  /*63a0*/  FMUL R2, R9, UR5 ;  /* 0x0000000509027c20 */ /* 0x000fe20008400000 */
[----:B------:R-:W-:Y:S01]  /*63b0*/  FMUL R3, R10, UR5 ;  /* 0x000000050a037c20 */ /* 0x000fe20008400000 */
[----:B--2---:R-:W-:Y:S01]  /*63c0*/  SHF.R.U32.HI R107, RZ, 0x6, R71 ;  /* 0x00000006ff6b7819 */ /* 0x004fe20000011647 */
[----:B------:R-:W0:Y:S01]  /*63d0*/  LDC R97, c[0x0][0x3d8] ;  /* 0x0000f600ff617b82 */ /* 0x000e220000000800 */
[----:B------:R-:W-:Y:S01]  /*63e0*/  FMNMX3 R70, R68, R69, R70, !PT ;  /* 0x0000004544467276 */ /* 0x000fe20007800046 */
[----:B------:R-:W-:Y:S01]  /*63f0*/  FMUL R68, R11, UR5 ;  /* 0x000000050b447c20 */ /* 0x000fe20008400000 */
[----:B------:R-:W-:Y:S01]  /*6400*/  FMUL R69, R12, UR5 ;  /* 0x000000050c457c20 */ /* 0x000fe20008400000 */
[----:B------:R-:W-:Y:S01]  /*6410*/  SGXT.U32 R107, R107, 0x1 ;  /* 0x000000016b6b781a */ /* 0x000fe20000000000 */
[----:B------:R-:W-:Y:S01]  /*6420*/  STL.64 [R1+0x280], R4 ;  /* 0x0002800401007387 */ /* 0x000fe20000100a00 */
[----:B------:R-:W-:Y:S01]  /*6430*/  FMNMX3 R70, R70, R2, R3, !PT ;  /* 0x0000000246467276 */ /* 0x000fe20007800003 */
[----:B------:R-:W-:Y:S01]  /*6440*/  FMUL R2, R13, UR5 ;  /* 0x000000050d027c20 */ /* 0x000fe20008400000 */
[----:B------:R-:W-:Y:S01]  /*6450*/  FMUL R3, R14, UR5 ;  /* 0x000000050e037c20 */ /* 0x000fe20008400000 */
[----:B---3--:R-:W-:Y:S01]  /*6460*/  IMAD R107, R107, UR4, RZ ;  /* 0x000000046b6b7c24 */ /* 0x008fe2000f8e02ff */
[----:B------:R-:W-:Y:S01]  /*6470*/  FMNMX3 R70, R70, R68, R69, !PT ;  /* 0x0000004446467276 */ /* 0x000fe20007800045 */
[----:B------:R-:W-:Y:S01]  /*6480*/  FMUL R68, R15, UR5 ;  /* 0x000000050f447c20 */ /* 0x000fe20008400000 */
[----:B------:R-:W-:Y:S01]  /*6490*/  FMUL R69, R16, UR5 ;  /* 0x0000000510457c20 */ /* 0x000fe20008400000 */
[----:B------:R-:W2:Y:S01]  /*64a0*/  LDC R90, c[0x0][0x3d8] ;  /* 0x0000f600ff5a7b82 */ /* 0x000ea20000000800 */
[----:B------:R-:W-:Y:S01]  /*64b0*/  FMNMX3 R70, R70, R2, R3, !PT ;  /* 0x0000000246467276 */ /* 0x000fe20007800003 */
[----:B------:R-:W-:Y:S01]  /*64c0*/  FMUL R2, R17, UR5 ;  /* 0x0000000511027c20 */ /* 0x000fe20008400000 */
[----:B------:R-:W-:Y:S01]  /*64d0*/  FMUL R3, R18, UR5 ;  /* 0x0000000512037c20 */ /* 0x000fe20008400000 */
[----:B-1----:R-:W-:Y:S01]  /*64e0*/  LEA R71, R72, R107, 0x1 ;  /* 0x0000006b48477211 */ /* 0x002fe200078e08ff */
[----:B------:R-:W-:Y:S01]  /*64f0*/  STL.64 [R1+0x268], R6 ;  /* 0x0002680601007387 */ /* 0x000fe20000100a00 */
[----:B------:R-:W-:Y:S01]  /*6500*/  FMNMX3 R70, R70, R68, R69, !PT ;  /* 0x0000004446467276 */ /* 0x000fe20007800045 */
[----:B------:R-:W-:Y:S01]  /*6510*/  FMUL R68, R19, UR5 ;  /* 0x0000000513447c20 */ /* 0x000fe20008400000 */
[----:B------:R-:W-:Y:S01]  /*6520*/  FMUL R69, R20, UR5 ;  /* 0x0000000514457c20 */ /* 0x000fe20008400000 */
[----:B------:R-:W1:Y:S01]  /*6530*/  LDC R91, c[0x0][0x3d8] ;  /* 0x0000f600ff5b7b82 */ /* 0x000e620000000800 */
[----:B------:R-:W-:Y:S01]  /*6540*/  FMNMX3 R70, R70, R2, R3, !PT ;  /* 0x0000000246467276 */ /* 0x000fe20007800003 */
[----:B------:R-:W-:Y:S01]  /*6550*/  FMUL R2, R21, UR5 ;  /* 0x0000000515027c20 */ /* 0x000fe20008400000 */
[----:B------:R-:W-:Y:S01]  /*6560*/  FMUL R3, R22, UR5 ;  /* 0x0000000516037c20 */ /* 0x000fe20008400000 */
[----:B----4-:R-:W-:Y:S01]  /*6570*/  LEA R103, R74, R71, 0x1 ;  /* 0x000000474a677211 */ /* 0x010fe200078e08ff */
[----:B------:R3:W-:Y:S01]  /*6580*/  STL.64 [R1+0x270], R8 ;  /* 0x0002700801007387 */ /* 0x0007e20000100a00 */
[----:B------:R-:W-:Y:S01]  /*6590*/  FMNMX3 R70, R70, R68, R69, !PT ;  /* 0x0000004446467276 */ /* 0x000fe20007800045 */
[----:B------:R-:W-:Y:S01]  /*65a0*/  FMUL R68, R23, UR5 ;  /* 0x0000000517447c20 */ /* 0x000fe20008400000 */
[----:B------:R-:W-:Y:S01]  /*65b0*/  FMUL R69, R24, UR5 ;  /* 0x0000000518457c20 */ /* 0x000fe20008400000 */
[----:B------:R-:W4:Y:S01]  /*65c0*/  LDC R72, c[0x0][0x3d8] ;  /* 0x0000f600ff487b82 */ /* 0x000f220000000800 */
[----:B------:R-:W-:Y:S01]  /*65d0*/  FMNMX3 R70, R70, R2, R3, !PT ;  /* 0x0000000246467276 */ /* 0x000fe20007800003 */
[----:B------:R-:W-:Y:S01]  /*65e0*/  FMUL R2, R25, UR5 ;  /* 0x0000000519027c20 */ /* 0x000fe20008400000 */
[----:B------:R-:W-:Y:S01]  /*65f0*/  FMUL R3, R26, UR5 ;  /* 0x000000051a037c20 */ /* 0x000fe20008400000 */
[----:B------:R-:W-:Y:S01]  /*6600*/  LEA R101, R76, R103, 0x1 ;  /* 0x000000674c657211 */ /* 0x000fe200078e08ff */
[----:B------:R0:W-:Y:S01]  /*6610*/  STL.64 [R1+0x288], R10 ;  /* 0x0002880a01007387 */ /* 0x0001e20000100a00 */
[----:B------:R-:W-:Y:S01]  /*6620*/  FMNMX3 R70, R70, R68, R69, !PT ;  /* 0x0000004446467276 */ /* 0x000fe20007800045 */
[----:B------:R-:W-:Y:S01]  /*6630*/  FMUL R68, R27, UR5 ;  /* 0x000000051b447c20 */ /* 0x000fe20008400000 */
[----:B------:R-:W-:Y:S01]  /*6640*/  FMUL R69, R28, UR5 ;  /* 0x000000051c457c20 */ /* 0x000fe20008400000 */
[----:B------:R-:W1:Y:S01]  /*6650*/  LDC R78, c[0x0][0x3d8] ;  /* 0x0000f600ff4e7b82 */ /* 0x000e620000000800 */
[----:B------:R-:W-:Y:S01]  /*6660*/  FMNMX3 R70, R70, R2, R3, !PT ;  /* 0x0000000246467276 */ /* 0x000fe20007800003 */
[----:B------:R-:W-:Y:S01]  /*6670*/  FMUL R2, R29, UR5 ;  /* 0x000000051d027c20 */ /* 0x000fe20008400000 */
[----:B------:R-:W-:Y:S01]  /*6680*/  FMUL R3, R30, UR5 ;  /* 0x000000051e037c20 */ /* 0x000fe20008400000 */
[----:B------:R-:W-:-:S02]  /*6690*/  LEA R96, R96, R101, 0x1 ;  /* 0x0000006560607211 */ /* 0x000fc400078e08ff */
[----:B------:R-:W-:Y:S01]  /*66a0*/  FMNMX3 R70, R70, R68, R69, !PT ;  /* 0x0000004446467276 */ /* 0x000fe20007800045 */
[----:B------:R-:W-:Y:S01]  /*66b0*/  FMUL R68, R31, UR5 ;  /* 0x000000051f447c20 */ /* 0x000fe20008400000 */
[----:B------:R-:W-:Y:S01]  /*66c0*/  FMUL R69, R32, UR5 ;  /* 0x0000000520457c20 */ /* 0x000fe20008400000 */
[----:B------:R-:W1:Y:S01]  /*66d0*/  LDC R85, c[0x0][0x3d8] ;  /* 0x0000f600ff557b82 */ /* 0x000e620000000800 */
[----:B------:R-:W-:Y:S01]  /*66e0*/  FMNMX3 R70, R70, R2, R3, !PT ;  /* 0x0000000246467276 */ /* 0x000fe20007800003 */
[----:B------:R-:W-:Y:S01]  /*66f0*/  FMUL R2, R33, UR5 ;  /* 0x0000000521027c20 */ /* 0x000fe20008400000 */
[----:B------:R-:W-:Y:S01]  /*6700*/  FMUL R3, R34, UR5 ;  /* 0x0000000522037c20 */ /* 0x000fe20008400000 */
[----:B0-----:R-:W-:Y:S02]  /*6710*/  LEA R97, R97, R96, 0x1 ;  /* 0x0000006061617211 */ /* 0x001fe400078e08ff */
[----:B------:R-:W-:Y:S01]  /*6720*/  FMNMX3 R70, R70, R68, R69, !PT ;  /* 0x0000004446467276 */ /* 0x000fe20007800045 */
[----:B------:R-:W-:Y:S01]  /*6730*/  FMUL R68, R35, UR5 ;  /* 0x0000000523447c20 */ /* 0x000fe20008400000 */
[----:B------:R-:W-:Y:S01]  /*6740*/  FMUL R69, R36, UR5 ;  /* 0x0000000524457c20 */ /* 0x000fe20008400000 */
[----:B------:R-:W0:Y:S01]  /*6750*/  LDC R80, c[0x0][0x3d8] ;  /* 0x0000f600ff507b82 */ /* 0x000e220000000800 */
[----:B------:R-:W-:Y:S01]  /*6760*/  FMNMX3 R70, R70, R2, R3, !PT ;  /* 0x0000000246467276 */ /* 0x000fe20007800003 */
[----:B------:R-:W-:Y:S01]  /*6770*/  FMUL R2, R37, UR5 ;  /* 0x0000000525027c20 */ /* 0x000fe20008400000 */
[----:B------:R-:W-:Y:S01]  /*6780*/  FMUL R3, R38, UR5 ;  /* 0x0000000526037c20 */ /* 0x000fe20008400000 */
[----:B---3--:R-:W-:-:S02]  /*6790*/  LEA R8, P4, R71, R146, 0x1 ;  /* 0x0000009247087211 */ /* 0x008fc400078808ff */
[----:B------:R-:W-:Y:S01]  /*67a0*/  FMNMX3 R70, R70, R68, R69, !PT ;  /* 0x0000004446467276 */ /* 0x000fe20007800045 */
[----:B------:R-:W-:Y:S01]  /*67b0*/  FMUL R68, R39, UR5 ;  /* 0x0000000527447c20 */ /* 0x000fe20008400000 */
[----:B------:R-:W-:Y:S01]  /*67c0*/  FMUL R69, R40, UR5 ;  /* 0x0000000528457c20 */ /* 0x000fe20008400000 */
[----:B------:R-:W3:Y:S01]  /*67d0*/  LDC R79, c[0x0][0x3d8] ;  /* 0x0000f600ff4f7b82 */ /* 0x000ee20000000800 */
[----:B------:R-:W-:Y:S01]  /*67e0*/  FMNMX3 R70, R70, R2, R3, !PT ;  /* 0x0000000246467276 */ /* 0x000fe20007800003 */
[----:B------:R-:W-:Y:S01]  /*67f0*/  FMUL R2, R41, UR5 ;  /* 0x0000000529027c20 */ /* 0x000fe20008400000 */
[----:B------:R-:W-:Y:S01]  /*6800*/  FMUL R3, R42, UR5 ;  /* 0x000000052a037c20 */ /* 0x000fe20008400000 */
[----:B------:R-:W-:Y:S02]  /*6810*/  LEA.HI.X.SX32 R9, R71, R0, 0x1, P4 ;  /* 0x0000000047097211 */ /* 0x000fe400020f0eff */
[----:B------:R-:W-:Y:S01]  /*6820*/  FMNMX3 R70, R70, R68, R69, !PT ;  /* 0x0000004446467276 */ /* 0x000fe20007800045 */
[----:B------:R-:W-:Y:S01]  /*6830*/  FMUL R68, R43, UR5 ;  /* 0x000000052b447c20 */ /* 0x000fe20008400000 */
[----:B------:R-:W-:Y:S01]  /*6840*/  FMUL R69, R44, UR5 ;  /* 0x000000052c457c20 */ /* 0x000fe20008400000 */
[----:B------:R-:W0:Y:S01]  /*6850*/  LDC R84, c[0x0][0x3d8] ;  /* 0x0000f600ff547b82 */ /* 0x000e220000000800 */
[----:B------:R-:W-:Y:S01]  /*6860*/  FMNMX3 R70, R70, R2, R3, !PT ;  /* 0x0000000246467276 */ /* 0x000fe20007800003 */
[----:B------:R-:W-:Y:S01]  /*6870*/  FMUL R2, R45, UR5 ;  /* 0x000000052d027c20 */ /* 0x000fe20008400000 */
[----:B------:R-:W-:Y:S01]  /*6880*/  FMUL R3, R46, UR5 ;  /* 0x000000052e037c20 */ /* 0x000fe20008400000 */
[----:B------:R-:W-:-:S02]  /*6890*/  LEA R140, P6, R101, R146, 0x1 ;  /* 0x00000092658c7211 */ /* 0x000fc400078c08ff */
[----:B------:R-:W-:Y:S01]  /*68a0*/  FMNMX3 R70, R70, R68, R69, !PT ;  /* 0x0000004446467276 */ /* 0x000fe20007800045 */
[----:B------:R-:W-:Y:S01]  /*68b0*/  FMUL R68, R47, UR5 ;  /* 0x000000052f447c20 */ /* 0x000fe20008400000 */
[----:B------:R-:W-:Y:S01]  /*68c0*/  FMUL R69, R48, UR5 ;  /* 0x0000000530457c20 */ /* 0x000fe20008400000 */
[----:B------:R-:W0:Y:S01]  /*68d0*/  LDC R111, c[0x0][0x3d8] ;  /* 0x0000f600ff6f7b82 */ /* 0x000e220000000800 */
[----:B------:R-:W-:Y:S01]  /*68e0*/  FMNMX3 R70, R70, R2, R3, !PT ;  /* 0x0000000246467276 */ /* 0x000fe20007800003 */
[----:B------:R-:W-:Y:S01]  /*68f0*/  FMUL R2, R49, UR5 ;  /* 0x0000000531027c20 */ /* 0x000fe20008400000 */
[----:B------:R-:W-:Y:S01]  /*6900*/  FMUL R3, R50, UR5 ;  /* 0x0000000532037c20 */ /* 0x000fe20008400000 */
[----:B------:R-:W-:Y:S02]  /*6910*/  LEA R4, P4, R96, R146, 0x1 ;  /* 0x0000009260047211 */ /* 0x000fe400078808ff */
        /* <DEDUP_REMOVED lines=10> */
[----:B------:R-:W0:Y:S01]  /*69c0*/  LDC R83, c[0x0][0x3d8] ;  /* 0x0000f600ff537b82 */ /* 0x000e220000000800 */
[----:B------:R-:W-:Y:S02]  /*69d0*/  LEA.HI.X.SX32 R141, R101, R0, 0x1, P6 ;  /* 0x00000000658d7211 */ /* 0x000fe400030f0eff */
[----:B------:R-:W-:Y:S01]  /*69e0*/  FMNMX3 R68, R68, R2, R3, !PT ;  /* 0x0000000244447276 */ /* 0x000fe20007800003 */
[----:B------:R-:W-:Y:S01]  /*69f0*/  FMUL R2, R55, UR5 ;  /* 0x0000000537027c20 */ /* 0x000fe20008400000 */
[----:B------:R-:W-:Y:S01]  /*6a00*/  FMUL R3, R56, UR5 ;  /* 0x0000000538037c20 */ /* 0x000fe20008400000 */
[-C--:B------:R-:W-:Y:S02]  /*6a10*/  LEA.HI.X.SX32 R5, R96, R0.reuse, 0x1, P4 ;  /* 0x0000000060057211 */ /* 0x080fe400020f0eff */
[----:B------:R-:W0:Y:S01]  /*6a20*/  LDC R81, c[0x0][0x3d8] ;  /* 0x0000f600ff517b82 */ /* 0x000e220000000800 */
[----:B------:R-:W-:-:S02]  /*6a30*/  LEA.HI.X.SX32 R11, R107, R0, 0x1, P5 ;  /* 0x000000006b0b7211 */ /* 0x000fc400028f0eff */
[----:B------:R-:W-:Y:S01]  /*6a40*/  FMNMX3 R70, R68, R2, R3, !PT ;  /* 0x0000000244467276 */ /* 0x000fe20007800003 */
[----:B------:R-:W-:Y:S01]  /*6a50*/  FMUL R2, R57, UR5 ;  /* 0x0000000539027c20 */ /* 0x000fe20008400000 */
[----:B------:R-:W-:Y:S01]  /*6a60*/  FMUL R3, R58, UR5 ;  /* 0x000000053a037c20 */ /* 0x000fe20008400000 */
[----:B------:R-:W-:Y:S01]  /*6a70*/  FMUL R68, R59, UR5 ;  /* 0x000000053b447c20 */ /* 0x000fe20008400000 */
[C---:B------:R-:W-:Y:S01]  /*6a80*/  LEA R138, P5, R103.reuse, R146, 0x1 ;  /* 0x00000092678a7211 */ /* 0x040fe200078a08ff */
[----:B------:R-:W0:Y:S01]  /*6a90*/  LDC R75, c[0x0][0x3d8] ;  /* 0x0000f600ff4b7b82 */ /* 0x000e220000000800 */
[----:B------:R0:W-:Y:S01]  /*6aa0*/  STL.64 [R1+0x230], R10 ;  /* 0x0002300a01007387 */ /* 0x0001e20000100a00 */
[----:B------:R-:W-:Y:S01]  /*6ab0*/  FMNMX3 R2, R70, R2, R3, !PT ;  /* 0x0000000246027276 */ /* 0x000fe20007800003 */
[----:B------:R-:W-:Y:S01]  /*6ac0*/  FMUL R3, R62, UR5 ;  /* 0x000000053e037c20 */ /* 0x000fe20008400000 */
[----:B------:R-:W-:Y:S01]  /*6ad0*/  LEA.HI.X.SX32 R139, R103, R0, 0x1, P5 ;  /* 0x00000000678b7211 */ /* 0x000fe200028f0eff */
[----:B------:R-:W-:Y:S01]  /*6ae0*/  STL.64 [R1+0x40], R8 ;  /* 0x0000400801007387 */ /* 0x000fe20000100a00 */
[----:B------:R-:W-:Y:S01]  /*6af0*/  FMNMX3 R68, R2, R68, R69, !PT ;  /* 0x0000004402447276 */ /* 0x000fe20007800045 */
[----:B------:R-:W-:Y:S01]  /*6b00*/  FMUL R2, R61, UR5 ;  /* 0x000000053d027c20 */ /* 0x000fe20008400000 */
[----:B------:R-:W0:Y:S01]  /*6b10*/  LDC R70, c[0x0][0x3d8] ;  /* 0x0000f600ff467b82 */ /* 0x000e220000000800 */
[----:B------:R-:W-:Y:S01]  /*6b20*/  FMUL R69, R64, UR5 ;  /* 0x0000000540457c20 */ /* 0x000fe20008400000 */
[----:B------:R-:W-:Y:S01]  /*6b30*/  LEA R6, P5, R97, R146, 0x1 ;  /* 0x0000009261067211 */ /* 0x000fe200078a08ff */
[----:B------:R-:W-:Y:S01]  /*6b40*/  STL.64 [R1+0x38], R138 ;  /* 0x0000388a01007387 */ /* 0x000fe20000100a00 */
[----:B------:R-:W-:-:S02]  /*6b50*/  FMNMX3 R2, R68, R2, R3, !PT ;  /* 0x0000000244027276 */ /* 0x000fc40007800003 */
[----:B------:R-:W-:Y:S01]  /*6b60*/  LEA.HI.X.SX32 R7, R97, R0, 0x1, P5 ;  /* 0x0000000061077211 */ /* 0x000fe200028f0eff */
[----:B------:R-:W-:Y:S01]  /*6b70*/  STL.64 [R1+0x30], R140 ;  /* 0x0000308c01007387 */ /* 0x000fe20000100a00 */
[----:B------:R-:W1:Y:S01]  /*6b80*/  LDC R77, c[0x0][0x3d8] ;  /* 0x0000f600ff4d7b82 */ /* 0x000e620000000800 */
[----:B------:R-:W-:Y:S02]  /*6b90*/  FMNMX3 R132, R2, R132, R69, !PT ;  /* 0x0000008402847276 */ /* 0x000fe40007800045 */
[----:B------:R0:W-:Y:S01]  /*6ba0*/  STL.64 [R1+0x228], R4 ;  /* 0x0002280401007387 */ /* 0x0001e20000100a00 */
[----:B------:R-:W-:Y:S02]  /*6bb0*/  PRMT R107, RZ, 0x7610, R107 ;  /* 0x00007610ff6b7816 */ /* 0x000fe4000000006b */
[----:B------:R-:W-:Y:S01]  /*6bc0*/  PRMT R96, RZ, 0x7610, R96 ;  /* 0x00007610ff607816 */ /* 0x000fe20000000060 */
[----:B------:R-:W-:Y:S01]  /*6bd0*/  STL.64 [R1+0x28], R6 ;  /* 0x0000280601007387 */ /* 0x000fe20000100a00 */
[----:B------:R-:W3:Y:S01]  /*6be0*/  LDC R76, c[0x0][0x3d8] ;  /* 0x0000f600ff4c7b82 */ /* 0x000ee20000000800 */
[----:B------:R-:W-:-:S02]  /*6bf0*/  PRMT R103, RZ, 0x7610, R103 ;  /* 0x00007610ff677816 */ /* 0x000fc40000000067 */
[----:B------:R-:W-:Y:S02]  /*6c00*/  PRMT R101, RZ, 0x7610, R101 ;  /* 0x00007610ff657816 */ /* 0x000fe40000000065 */
[----:B0-----:R-:W-:-:S03]  /*6c10*/  LEA R95, R70, R97, 0x1 ;  /* 0x00000061465f7211 */ /* 0x001fc600078e08ff */
[----:B------:R-:W0:Y:S01]  /*6c20*/  LDC R69, c[0x0][0x3d8] ;  /* 0x0000f600ff457b82 */ /* 0x000e220000000800 */
[----:B------:R-:W-:Y:S02]  /*6c30*/  PRMT R97, RZ, 0x7610, R97 ;  /* 0x00007610ff617816 */ /* 0x000fe40000000061 */
[----:B--2---:R-:W-:Y:S02]  /*6c40*/  LEA R90, R90, R95, 0x1 ;  /* 0x0000005f5a5a7211 */ /* 0x004fe400078e08ff */
[----:B------:R-:W-:Y:S02]  /*6c50*/  LEA R144, P6, R95, R146, 0x1 ;  /* 0x000000925f907211 */ /* 0x000fe400078c08ff */
[----:B-1----:R-:W-:Y:S01]  /*6c60*/  LEA R91, R91, R90, 0x1 ;  /* 0x0000005a5b5b7211 */ /* 0x002fe200078e08ff */
[----:B------:R-:W1:Y:S01]  /*6c70*/  LDC R70, c[0x0][0x3d8] ;  /* 0x0000f600ff467b82 */ /* 0x000e620000000800 */
[----:B------:R-:W-:Y:S02]  /*6c80*/  LEA R136, P4, R90, R146, 0x1 ;  /* 0x000000925a887211 */ /* 0x000fe400078808ff */
[----:B----4-:R-:W-:-:S02]  /*6c90*/  LEA R89, R72, R91, 0x1 ;  /* 0x0000005b48597211 */ /* 0x010fc400078e08ff */
[----:B------:R-:W-:Y:S02]  /*6ca0*/  LEA.HI.X.SX32 R145, R95, R0, 0x1, P6 ;  /* 0x000000005f917211 */ /* 0x000fe400030f0eff */
[----:B------:R-:W-:Y:S01]  /*6cb0*/  LEA R72, R78, R89, 0x1 ;  /* 0x000000594e487211 */ /* 0x000fe200078e08ff */
[----:B------:R-:W2:Y:S01]  /*6cc0*/  LDC R102, c[0x0][0x3d8] ;  /* 0x0000f600ff667b82 */ /* 0x000ea20000000800 */
[----:B------:R-:W-:Y:S01]  /*6cd0*/  LEA R130, P6, R89, R146, 0x1 ;  /* 0x0000009259827211 */ /* 0x000fe200078c08ff */
[----:B------:R-:W-:Y:S01]  /*6ce0*/  STL.64 [R1+0x20], R144 ;  /* 0x0000209001007387 */ /* 0x000fe20000100a00 */
[----:B------:R-:W-:Y:S02]  /*6cf0*/  LEA R85, R85, R72, 0x1 ;  /* 0x0000004855557211 */ /* 0x000fe400078e08ff */
[----:B------:R-:W-:Y:S02]  /*6d00*/  LEA.HI.X.SX32 R137, R90, R0, 0x1, P4 ;  /* 0x000000005a897211 */ /* 0x000fe400020f0eff */
[----:B------:R-:W-:Y:S01]  /*6d10*/  LEA R80, R80, R85, 0x1 ;  /* 0x0000005550507211 */ /* 0x000fe200078e08ff */
[----:B------:R-:W4:Y:S01]  /*6d20*/  LDC R68, c[0x0][0x3d8] ;  /* 0x0000f600ff447b82 */ /* 0x000f220000000800 */
[----:B------:R-:W-:Y:S01]  /*6d30*/  LEA R142, P4, R72, R146, 0x1 ;  /* 0x00000092488e7211 */ /* 0x000fe200078808ff */
[----:B------:R-:W-:Y:S01]  /*6d40*/  STL.64 [R1+0x18], R136 ;  /* 0x0000188801007387 */ /* 0x000fe20000100a00 */
[----:B---3--:R-:W-:-:S02]  /*6d50*/  LEA R79, R79, R80, 0x1 ;  /* 0x000000504f4f7211 */ /* 0x008fc400078e08ff */
[----:B------:R-:W-:Y:S02]  /*6d60*/  LEA.HI.X.SX32 R131, R89, R0, 0x1, P6 ;  /* 0x0000000059837211 */ /* 0x000fe400030f0eff */
[----:B------:R-:W-:Y:S01]  /*6d70*/  LEA R84, R84, R79, 0x1 ;  /* 0x0000004f54547211 */ /* 0x000fe200078e08ff */
[----:B------:R-:W3:Y:S01]  /*6d80*/  LDC R3, c[0x0][0x3d8] ;  /* 0x0000f600ff037b82 */ /* 0x000ee20000000800 */
[----:B------:R-:W-:Y:S02]  /*6d90*/  LEA R248, P6, R80, R146, 0x1 ;  /* 0x0000009250f87211 */ /* 0x000fe400078c08ff */
[----:B------:R-:W-:Y:S02]  /*6da0*/  LEA R78, R111, R84, 0x1 ;  /* 0x000000546f4e7211 */ /* 0x000fe400078e08ff */
[----:B------:R-:W-:Y:S02]  /*6db0*/  LEA.HI.X.SX32 R143, R72, R0, 0x1, P4 ;  /* 0x00000000488f7211 */ /* 0x000fe400020f0eff */
[----:B------:R-:W-:Y:S01]  /*6dc0*/  LEA R82, R82, R78, 0x1 ;  /* 0x0000004e52527211 */ /* 0x000fe200078e08ff */
[----:B------:R-:W3:Y:S01]  /*6dd0*/  LDC R2, c[0x0][0x3d8] ;  /* 0x0000f600ff027b82 */ /* 0x000ee20000000800 */
[----:B------:R-:W-:-:S02]  /*6de0*/  LEA R134, P5, R91, R146, 0x1 ;  /* 0x000000925b867211 */ /* 0x000fc400078a08ff */
[----:B------:R-:W-:Y:S02]  /*6df0*/  LEA R83, R83, R82, 0x1 ;  /* 0x0000005253537211 */ /* 0x000fe400078e08ff */
[----:B------:R-:W-:Y:S02]  /*6e00*/  LEA.HI.X.SX32 R249, R80, R0, 0x1, P6 ;  /* 0x0000000050f97211 */ /* 0x000fe400030f0eff */
[----:B------:R-:W-:Y:S01]  /*6e10*/  LEA R81, R81, R83, 0x1 ;  /* 0x0000005351517211 */ /* 0x000fe200078e08ff */
[----:B------:R-:W3:Y:S01]  /*6e20*/  LDC R74, c[0x0][0x3d8] ;  /* 0x0000f600ff4a7b82 */ /* 0x000ee20000000800 */
[----:B------:R-:W-:Y:S02]  /*6e30*/  LEA R246, P4, R79, R146, 0x1 ;  /* 0x000000924ff67211 */ /* 0x000fe400078808ff */
[----:B------:R-:W-:Y:S02]  /*6e40*/  LEA R75, R75, R81, 0x1 ;  /* 0x000000514b4b7211 */ /* 0x000fe400078e08ff */
[----:B------:R-:W-:-:S02]  /*6e50*/  LEA.HI.X.SX32 R135, R91, R0, 0x1, P5 ;  /* 0x000000005b877211 */ /* 0x000fc400028f0eff */
[----:B------:R-:W-:Y:S01]  /*6e60*/  LEA R77, R77, R75, 0x1 ;  /* 0x0000004b4d4d7211 */ /* 0x000fe200078e08ff */
[----:B------:R-:W3:Y:S01]  /*6e70*/  LDC R73, c[0x0][0x3d8] ;  /* 0x0000f600ff497b82 */ /* 0x000ee20000000800 */
[-C--:B------:R-:W-:Y:S01]  /*6e80*/  LEA R250, P5, R85, R146.reuse, 0x1 ;  /* 0x0000009255fa7211 */ /* 0x080fe200078a08ff */
[----:B------:R2:W-:Y:S01]  /*6e90*/  STL.64 [R1+0x10], R134 ;  /* 0x0000108601007387 */ /* 0x0005e20000100a00 */
[----:B------:R-:W-:Y:S02]  /*6ea0*/  LEA R76, R76, R77, 0x1 ;  /* 0x0000004d4c4c7211 */ /* 0x000fe400078e08ff */
[----:B------:R-:W-:Y:S01]  /*6eb0*/  LEA R242, P6, R78, R146, 0x1 ;  /* 0x000000924ef27211 */ /* 0x000fe200078c08ff */
[----:B------:R-:W-:Y:S01]  /*6ec0*/  STL.64 [R1+0x8], R130 ;  /* 0x0000088201007387 */ /* 0x000fe20000100a00 */
[----:B0-----:R-:W-:Y:S01]  /*6ed0*/  LEA R69, R69, R76, 0x1 ;  /* 0x0000004c45457211 */ /* 0x001fe200078e08ff */
[----:B------:R-:W0:Y:S01]  /*6ee0*/  LDC R86, c[0x0][0x3d8] ;  /* 0x0000f600ff567b82 */ /* 0x000e220000000800 */
[----:B------:R-:W-:Y:S01]  /*6ef0*/  LEA.HI.X.SX32 R247, R79, R0, 0x1, P4 ;  /* 0x000000004ff77211 */ /* 0x000fe200020f0eff */
[----:B------:R0:W-:Y:S01]  /*6f00*/  STL.64 [R1], R142 ;  /* 0x0000008e01007387 */ /* 0x0001e20000100a00 */
[----:B-1----:R-:W-:-:S02]  /*6f10*/  LEA R70, R70, R69, 0x1 ;  /* 0x0000004546467211 */ /* 0x002fc400078e08ff */
[----:B------:R-:W-:Y:S02]  /*6f20*/  LEA.HI.X.SX32 R251, R85, R0, 0x1, P5 ;  /* 0x0000000055fb7211 */ /* 0x000fe400028f0eff */
[----:B--2---:R-:W-:Y:S01]  /*6f30*/  LEA R71, R102, R70, 0x1 ;  /* 0x0000004666477211 */ /* 0x004fe200078e08ff */
[----:B------:R-:W1:Y:S01]  /*6f40*/  LDC R87, c[0x0][0x3d8] ;  /* 0x0000f600ff577b82 */ /* 0x000e620000000800 */
[----:B------:R-:W-:Y:S02]  /*6f50*/  LEA.HI.X.SX32 R243, R78, R0, 0x1, P6 ;  /* 0x000000004ef37211 */ /* 0x000fe400030f0eff */
[----:B----4-:R-:W-:Y:S02]  /*6f60*/  LEA R68, R68, R71, 0x1 ;  /* 0x0000004744447211 */ /* 0x010fe400078e08ff */
[----:B------:R-:W-:Y:S02]  /*6f70*/  LEA R240, P4, R82, R146, 0x1 ;  /* 0x0000009252f07211 */ /* 0x000fe400078808ff */
[----:B---3--:R-:W-:Y:S01]  /*6f80*/  LEA R3, R3, R68, 0x1 ;  /* 0x0000004403037211 */ /* 0x008fe200078e08ff */
[----:B------:R-:W2:Y:S01]  /*6f90*/  LDC R88, c[0x0][0x3d8] ;  /* 0x0000f600ff587b82 */ /* 0x000ea20000000800 */
[----:B------:R-:W-:-:S02]  /*6fa0*/  LEA R244, P5, R84, R146, 0x1 ;  /* 0x0000009254f47211 */ /* 0x000fc400078a08ff */
[----:B------:R-:W-:Y:S02]  /*6fb0*/  LEA R2, R2, R3, 0x1 ;  /* 0x0000000302027211 */ /* 0x000fe400078e08ff */
[----:B------:R-:W-:Y:S02]  /*6fc0*/  LEA R236, P6, R81, R146, 0x1 ;  /* 0x0000009251ec7211 */ /* 0x000fe400078c08ff */
[----:B------:R-:W-:Y:S01]  /*6fd0*/  LEA R74, R74, R2, 0x1 ;  /* 0x000000024a4a7211 */ /* 0x000fe200078e08ff */
[----:B------:R-:W3:Y:S01]  /*6fe0*/  LDC R92, c[0x0][0x3d8] ;  /* 0x0000f600ff5c7b82 */ /* 0x000ee20000000800 */
[----:B------:R-:W-:Y:S02]  /*6ff0*/  LEA.HI.X.SX32 R241, R82, R0, 0x1, P4 ;  /* 0x0000000052f17211 */ /* 0x000fe400020f0eff */
[----:B------:R-:W-:Y:S02]  /*7000*/  LEA R73, R73, R74, 0x1 ;  /* 0x0000004a49497211 */ /* 0x000fe400078e08ff */
[----:B------:R-:W-:-:S02]  /*7010*/  LEA.HI.X.SX32 R245, R84, R0, 0x1, P5 ;  /* 0x0000000054f57211 */ /* 0x000fc400028f0eff */
[----:B0-----:R-:W-:Y:S01]  /*7020*/  LEA R72, R86, R73, 0x1 ;  /* 0x0000004956487211 */ /* 0x001fe200078e08ff */
[----:B------:R-:W0:Y:S01]  /*7030*/  LDC R93, c[0x0][0x3d8] ;  /* 0x0000f600ff5d7b82 */ /* 0x000e220000000800 */
[----:B------:R-:W-:Y:S02]  /*7040*/  LEA R238, P5, R83, R146, 0x1 ;  /* 0x0000009253ee7211 */ /* 0x000fe400078a08ff */
[----:B-1----:R-:W-:Y:S02]  /*7050*/  LEA R80, R87, R72, 0x1 ;  /* 0x0000004857507211 */ /* 0x002fe400078e08ff */
[----:B------:R-:W-:Y:S02]  /*7060*/  LEA.HI.X.SX32 R237, R81, R0, 0x1, P6 ;  /* 0x0000000051ed7211 */ /* 0x000fe400030f0eff */
[----:B------:R-:W-:Y:S01]  /*7070*/  LEA R234, P4, R75, R146, 0x1 ;  /* 0x000000924bea7211 */ /* 0x000fe200078808ff */
[----:B------:R-:W1:Y:S01]  /*7080*/  LDC R94, c[0x0][0x3d8] ;  /* 0x0000f600ff5e7b82 */ /* 0x000e620000000800 */
[----:B--2---:R-:W-:-:S02]  /*7090*/  LEA R79, R88, R80, 0x1 ;  /* 0x00000050584f7211 */ /* 0x004fc400078e08ff */
[----:B------:R-:W-:Y:S02]  /*70a0*/  LEA.HI.X.SX32 R239, R83, R0, 0x1, P5 ;  /* 0x0000000053ef7211 */ /* 0x000fe400028f0eff */
[-C--:B------:R-:W-:Y:S02]  /*70b0*/  LEA R232, P5, R77, R146.reuse, 0x1 ;  /* 0x000000924de87211 */ /* 0x080fe400078a08ff */
[----:B------:R-:W-:Y:S01]  /*70c0*/  LEA R230, P6, R76, R146, 0x1 ;  /* 0x000000924ce67211 */ /* 0x000fe200078c08ff */
[----:B------:R-:W2:Y:S01]  /*70d0*/  LDC R98, c[0x0][0x3d8] ;  /* 0x0000f600ff627b82 */ /* 0x000ea20000000800 */
[----:B---3--:R-:W-:Y:S02]  /*70e0*/  LEA R78, R92, R79, 0x1 ;  /* 0x0000004f5c4e7211 */ /* 0x008fe400078e08ff */
[-C--:B------:R-:W-:Y:S02]  /*70f0*/  LEA.HI.X.SX32 R235, R75, R0.reuse, 0x1, P4 ;  /* 0x000000004beb7211 */ /* 0x080fe400020f0eff */
[----:B------:R-:W-:-:S02]  /*7100*/  LEA.HI.X.SX32 R233, R77, R0, 0x1, P5 ;  /* 0x000000004de97211 */ /* 0x000fc400028f0eff */
[----:B------:R-:W-:Y:S01]  /*7110*/  LEA.HI.X.SX32 R231, R76, R0, 0x1, P6 ;  /* 0x000000004ce77211 */ /* 0x000fe200030f0eff */
[----:B------:R-:W3:Y:S01]  /*7120*/  LDC R99, c[0x0][0x3d8] ;  /* 0x0000f600ff637b82 */ /* 0x000ee20000000800 */
[----:B0-----:R-:W-:Y:S02]  /*7130*/  LEA R82, R93, R78, 0x1 ;  /* 0x0000004e5d527211 */ /* 0x001fe400078e08ff */
[CC--:B------:R-:W-:Y:S02]  /*7140*/  LEA R226, P5, R70.reuse, R146.reuse, 0x1 ;  /* 0x0000009246e27211 */ /* 0x0c0fe400078a08ff */
[----:B------:R-:W-:Y:S02]  /*7150*/  LEA R228, P4, R69, R146, 0x1 ;  /* 0x0000009245e47211 */ /* 0x000fe400078808ff */
[----:B------:R-:W-:Y:S01]  /*7160*/  LEA.HI.X.SX32 R227, R70, R0, 0x1, P5 ;  /* 0x0000000046e37211 */ /* 0x000fe200028f0eff */
[----:B------:R-:W0:Y:S01]  /*7170*/  LDC R100, c[0x0][0x3d8] ;  /* 0x0000f600ff647b82 */ /* 0x000e220000000800 */
[----:B-1----:R-:W-:-:S02]  /*7180*/  LEA R81, R94, R82, 0x1 ;  /* 0x000000525e517211 */ /* 0x002fc400078e08ff */
[----:B------:R-:W-:Y:S02]  /*7190*/  LEA.HI.X.SX32 R229, R69, R0, 0x1, P4 ;  /* 0x0000000045e57211 */ /* 0x000fe400020f0eff */
[CC--:B------:R-:W-:Y:S02]  /*71a0*/  LEA R224, P6, R71.reuse, R146.reuse, 0x1 ;  /* 0x0000009247e07211 */ /* 0x0c0fe400078c08ff */
[----:B------:R-:W-:Y:S01]  /*71b0*/  LEA R222, P4, R68, R146, 0x1 ;  /* 0x0000009244de7211 */ /* 0x000fe200078808ff */
[----:B------:R-:W1:Y:S01]  /*71c0*/  LDC R104, c[0x0][0x3d8] ;  /* 0x0000f600ff687b82 */ /* 0x000e620000000800 */
[----:B--2---:R-:W-:Y:S02]  /*71d0*/  LEA R75, R98, R81, 0x1 ;  /* 0x00000051624b7211 */ /* 0x004fe400078e08ff */
[----:B------:R-:W-:Y:S02]  /*71e0*/  LEA.HI.X.SX32 R225, R71, R0, 0x1, P6 ;  /* 0x0000000047e17211 */ /* 0x000fe400030f0eff */
[----:B------:R-:W-:-:S02]  /*71f0*/  LEA R218, P6, R2, R146, 0x1 ;  /* 0x0000009202da7211 */ /* 0x000fc400078c08ff */
[-C--:B------:R-:W-:Y:S01]  /*7200*/  LEA.HI.X.SX32 R223, R68, R0.reuse, 0x1, P4 ;  /* 0x0000000044df7211 */ /* 0x080fe200020f0eff */
[----:B------:R-:W2:Y:S01]  /*7210*/  LDC R105, c[0x0][0x3d8] ;  /* 0x0000f600ff697b82 */ /* 0x000ea20000000800 */
[----:B---3--:R-:W-:Y:S02]  /*7220*/  LEA R76, R99, R75, 0x1 ;  /* 0x0000004b634c7211 */ /* 0x008fe400078e08ff */
[----:B------:R-:W-:Y:S02]  /*7230*/  PRMT R99, RZ, 0x7610, R99 ;  /* 0x00007610ff637816 */ /* 0x000fe40000000063 */
[----:B------:R-:W-:Y:S02]  /*7240*/  PRMT R98, RZ, 0x7610, R98 ;  /* 0x00007610ff627816 */ /* 0x000fe40000000062 */
[----:B------:R-:W-:Y:S01]  /*7250*/  LEA.HI.X.SX32 R219, R2, R0, 0x1, P6 ;  /* 0x0000000002db7211 */ /* 0x000fe200030f0eff */
[----:B------:R-:W3:Y:S01]  /*7260*/  LDC R106, c[0x0][0x3d8] ;  /* 0x0000f600ff6a7b82 */ /* 0x000ee20000000800 */
[----:B0-----:R-:W-:-:S02]  /*7270*/  LEA R70, R100, R76, 0x1 ;  /* 0x0000004c64467211 */ /* 0x001fc400078e08ff */
[CC--:B------:R-:W-:Y:S02]  /*7280*/  LEA R216, P4, R74.reuse, R146.reuse, 0x1 ;  /* 0x000000924ad87211 */ /* 0x0c0fe400078808ff */
[C---:B------:R-:W-:Y:S02]  /*7290*/  LEA R220, P5, R3.reuse, R146, 0x1 ;  /* 0x0000009203dc7211 */ /* 0x040fe400078a08ff */
[----:B------:R-:W-:Y:S01]  /*72a0*/  LEA.HI.X.SX32 R217, R74, R0, 0x1, P4 ;  /* 0x000000004ad97211 */ /* 0x000fe200020f0eff */
[----:B------:R-:W0:Y:S01]  /*72b0*/  LDC R108, c[0x0][0x3d8] ;  /* 0x0000f600ff6c7b82 */ /* 0x000e220000000800 */
[----:B-1----:R-:W-:Y:S02]  /*72c0*/  LEA R69, R104, R70, 0x1 ;  /* 0x0000004668457211 */ /* 0x002fe400078e08ff */
[----:B------:R-:W-:Y:S02]  /*72d0*/  LEA R212, P6, R72, R146, 0x1 ;  /* 0x0000009248d47211 */ /* 0x000fe400078c08ff */
[----:B------:R-:W-:-:S02]  /*72e0*/  LEA.HI.X.SX32 R221, R3, R0, 0x1, P5 ;  /* 0x0000000003dd7211 */ /* 0x000fc400028f0eff */
[----:B------:R-:W-:Y:S01]  /*72f0*/  LEA R214, P5, R73, R146, 0x1 ;  /* 0x0000009249d67211 */ /* 0x000fe200078a08ff */
[----:B------:R-:W1:Y:S01]  /*7300*/  LDC R109, c[0x0][0x3d8] ;  /* 0x0000f600ff6d7b82 */ /* 0x000e620000000800 */
[----:B--2---:R-:W-:Y:S02]  /*7310*/  LEA R77, R105, R69, 0x1 ;  /* 0x00000045694d7211 */ /* 0x004fe400078e08ff */
[----:B------:R-:W-:Y:S02]  /*7320*/  LEA.HI.X.SX32 R213, R72, R0, 0x1, P6 ;  /* 0x0000000048d57211 */ /* 0x000fe400030f0eff */
[----:B------:R-:W-:Y:S02]  /*7330*/  LEA R206, P6, R78, R146, 0x1 ;  /* 0x000000924ece7211 */ /* 0x000fe400078c08ff */
[----:B------:R-:W-:Y:S01]  /*7340*/  LEA.HI.X.SX32 R215, R73, R0, 0x1, P5 ;  /* 0x0000000049d77211 */ /* 0x000fe200028f0eff */
[----:B------:R-:W2:Y:S01]  /*7350*/  @!P1 SYNCS.CCTL.IV [UR8+0xc000] ;  /* 0x00c00000ff0099b1 */ /* 0x000ea20008000008 */
[----:B---3--:R-:W-:Y:S01]  /*7360*/  LEA R68, R106, R77, 0x1 ;  /* 0x0000004d6a447211 */ /* 0x008fe200078e08ff */
[----:B------:R-:W-:Y:S01]  /*7370*/  NOP ;  /* 0x0000000000007918 */ /* 0x000fe20000000000 */
[----:B------:R-:W5:Y:S01]  /*7380*/  @P2 LDG.E.U16 R99, desc[UR14][R10.64] ;  /* 0x0000000e0a632981 */ /* 0x000f62000c1e1500 */
[----:B------:R-:W-:-:S02]  /*7390*/  LEA R208, P5, R79, R146, 0x1 ;  /* 0x000000924fd07211 */ /* 0x000fc400078a08ff */
[----:B------:R-:W-:Y:S01]  /*73a0*/  LEA.HI.X.SX32 R207, R78, R0, 0x1, P6 ;  /* 0x000000004ecf7211 */ /* 0x000fe200030f0eff */
[----:B------:R-:W5:Y:S01]  /*73b0*/  @P2 LDG.E.U16 R98, desc[UR14][R4.64] ;  /* 0x0000000e04622981 */ /* 0x000f62000c1e1500 */
[----:B0-----:R-:W-:Y:S01]  /*73c0*/  LEA R2, R108, R68, 0x1 ;  /* 0x000000446c027211 */ /* 0x001fe200078e08ff */
[----:B------:R-:W0:Y:S01]  /*73d0*/  LDC R110, c[0x0][0x3d8] ;  /* 0x0000f600ff6e7b82 */ /* 0x000e220000000800 */
[----:B------:R-:W-:Y:S01]  /*73e0*/  PRMT R108, RZ, 0x7610, R108 ;  /* 0x00007610ff6c7816 */ /* 0x000fe2000000006c */
[----:B------:R-:W5:Y:S01]  /*73f0*/  @P2 LDG.E.U16 R97, desc[UR14][R134.64] ;  /* 0x0000000e86612981 */ /* 0x000f62000c1e1500 */
[----:B------:R-:W-:Y:S01]  /*7400*/  LEA.HI.X.SX32 R209, R79, R0, 0x1, P5 ;  /* 0x000000004fd17211 */ /* 0x000fe200028f0eff */
[----:B------:R-:W-:Y:S01]  /*7410*/  FMUL R79, R66, UR5 ;  /* 0x00000005424f7c20 */ /* 0x000fe20008400000 */
[----:B------:R-:W-:Y:S01]  /*7420*/  LEA R202, P5, R81, R146, 0x1 ;  /* 0x0000009251ca7211 */ /* 0x000fe200078a08ff */
[----:B------:R-:W3:Y:S01]  /*7430*/  LDL.LU.64 R10, [R1+0x288] ;  /* 0x00028800010a7983 */ /* 0x000ee20000300a00 */
[----:B-1----:R-:W-:Y:S01]  /*7440*/  LEA R74, R109, R2, 0x1 ;  /* 0x000000026d4a7211 */ /* 0x002fe200078e08ff */
[----:B------:R-:W1:Y:S01]  /*7450*/  LDC R111, c[0x0][0x3d8] ;  /* 0x0000f600ff6f7b82 */ /* 0x000e620000000800 */
[----:B------:R-:W-:Y:S01]  /*7460*/  PRMT R109, RZ, 0x7610, R109 ;  /* 0x00007610ff6d7816 */ /* 0x000fe2000000006d */
[----:B------:R-:W4:Y:S01]  /*7470*/  LDL.LU.64 R4, [R1+0x280] ;  /* 0x0002800001047983 */ /* 0x000f220000300a00 */
[----:B------:R-:W-:-:S02]  /*7480*/  LEA R200, P6, R75, R146, 0x1 ;  /* 0x000000924bc87211 */ /* 0x000fc400078c08ff */
[----:B------:R-:W-:Y:S01]  /*7490*/  LEA.HI.X.SX32 R203, R81, R0, 0x1, P5 ;  /* 0x0000000051cb7211 */ /* 0x000fe200028f0eff */
[----:B------:R-:W5:Y:S01]  /*74a0*/  LDL.LU R134, [R1+0x278] ;  /* 0x0002780001867983 */ /* 0x000f620000300800 */
[C---:B------:R-:W-:Y:S01]  /*74b0*/  LEA R196, P5, R70.reuse, R146, 0x1 ;  /* 0x0000009246c47211 */ /* 0x040fe200078a08ff */
[----:B------:R-:W2:Y:S01]  /*74c0*/  LDC R112, c[0x0][0x3d8] ;  /* 0x0000f600ff707b82 */ /* 0x000ea20000000800 */
[----:B------:R-:W-:Y:S01]  /*74d0*/  LEA.HI.X.SX32 R201, R75, R0, 0x1, P6 ;  /* 0x000000004bc97211 */ /* 0x000fe200030f0eff */
[----:B------:R-:W5:Y:S01]  /*74e0*/  @P2 LDG.E.U16 R109, desc[UR14][R8.64] ;  /* 0x0000000e086d2981 */ /* 0x000f62000c1e1500 */
[----:B------:R-:W-:Y:S01]  /*74f0*/  LEA R194, P6, R69, R146, 0x1 ;  /* 0x0000009245c27211 */ /* 0x000fe200078c08ff */
[----:B------:R-:W-:Y:S01]  /*7500*/  FMUL R81, R67, UR5 ;  /* 0x0000000543517c20 */ /* 0x000fe20008400000 */
[-C--:B------:R-:W-:Y:S01]  /*7510*/  LEA.HI.X.SX32 R197, R70, R0.reuse, 0x1, P5 ;  /* 0x0000000046c57211 */ /* 0x080fe200028f0eff */
[----:B------:R-:W5:Y:S01]  /*7520*/  @P2 LDG.E.U16 R108, desc[UR14][R6.64] ;  /* 0x0000000e066c2981 */ /* 0x000f62000c1e1500 */
[----:B------:R-:W-:Y:S01]  /*7530*/  LEA.HI.X.SX32 R195, R69, R0, 0x1, P6 ;  /* 0x0000000045c37211 */ /* 0x000fe200030f0eff */
[----:B------:R-:W2:Y:S01]  /*7540*/  LDC R113, c[0x0][0x3d8] ;  /* 0x0000f600ff717b82 */ /* 0x000ea20000000800 */
[----:B0-----:R-:W-:Y:S01]  /*7550*/  LEA R71, R110, R74, 0x1 ;  /* 0x0000004a6e477211 */ /* 0x001fe200078e08ff */
[----:B------:R-:W5:Y:S01]  /*7560*/  @P2 LDG.E.U16 R107, desc[UR14][R130.64] ;  /* 0x0000000e826b2981 */ /* 0x000f62000c1e1500 */
[----:B------:R-:W-:-:S02]  /*7570*/  LEA R190, P5, R68, R146, 0x1 ;  /* 0x0000009244be7211 */ /* 0x000fc400078a08ff */
[----:B------:R-:W-:Y:S01]  /*7580*/  LEA R210, P4, R80, R146, 0x1 ;  /* 0x0000009250d27211 */ /* 0x000fe200078808ff */
[----:B------:R-:W3:Y:S01]  /*7590*/  LDL.LU.64 R8, [R1+0x270] ;  /* 0x0002700001087983 */ /* 0x000ee20000300a00 */
[----:B------:R-:W-:Y:S01]  /*75a0*/  LEA.HI.X.SX32 R191, R68, R0, 0x1, P5 ;  /* 0x0000000044bf7211 */ /* 0x000fe200028f0eff */
[----:B------:R-:W0:Y:S01]  /*75b0*/  LDC R114, c[0x0][0x3d8] ;  /* 0x0000f600ff727b82 */ /* 0x000e220000000800 */
[----:B-1----:R-:W-:Y:S01]  /*75c0*/  LEA R3, R111, R71, 0x1 ;  /* 0x000000476f037211 */ /* 0x002fe200078e08ff */
[----:B------:R-:W3:Y:S01]  /*75d0*/  LDL.LU.64 R6, [R1+0x268] ;  /* 0x0002680001067983 */ /* 0x000ee20000300a00 */
[----:B------:R-:W-:Y:S02]  /*75e0*/  LEA R184, P5, R71, R146, 0x1 ;  /* 0x0000009247b87211 */ /* 0x000fe400078a08ff */
[----:B------:R-:W-:Y:S01]  /*75f0*/  LEA.HI.X.SX32 R211, R80, R0, 0x1, P4 ;  /* 0x0000000050d37211 */ /* 0x000fe200020f0eff */
[----:B------:R-:W-:Y:S01]  /*7600*/  FMUL R80, R65, UR5 ;  /* 0x0000000541507c20 */ /* 0x000fe20008400000 */
[-C--:B------:R-:W-:Y:S01]  /*7610*/  LEA R188, P6, R2, R146.reuse, 0x1 ;  /* 0x0000009202bc7211 */ /* 0x080fe200078c08ff */
[----:B------:R-:W1:Y:S01]  /*7620*/  LDC R115, c[0x0][0x3d8] ;  /* 0x0000f600ff737b82 */ /* 0x000e620000000800 */
[----:B--2---:R-:W-:Y:S01]  /*7630*/  LEA R78, R112, R3, 0x1 ;  /* 0x00000003704e7211 */ /* 0x004fe200078e08ff */
[----:B------:R-:W5:Y:S01]  /*7640*/  @P2 LDG.E.U16 R96, desc[UR14][R248.64] ;  /* 0x0000000ef8602981 */ /* 0x000f62000c1e1500 */
[----:B------:R-:W-:-:S02]  /*7650*/  LEA R204, P4, R82, R146, 0x1 ;  /* 0x0000009252cc7211 */ /* 0x000fc400078808ff */
[-C--:B------:R-:W-:Y:S01]  /*7660*/  LEA.HI.X.SX32 R185, R71, R0.reuse, 0x1, P5 ;  /* 0x0000000047b97211 */ /* 0x080fe200028f0eff */
[----:B------:R-:W5:Y:S01]  /*7670*/  @P2 LDG.E.U16 R103, desc[UR14][R222.64] ;  /* 0x0000000ede672981 */ /* 0x000f62000c1e1500 */
[----:B------:R-:W-:Y:S01]  /*7680*/  LEA.HI.X.SX32 R189, R2, R0, 0x1, P6 ;  /* 0x0000000002bd7211 */ /* 0x000fe200030f0eff */
[----:B------:R-:W2:Y:S01]  /*7690*/  LDC R116, c[0x0][0x3d8] ;  /* 0x0000f600ff747b82 */ /* 0x000ea20000000800 */
[----:B------:R-:W-:Y:S01]  /*76a0*/  LEA R73, R113, R78, 0x1 ;  /* 0x0000004e71497211 */ /* 0x000fe200078e08ff */
[----:B------:R-:W5:Y:S01]  /*76b0*/  @P2 LDG.E.U16 R101, desc[UR14][R206.64] ;  /* 0x0000000ece652981 */ /* 0x000f62000c1e1500 */
[----:B------:R-:W-:Y:S02]  /*76c0*/  LEA.HI.X.SX32 R205, R82, R0, 0x1, P4 ;  /* 0x0000000052cd7211 */ /* 0x000fe400020f0eff */
[-C--:B------:R-:W-:Y:S02]  /*76d0*/  LEA R182, P6, R3, R146.reuse, 0x1 ;  /* 0x0000009203b67211 */ /* 0x080fe400078c08ff */
[----:B------:R-:W-:Y:S01]  /*76e0*/  LEA R178, P5, R73, R146, 0x1 ;  /* 0x0000009249b27211 */ /* 0x000fe200078a08ff */
[----:B------:R-:W2:Y:S01]  /*76f0*/  LDC R117, c[0x0][0x3d8] ;  /* 0x0000f600ff757b82 */ /* 0x000ea20000000800 */
[----:B0-----:R-:W-:-:S02]  /*7700*/  LEA R72, R114, R73, 0x1 ;  /* 0x0000004972487211 */ /* 0x001fc400078e08ff */
[C---:B------:R-:W-:Y:S02]  /*7710*/  LEA R198, P4, R76.reuse, R146, 0x1 ;  /* 0x000000924cc67211 */ /* 0x040fe400078808ff */
[-C--:B------:R-:W-:Y:S02]  /*7720*/  LEA.HI.X.SX32 R183, R3, R0.reuse, 0x1, P6 ;  /* 0x0000000003b77211 */ /* 0x080fe400030f0eff */
[----:B------:R-:W-:Y:S01]  /*7730*/  LEA.HI.X.SX32 R179, R73, R0, 0x1, P5 ;  /* 0x0000000049b37211 */ /* 0x000fe200028f0eff */
[----:B------:R-:W0:Y:S01]  /*7740*/  LDC R118, c[0x0][0x3d8] ;  /* 0x0000f600ff767b82 */ /* 0x000e220000000800 */
[----:B-1----:R-:W-:Y:S02]  /*7750*/  LEA R70, R115, R72, 0x1 ;  /* 0x0000004873467211 */ /* 0x002fe400078e08ff */
[----:B------:R-:W-:Y:S02]  /*7760*/  LEA.HI.X.SX32 R199, R76, R0, 0x1, P4 ;  /* 0x000000004cc77211 */ /* 0x000fe400020f0eff */
[----:B------:R-:W-:-:S02]  /*7770*/  LEA R176, P6, R72, R146, 0x1 ;  /* 0x0000009248b07211 */ /* 0x000fc400078c08ff */
[C---:B------:R-:W-:Y:S01]  /*7780*/  LEA R192, P4, R77.reuse, R146, 0x1 ;  /* 0x000000924dc07211 */ /* 0x040fe200078808ff */
[----:B------:R-:W1:Y:S01]  /*7790*/  LDC R119, c[0x0][0x3d8] ;  /* 0x0000f600ff777b82 */ /* 0x000e620000000800 */
[----:B--2---:R-:W-:Y:S02]  /*77a0*/  LEA R69, R116, R70, 0x1 ;  /* 0x0000004674457211 */ /* 0x004fe400078e08ff */
[-C--:B------:R-:W-:Y:S02]  /*77b0*/  LEA.HI.X.SX32 R177, R72, R0.reuse, 0x1, P6 ;  /* 0x0000000048b17211 */ /* 0x080fe400030f0eff */
[----:B------:R-:W-:Y:S02]  /*77c0*/  LEA.HI.X.SX32 R193, R77, R0, 0x1, P4 ;  /* 0x000000004dc17211 */ /* 0x000fe400020f0eff */
[----:B------:R-:W-:Y:S01]  /*77d0*/  LEA R186, P4, R74, R146, 0x1 ;  /* 0x000000924aba7211 */ /* 0x000fe200078808ff */
[----:B------:R-:W2:Y:S01]  /*77e0*/  LDC R120, c[0x0][0x3d8] ;  /* 0x0000f600ff787b82 */ /* 0x000ea20000000800 */
[----:B------:R-:W-:-:S02]  /*77f0*/  LEA R68, R117, R69, 0x1 ;  /* 0x0000004575447211 */ /* 0x000fc400078e08ff */
[----:B------:R-:W-:Y:S02]  /*7800*/  PRMT R117, RZ, 0x7610, R117 ;  /* 0x00007610ff757816 */ /* 0x000fe40000000075 */
[----:B------:R-:W-:Y:S02]  /*7810*/  LEA R172, P5, R69, R146, 0x1 ;  /* 0x0000009245ac7211 */ /* 0x000fe400078a08ff */
[----:B------:R-:W-:Y:S01]  /*7820*/  LEA.HI.X.SX32 R187, R74, R0, 0x1, P4 ;  /* 0x000000004abb7211 */ /* 0x000fe200020f0eff */
[----:B------:R-:W2:Y:S01]  /*7830*/  LDC R121, c[0x0][0x3d8] ;  /* 0x0000f600ff797b82 */ /* 0x000ea20000000800 */
[----:B0-----:R-:W-:Y:S01]  /*7840*/  LEA R75, R118, R68, 0x1 ;  /* 0x00000044764b7211 */ /* 0x001fe200078e08ff */
[----:B------:R-:W5:Y:S01]  /*7850*/  @P2 LDG.E.U16 R117, desc[UR14][R142.64] ;  /* 0x0000000e8e752981 */ /* 0x000f62000c1e1500 */
[----:B------:R-:W-:Y:S02]  /*7860*/  PRMT R118, RZ, 0x7610, R118 ;  /* 0x00007610ff767816 */ /* 0x000fe40000000076 */
[----:B------:R-:W-:-:S02]  /*7870*/  LEA R180, P4, R78, R146, 0x1 ;  /* 0x000000924eb47211 */ /* 0x000fc400078808ff */
[----:B------:R-:W-:Y:S01]  /*7880*/  LEA R170, P6, R68, R146, 0x1 ;  /* 0x0000009244aa7211 */ /* 0x000fe200078c08ff */
[----:B------:R-:W0:Y:S01]  /*7890*/  LDC R122, c[0x0][0x3d8] ;  /* 0x0000f600ff7a7b82 */ /* 0x000e220000000800 */
[----:B-1----:R-:W-:Y:S01]  /*78a0*/  LEA R71, R119, R75, 0x1 ;  /* 0x0000004b77477211 */ /* 0x002fe200078e08ff */
[----:B------:R-:W5:Y:S01]  /*78b0*/  @P2 LDG.E.U16 R118, desc[UR14][R144.64] ;  /* 0x0000000e90762981 */ /* 0x000f62000c1e1500 */
[----:B------:R-:W-:Y:S02]  /*78c0*/  PRMT R119, RZ, 0x7610, R119 ;  /* 0x00007610ff777816 */ /* 0x000fe40000000077 */
[-C--:B------:R-:W-:Y:S02]  /*78d0*/  LEA.HI.X.SX32 R173, R69, R0.reuse, 0x1, P5 ;  /* 0x0000000045ad7211 */ /* 0x080fe400028f0eff */
[----:B------:R-:W-:Y:S01]  /*78e0*/  LEA.HI.X.SX32 R181, R78, R0, 0x1, P4 ;  /* 0x000000004eb57211 */ /* 0x000fe200020f0eff */
[----:B------:R-:W1:Y:S01]  /*78f0*/  LDC R123, c[0x0][0x3d8] ;  /* 0x0000f600ff7b7b82 */ /* 0x000e620000000800 */
[----:B--2---:R-:W-:Y:S01]  /*7900*/  LEA R2, R120, R71, 0x1 ;  /* 0x0000004778027211 */ /* 0x004fe200078e08ff */
[----:B------:R2:W5:Y:S01]  /*7910*/  @P2 LDG.E.U16 R119, desc[UR14][R138.64] ;  /* 0x0000000e8a772981 */ /* 0x000562000c1e1500 */
[----:B------:R-:W-:-:S02]  /*7920*/  PRMT R120, RZ, 0x7610, R120 ;  /* 0x00007610ff787816 */ /* 0x000fc40000000078 */
[----:B------:R-:W-:Y:S02]  /*7930*/  LEA.HI.X.SX32 R171, R68, R0, 0x1, P6 ;  /* 0x0000000044ab7211 */ /* 0x000fe400030f0eff */
[----:B------:R-:W-:Y:S01]  /*7940*/  LEA R174, P4, R70, R146, 0x1 ;  /* 0x0000009246ae7211 */ /* 0x000fe200078808ff */
[----:B------:R-:W2:Y:S01]  /*7950*/  LDC R124, c[0x0][0x3d8] ;  /* 0x0000f600ff7c7b82 */ /* 0x000ea20000000800 */
[----:B------:R-:W-:Y:S01]  /*7960*/  LEA R73, R121, R2, 0x1 ;  /* 0x0000000279497211 */ /* 0x000fe200078e08ff */
[----:B------:R0:W5:Y:S01]  /*7970*/  @P2 LDG.E.U16 R120, desc[UR14][R136.64] ;  /* 0x0000000e88782981 */ /* 0x000162000c1e1500 */
[----:B------:R-:W-:Y:S02]  /*7980*/  PRMT R121, RZ, 0x7610, R121 ;  /* 0x00007610ff797816 */ /* 0x000fe40000000079 */
[-C--:B------:R-:W-:Y:S01]  /*7990*/  LEA R164, P6, R2, R146.reuse, 0x1 ;  /* 0x0000009202a47211 */ /* 0x080fe200078c08ff */
[----:B------:R0:W5:Y:S01]  /*79a0*/  LDL.LU R139, [R1+0x260] ;  /* 0x00026000018b7983 */ /* 0x0001620000300800 */
[----:B------:R-:W-:Y:S01]  /*79b0*/  LEA R166, P5, R71, R146, 0x1 ;  /* 0x0000009247a67211 */ /* 0x000fe200078a08ff */
[----:B------:R-:W2:Y:S01]  /*79c0*/  LDC R125, c[0x0][0x3d8] ;  /* 0x0000f600ff7d7b82 */ /* 0x000ea20000000800 */
[----:B0-----:R-:W-:Y:S01]  /*79d0*/  LEA R72, R122, R73, 0x1 ;  /* 0x000000497a487211 */ /* 0x001fe200078e08ff */
[----:B------:R0:W5:Y:S01]  /*79e0*/  LDL.LU.64 R144, [R1+0x258] ;  /* 0x0002580001907983 */ /* 0x0001620000300a00 */
[----:B------:R-:W-:-:S02]  /*79f0*/  FMNMX3 R132, R132, R80, R79, !PT ;  /* 0x0000005084847276 */ /* 0x000fc4000780004f */
[-C--:B------:R-:W-:Y:S01]  /*7a00*/  LEA.HI.X.SX32 R175, R70, R0.reuse, 0x1, P4 ;  /* 0x0000000046af7211 */ /* 0x080fe200020f0eff */
[----:B------:R0:W5:Y:S01]  /*7a10*/  LDL.LU.64 R142, [R1+0x250] ;  /* 0x00025000018e7983 */ /* 0x0001620000300a00 */
[----:B------:R-:W-:Y:S01]  /*7a20*/  LEA.HI.X.SX32 R165, R2, R0, 0x1, P6 ;  /* 0x0000000002a57211 */ /* 0x000fe200030f0eff */
[----:B------:R-:W0:Y:S01]  /*7a30*/  LDC R126, c[0x0][0x3d8] ;  /* 0x0000f600ff7e7b82 */ /* 0x000e220000000800 */
[----:B-1----:R-:W-:Y:S01]  /*7a40*/  LEA R3, R123, R72, 0x1 ;  /* 0x000000487b037211 */ /* 0x002fe200078e08ff */
[----:B------:R1:W5:Y:S01]  /*7a50*/  @P2 LDG.E.U16 R121, desc[UR14][R140.64] ;  /* 0x0000000e8c792981 */ /* 0x000362000c1e1500 */
[----:B------:R-:W-:Y:S02]  /*7a60*/  LEA R168, P4, R75, R146, 0x1 ;  /* 0x000000924ba87211 */ /* 0x000fe400078808ff */
[----:B------:R-:W-:Y:S02]  /*7a70*/  LEA.HI.X.SX32 R167, R71, R0, 0x1, P5 ;  /* 0x0000000047a77211 */ /* 0x000fe400028f0eff */
[----:B------:R-:W-:Y:S01]  /*7a80*/  LEA R160, P5, R72, R146, 0x1 ;  /* 0x0000009248a07211 */ /* 0x000fe200078a08ff */
[----:B------:R-:W1:Y:S01]  /*7a90*/  LDC R127, c[0x0][0x3d8] ;  /* 0x0000f600ff7f7b82 */ /* 0x000e620000000800 */
[----:B--2---:R-:W-:-:S02]  /*7aa0*/  LEA R69, R124, R3, 0x1 ;  /* 0x000000037c457211 */ /* 0x004fc400078e08ff */
[----:B------:R-:W-:Y:S01]  /*7ab0*/  FMNMX3 R132, R132, -INF , R81, !PT ;  /* 0xff80000084847876 */ /* 0x000fe20007800051 */
[----:B------:R2:W5:Y:S01]  /*7ac0*/  LDL.LU.64 R140, [R1+0x248] ;  /* 0x00024800018c7983 */ /* 0x0005620000300a00 */
[----:B------:R-:W-:Y:S02]  /*7ad0*/  LEA R158, P6, R3, R146, 0x1 ;  /* 0x00000092039e7211 */ /* 0x000fe400078c08ff */
[----:B------:R-:W-:Y:S01]  /*7ae0*/  LEA.HI.X.SX32 R169, R75, R0, 0x1, P4 ;  /* 0x000000004ba97211 */ /* 0x000fe200020f0eff */
[----:B------:R-:W2:Y:S01]  /*7af0*/  LDC R128, c[0x0][0x3d8] ;  /* 0x0000f600ff807b82 */ /* 0x000ea20000000800 */
[----:B------:R0:W5:Y:S01]  /*7b00*/  LDL.LU.64 R136, [R1+0x240] ;  /* 0x0002400001887983 */ /* 0x0001620000300a00 */
[----:B------:R-:W-:Y:S02]  /*7b10*/  LEA R68, R125, R69, 0x1 ;  /* 0x000000457d447211 */ /* 0x000fe400078e08ff */
[----:B------:R-:W-:Y:S02]  /*7b20*/  LEA R162, P4, R73, R146, 0x1 ;  /* 0x0000009249a27211 */ /* 0x000fe400078808ff */
[----:B------:R-:W-:-:S02]  /*7b30*/  LEA.HI.X.SX32 R161, R72, R0, 0x1, P5 ;  /* 0x0000000048a17211 */ /* 0x000fc400028f0eff */
[----:B------:R-:W2:Y:S01]  /*7b40*/  LDC R129, c[0x0][0x3d8] ;  /* 0x0000f600ff817b82 */ /* 0x000ea20000000800 */
[----:B0-----:R-:W-:Y:S02]  /*7b50*/  LEA R2, R126, R68, 0x1 ;  /* 0x000000447e027211 */ /* 0x001fe400078e08ff */
[----:B------:R-:W-:Y:S02]  /*7b60*/  LEA.HI.X.SX32 R159, R3, R0, 0x1, P6 ;  /* 0x00000000039f7211 */ /* 0x000fe400030f0eff */
[----:B------:R-:W-:Y:S02]  /*7b70*/  LEA R154, P5, R68, R146, 0x1 ;  /* 0x00000092449a7211 */ /* 0x000fe400078a08ff */
[----:B------:R-:W-:Y:S02]  /*7b80*/  LEA.HI.X.SX32 R163, R73, R0, 0x1, P4 ;  /* 0x0000000049a37211 */ /* 0x000fe400020f0eff */
[----:B-1----:R-:W-:Y:S02]  /*7b90*/  LEA R70, R127, R2, 0x1 ;  /* 0x000000027f467211 */ /* 0x002fe400078e08ff */
[----:B------:R-:W-:-:S02]  /*7ba0*/  LEA R156, P4, R69, R146, 0x1 ;  /* 0x00000092459c7211 */ /* 0x000fc400078808ff */
[----:B------:R-:W-:Y:S02]  /*7bb0*/  LEA R152, P6, R2, R146, 0x1 ;  /* 0x0000009202987211 */ /* 0x000fe400078c08ff */
[----:B------:R-:W-:Y:S02]  /*7bc0*/  LEA.HI.X.SX32 R155, R68, R0, 0x1, P5 ;  /* 0x00000000449b7211 */ /* 0x000fe400028f0eff */
[----:B--2---:R-:W-:Y:S01]  /*7bd0*/  LEA R3, R128, R70, 0x1 ;  /* 0x0000004680037211 */ /* 0x004fe200078e08ff */
[----:B------:R-:W-:Y:S01]  /*7be0*/  FFMA R34, R34, UR5, -R132 ;  /* 0x0000000522227c23 */ /* 0x000fe20008000884 */
[-C--:B------:R-:W-:Y:S02]  /*7bf0*/  LEA.HI.X.SX32 R157, R69, R0.reuse, 0x1, P4 ;  /* 0x00000000459d7211 */ /* 0x080fe400020f0eff */
[----:B------:R-:W-:Y:S02]  /*7c00*/  LEA.HI.X.SX32 R153, R2, R0, 0x1, P6 ;  /* 0x0000000002997211 */ /* 0x000fe400030f0eff */
[----:B------:R-:W-:-:S02]  /*7c10*/  LEA R150, P4, R70, R146, 0x1 ;  /* 0x0000009246967211 */ /* 0x000fc400078808ff */
[----:B------:R-:W-:Y:S02]  /*7c20*/  LEA R68, R129, R3, 0x1 ;  /* 0x0000000381447211 */ /* 0x000fe400078e08ff */
[CC--:B------:R-:W-:Y:S01]  /*7c30*/  LEA R148, P5, R3.reuse, R146.reuse, 0x1 ;  /* 0x0000009203947211 */ /* 0x0c0fe200078a08ff */
[----:B------:R-:W-:Y:S01]  /*7c40*/  FMUL R34, R34, 1.4426950216293334961 ;  /* 0x3fb8aa3b22227820 */ /* 0x000fe20000400000 */
[----:B------:R-:W-:Y:S02]  /*7c50*/  LEA R146, P6, R68, R146, 0x1 ;  /* 0x0000009244927211 */ /* 0x000fe400078c08ff */
[-C--:B------:R-:W-:Y:S02]  /*7c60*/  LEA.HI.X.SX32 R151, R70, R0.reuse, 0x1, P4 ;  /* 0x0000000046977211 */ /* 0x080fe400020f0eff */
[-C--:B------:R-:W-:Y:S02]  /*7c70*/  LEA.HI.X.SX32 R149, R3, R0.reuse, 0x1, P5 ;  /* 0x0000000003957211 */ /* 0x080fe400028f0eff */
[----:B------:R-:W-:-:S02]  /*7c80*/  LEA.HI.X.SX32 R147, R68, R0, 0x1, P6 ;  /* 0x0000000044937211 */ /* 0x000fc400030f0eff */
[----:B------:R0:W1:Y:S01]  /*7c90*/  MUFU.EX2 R0, R34 ;  /* 0x0000002200007308 */ /* 0x0000620000000800 */
[--C-:B------:R-:W-:Y:S01]  /*7ca0*/  FFMA R35, R35, UR5, -R132.reuse ;  /* 0x0000000523237c23 */ /* 0x100fe20008000884 */
[--C-:B------:R-:W-:Y:S01]  /*7cb0*/  FFMA R37, R37, UR5, -R132.reuse ;  /* 0x0000000525257c23 */ /* 0x100fe20008000884 */
[--C-:B------:R-:W-:Y:S01]  /*7cc0*/  FFMA R38, R38, UR5, -R132.reuse ;  /* 0x0000000526267c23 */ /* 0x100fe20008000884 */
[--C-:B------:R-:W-:Y:S01]  /*7cd0*/  FFMA R12, R12, UR5, -R132.reuse ;  /* 0x000000050c0c7c23 */ /* 0x100fe20008000884 */
[--C-:B------:R-:W-:Y:S01]  /*7ce0*/  FFMA R13, R13, UR5, -R132.reuse ;  /* 0x000000050d0d7c23 */ /* 0x100fe20008000884 */
[--C-:B------:R-:W-:Y:S01]  /*7cf0*/  FFMA R14, R14, UR5, -R132.reuse ;  /* 0x000000050e0e7c23 */ /* 0x100fe20008000884 */
[--C-:B------:R-:W-:Y:S01]  /*7d00*/  FFMA R15, R15, UR5, -R132.reuse ;  /* 0x000000050f0f7c23 */ /* 0x100fe20008000884 */
[--C-:B------:R-:W-:Y:S01]  /*7d10*/  FFMA R16, R16, UR5, -R132.reuse ;  /* 0x0000000510107c23 */ /* 0x100fe20008000884 */
[----:B0-----:R-:W-:Y:S01]  /*7d20*/  FMUL R34, R35, 1.4426950216293334961 ;  /* 0x3fb8aa3b23227820 */ /* 0x001fe20000400000 */
[----:B------:R-:W-:Y:S01]  /*7d30*/  FMUL R35, R37, 1.4426950216293334961 ;  /* 0x3fb8aa3b25237820 */ /* 0x000fe20000400000 */
[----:B------:R-:W-:Y:S01]  /*7d40*/  FMUL R37, R38, 1.4426950216293334961 ;  /* 0x3fb8aa3b26257820 */ /* 0x000fe20000400000 */
[--C-:B------:R-:W-:Y:S01]  /*7d50*/  FFMA R17, R17, UR5, -R132.reuse ;  /* 0x0000000511117c23 */ /* 0x100fe20008000884 */
[--C-:B------:R-:W-:Y:S01]  /*7d60*/  FFMA R18, R18, UR5, -R132.reuse ;  /* 0x0000000512127c23 */ /* 0x100fe20008000884 */
[--C-:B------:R-:W-:Y:S01]  /*7d70*/  FFMA R19, R19, UR5, -R132.reuse ;  /* 0x0000000513137c23 */ /* 0x100fe20008000884 */
[--C-:B------:R-:W-:Y:S01]  /*7d80*/  FFMA R20, R20, UR5, -R132.reuse ;  /* 0x0000000514147c23 */ /* 0x100fe20008000884 */
[--C-:B------:R-:W-:Y:S01]  /*7d90*/  FFMA R21, R21, UR5, -R132.reuse ;  /* 0x0000000515157c23 */ /* 0x100fe20008000884 */
[----:B-1----:R-:W-:Y:S01]  /*7da0*/  MOV R38, R0 ;  /* 0x0000000000267202 */ /* 0x002fe20000000f00 */
[----:B------:R-:W-:Y:S01]  /*7db0*/  FMUL R12, R12, 1.4426950216293334961 ;  /* 0x3fb8aa3b0c0c7820 */ /* 0x000fe20000400000 */
[----:B------:R-:W-:Y:S01]  /*7dc0*/  FMUL R14, R14, 1.4426950216293334961 ;  /* 0x3fb8aa3b0e0e7820 */ /* 0x000fe20000400000 */
[--C-:B------:R-:W-:Y:S01]  /*7dd0*/  FFMA R22, R22, UR5, -R132.reuse ;  /* 0x0000000516167c23 */ /* 0x100fe20008000884 */
[--C-:B------:R-:W-:Y:S01]  /*7de0*/  FFMA R23, R23, UR5, -R132.reuse ;  /* 0x0000000517177c23 */ /* 0x100fe20008000884 */
[--C-:B------:R-:W-:Y:S01]  /*7df0*/  FFMA R24, R24, UR5, -R132.reuse ;  /* 0x0000000518187c23 */ /* 0x100fe20008000884 */
[--C-:B------:R-:W-:Y:S01]  /*7e00*/  FFMA R25, R25, UR5, -R132.reuse ;  /* 0x0000000519197c23 */ /* 0x100fe20008000884 */
[----:B------:R-:W-:Y:S01]  /*7e10*/  MUFU.EX2 R12, R12 ;  /* 0x0000000c000c7308 */ /* 0x000fe20000000800 */
[----:B------:R-:W-:Y:S01]  /*7e20*/  FMUL R16, R16, 1.4426950216293334961 ;  /* 0x3fb8aa3b10107820 */ /* 0x000fe20000400000 */
[--C-:B------:R-:W-:Y:S01]  /*7e30*/  FFMA R26, R26, UR5, -R132.reuse ;  /* 0x000000051a1a7c23 */ /* 0x100fe20008000884 */
[--C-:B------:R-:W-:Y:S01]  /*7e40*/  FFMA R27, R27, UR5, -R132.reuse ;  /* 0x000000051b1b7c23 */ /* 0x100fe20008000884 */
        /* <DEDUP_REMOVED lines=13> */
[--C-:B------:R-:W-:Y:S01]  /*7f20*/  FFMA R42, R42, UR5, -R132.reuse ;  /* 0x000000052a2a7c23 */ /* 0x100fe20008000884 */
[--C-:B------:R-:W-:Y:S01]  /*7f30*/  FFMA R43, R43, UR5, -R132.reuse ;  /* 0x000000052b2b7c23 */ /* 0x100fe20008000884 */
[--C-:B------:R-:W-:Y:S01]  /*7f40*/  FFMA R44, R44, UR5, -R132.reuse ;  /* 0x000000052c2c7c23 */ /* 0x100fe20008000884 */
[--C-:B------:R-:W-:Y:S01]  /*7f50*/  FFMA R45, R45, UR5, -R132.reuse ;  /* 0x000000052d2d7c23 */ /* 0x100fe20008000884 */
[--C-:B------:R-:W-:Y:S01]  /*7f60*/  FFMA R46, R46, UR5, -R132.reuse ;  /* 0x000000052e2e7c23 */ /* 0x100fe20008000884 */
[--C-:B------:R-:W-:Y:S01]  /*7f70*/  FFMA R47, R47, UR5, -R132.reuse ;  /* 0x000000052f2f7c23 */ /* 0x100fe20008000884 */
[----:B------:R-:W-:Y:S01]  /*7f80*/  FFMA R48, R48, UR5, -R132 ;  /* 0x0000000530307c23 */ /* 0x000fe20008000884 */
[----:B------:R0:W-:Y:S01]  /*7f90*/  MUFU.EX2 R138, R18 ;  /* 0x00000012008a7308 */ /* 0x0001e20000000800 */
[----:B------:R-:W-:-:S02]  /*7fa0*/  PRMT R95, RZ, 0x7610, R95 ;  /* 0x00007610ff5f7816 */ /* 0x000fc4000000005f */
[----:B------:R-:W-:Y:S02]  /*7fb0*/  PRMT R94, RZ, 0x7610, R94 ;  /* 0x00007610ff5e7816 */ /* 0x000fe4000000005e */
[----:B------:R-:W-:Y:S02]  /*7fc0*/  PRMT R93, RZ, 0x7610, R93 ;  /* 0x00007610ff5d7816 */ /* 0x000fe4000000005d */
[----:B------:R-:W-:Y:S02]  /*7fd0*/  PRMT R92, RZ, 0x7610, R92 ;  /* 0x00007610ff5c7816 */ /* 0x000fe4000000005c */
[----:B------:R-:W-:Y:S02]  /*7fe0*/  PRMT R91, RZ, 0x7610, R91 ;  /* 0x00007610ff5b7816 */ /* 0x000fe4000000005b */
[----:B------:R-:W-:Y:S02]  /*7ff0*/  PRMT R90, RZ, 0x7610, R90 ;  /* 0x00007610ff5a7816 */ /* 0x000fe4000000005a */
        /* <DEDUP_REMOVED lines=15> */
[----:B------:R-:W-:Y:S01]  /*80f0*/  PRMT R122, RZ, 0x7610, R122 ;  /* 0x00007610ff7a7816 */ /* 0x000fe2000000007a */
[--C-:B----4-:R-:W-:Y:S01]  /*8100*/  FFMA R4, R4, UR5, -R132.reuse ;  /* 0x0000000504047c23 */ /* 0x110fe20008000884 */
[--C-:B------:R-:W-:Y:S01]  /*8110*/  FFMA R5, R5, UR5, -R132.reuse ;  /* 0x0000000505057c23 */ /* 0x100fe20008000884 */
[--C-:B---3--:R-:W-:Y:S01]  /*8120*/  FFMA R10, R10, UR5, -R132.reuse ;  /* 0x000000050a0a7c23 */ /* 0x108fe20008000884 */
[--C-:B------:R-:W-:Y:S01]  /*8130*/  FFMA R11, R11, UR5, -R132.reuse ;  /* 0x000000050b0b7c23 */ /* 0x100fe20008000884 */
[----:B------:R-:W-:Y:S01]  /*8140*/  FMUL R4, R4, 1.4426950216293334961 ;  /* 0x3fb8aa3b04047820 */ /* 0x000fe20000400000 */
[----:B------:R-:W-:-:S03]  /*8150*/  FFMA R6, R6, UR5, -R132 ;  /* 0x0000000506067c23 */ /* 0x000fc60008000884 */
[----:B------:R1:W-:Y:S01]  /*8160*/  MUFU.EX2 R135, R4 ;  /* 0x0000000400877308 */ /* 0x0003e20000000800 */
[--C-:B------:R-:W-:Y:S01]  /*8170*/  FFMA R7, R7, UR5, -R132.reuse ;  /* 0x0000000507077c23 */ /* 0x100fe20008000884 */
[--C-:B------:R-:W-:Y:S01]  /*8180*/  FFMA R8, R8, UR5, -R132.reuse ;  /* 0x0000000508087c23 */ /* 0x100fe20008000884 */
[----:B------:R-:W-:Y:S01]  /*8190*/  FMUL R6, R6, 1.4426950216293334961 ;  /* 0x3fb8aa3b06067820 */ /* 0x000fe20000400000 */
[--C-:B------:R-:W-:Y:S01]  /*81a0*/  FFMA R9, R9, UR5, -R132.reuse ;  /* 0x0000000509097c23 */ /* 0x100fe20008000884 */
[----:B0-----:R-:W-:Y:S01]  /*81b0*/  FMUL R18, R23, 1.4426950216293334961 ;  /* 0x3fb8aa3b17127820 */ /* 0x001fe20000400000 */
[----:B------:R-:W-:Y:S01]  /*81c0*/  FMUL R24, R24, 1.4426950216293334961 ;  /* 0x3fb8aa3b18187820 */ /* 0x000fe20000400000 */
[----:B------:R-:W-:Y:S01]  /*81d0*/  FMUL R26, R26, 1.4426950216293334961 ;  /* 0x3fb8aa3b1a1a7820 */ /* 0x000fe20000400000 */
[----:B------:R-:W-:Y:S01]  /*81e0*/  FMUL R28, R28, 1.4426950216293334961 ;  /* 0x3fb8aa3b1c1c7820 */ /* 0x000fe20000400000 */
[----:B-1----:R-:W-:Y:S01]  /*81f0*/  FMUL R4, R5, 1.4426950216293334961 ;  /* 0x3fb8aa3b05047820 */ /* 0x002fe20000400000 */
[----:B------:R-:W-:Y:S01]  /*8200*/  FMUL R5, R7, 1.4426950216293334961 ;  /* 0x3fb8aa3b07057820 */ /* 0x000fe20000400000 */
[----:B------:R0:W-:Y:S01]  /*8210*/  MUFU.EX2 R131, R6 ;  /* 0x0000000600837308 */ /* 0x0001e20000000800 */
[----:B------:R-:W-:Y:S01]  /*8220*/  FMUL R29, R29, 1.4426950216293334961 ;  /* 0x3fb8aa3b1d1d7820 */ /* 0x000fe20000400000 */
[----:B------:R-:W-:Y:S01]  /*8230*/  FMUL R30, R30, 1.4426950216293334961 ;  /* 0x3fb8aa3b1e1e7820 */ /* 0x000fe20000400000 */
[----:B------:R-:W-:Y:S01]  /*8240*/  FMUL R31, R31, 1.4426950216293334961 ;  /* 0x3fb8aa3b1f1f7820 */ /* 0x000fe20000400000 */
[----:B------:R-:W-:Y:S01]  /*8250*/  FMUL R32, R32, 1.4426950216293334961 ;  /* 0x3fb8aa3b20207820 */ /* 0x000fe20000400000 */
[----:B------:R-:W-:Y:S01]  /*8260*/  FMUL R36, R36, 1.4426950216293334961 ;  /* 0x3fb8aa3b24247820 */ /* 0x000fe20000400000 */
[--C-:B------:R-:W-:Y:S01]  /*8270*/  FFMA R49, R49, UR5, -R132.reuse ;  /* 0x0000000531317c23 */ /* 0x100fe20008000884 */
[--C-:B------:R-:W-:Y:S01]  /*8280*/  FFMA R50, R50, UR5, -R132.reuse ;  /* 0x0000000532327c23 */ /* 0x100fe20008000884 */
[----:B------:R-:W1:Y:S01]  /*8290*/  MUFU.EX2 R4, R4 ;  /* 0x0000000400047308 */ /* 0x000e620000000800 */
[----:B------:R-:W-:Y:S01]  /*82a0*/  FMUL R8, R8, 1.4426950216293334961 ;  /* 0x3fb8aa3b08087820 */ /* 0x000fe20000400000 */
[----:B0-----:R-:W-:Y:S01]  /*82b0*/  FMUL R6, R9, 1.4426950216293334961 ;  /* 0x3fb8aa3b09067820 */ /* 0x001fe20000400000 */
[--C-:B------:R-:W-:Y:S01]  /*82c0*/  FFMA R51, R51, UR5, -R132.reuse ;  /* 0x0000000533337c23 */ /* 0x100fe20008000884 */
[--C-:B------:R-:W-:Y:S01]  /*82d0*/  FFMA R52, R52, UR5, -R132.reuse ;  /* 0x0000000534347c23 */ /* 0x100fe20008000884 */
[--C-:B------:R-:W-:Y:S01]  /*82e0*/  FFMA R53, R53, UR5, -R132.reuse ;  /* 0x0000000535357c23 */ /* 0x100fe20008000884 */
[--C-:B------:R-:W-:Y:S01]  /*82f0*/  FFMA R54, R54, UR5, -R132.reuse ;  /* 0x0000000536367c23 */ /* 0x100fe20008000884 */
[--C-:B------:R-:W-:Y:S01]  /*8300*/  FFMA R55, R55, UR5, -R132.reuse ;  /* 0x0000000537377c23 */ /* 0x100fe20008000884 */
[----:B------:R-:W0:Y:S01]  /*8310*/  MUFU.EX2 R5, R5 ;  /* 0x0000000500057308 */ /* 0x000e220000000800 */
[----:B------:R-:W-:Y:S01]  /*8320*/  FMUL R10, R10, 1.4426950216293334961 ;  /* 0x3fb8aa3b0a0a7820 */ /* 0x000fe20000400000 */
[----:B------:R-:W-:Y:S01]  /*8330*/  FMUL R7, R11, 1.4426950216293334961 ;  /* 0x3fb8aa3b0b077820 */ /* 0x000fe20000400000 */
[--C-:B------:R-:W-:Y:S01]  /*8340*/  FFMA R56, R56, UR5, -R132.reuse ;  /* 0x0000000538387c23 */ /* 0x100fe20008000884 */
[--C-:B------:R-:W-:Y:S01]  /*8350*/  FFMA R57, R57, UR5, -R132.reuse ;  /* 0x0000000539397c23 */ /* 0x100fe20008000884 */
[--C-:B------:R-:W-:Y:S01]  /*8360*/  FFMA R58, R58, UR5, -R132.reuse ;  /* 0x000000053a3a7c23 */ /* 0x100fe20008000884 */
[--C-:B------:R-:W-:Y:S01]  /*8370*/  FFMA R59, R59, UR5, -R132.reuse ;  /* 0x000000053b3b7c23 */ /* 0x100fe20008000884 */
[----:B------:R-:W-:Y:S01]  /*8380*/  FFMA R60, R60, UR5, -R132 ;  /* 0x000000053c3c7c23 */ /* 0x000fe20008000884 */
[----:B------:R2:W3:Y:S01]  /*8390*/  MUFU.EX2 R130, R8 ;  /* 0x0000000800827308 */ /* 0x0004e20000000800 */
[----:B-1----:R-:W-:Y:S01]  /*83a0*/  FADD R0, R135, R4 ;  /* 0x0000000487007221 */ /* 0x002fe20000000000 */
[--C-:B------:R-:W-:Y:S01]  /*83b0*/  FFMA R61, R61, UR5, -R132.reuse ;  /* 0x000000053d3d7c23 */ /* 0x100fe20008000884 */
[--C-:B------:R-:W-:Y:S01]  /*83c0*/  FFMA R62, R62, UR5, -R132.reuse ;  /* 0x000000053e3e7c23 */ /* 0x100fe20008000884 */
[--C-:B------:R-:W-:Y:S01]  /*83d0*/  FFMA R63, R63, UR5, -R132.reuse ;  /* 0x000000053f3f7c23 */ /* 0x100fe20008000884 */
[--C-:B------:R-:W-:Y:S01]  /*83e0*/  FFMA R64, R64, UR5, -R132.reuse ;  /* 0x0000000540407c23 */ /* 0x100fe20008000884 */
[--C-:B------:R-:W-:Y:S01]  /*83f0*/  FFMA R65, R65, UR5, -R132.reuse ;  /* 0x0000000541417c23 */ /* 0x100fe20008000884 */
[----:B------:R-:W-:Y:S01]  /*8400*/  FFMA R66, R66, UR5, -R132 ;  /* 0x0000000542427c23 */ /* 0x000fe20008000884 */
[----:B------:R-:W1:Y:S01]  /*8410*/  MUFU.EX2 R6, R6 ;  /* 0x0000000600067308 */ /* 0x000e620000000800 */
[----:B------:R-:W-:Y:S01]  /*8420*/  FADD R0, R131, R0 ;  /* 0x0000000083007221 */ /* 0x000fe20000000000 */
[----:B--2---:R-:W-:Y:S01]  /*8430*/  FMUL R8, R13, 1.4426950216293334961 ;  /* 0x3fb8aa3b0d087820 */ /* 0x004fe20000400000 */
[----:B------:R-:W-:Y:S01]  /*8440*/  FFMA R67, R67, UR5, -R132 ;  /* 0x0000000543437c23 */ /* 0x000fe20008000884 */
[----:B------:R-:W-:Y:S01]  /*8450*/  PRMT R129, RZ, 0x7610, R129 ;  /* 0x00007610ff817816 */ /* 0x000fe20000000081 */
[----:B------:R2:W5:Y:S01]  /*8460*/  @P2 LDG.E.U16 R95, desc[UR14][R240.64] ;  /* 0x0000000ef05f2981 */ /* 0x000562000c1e1500 */
[----:B------:R-:W-:-:S02]  /*8470*/  PRMT R128, RZ, 0x7610, R128 ;  /* 0x00007610ff807816 */ /* 0x000fc40000000080 */
[----:B------:R-:W4:Y:S01]  /*8480*/  MUFU.EX2 R10, R10 ;  /* 0x0000000a000a7308 */ /* 0x000f220000000800 */
[----:B0-----:R-:W-:Y:S01]  /*8490*/  FADD R0, R5, R0 ;  /* 0x0000000005007221 */ /* 0x001fe20000000000 */
[----:B------:R-:W-:Y:S01]  /*84a0*/  PRMT R127, RZ, 0x7610, R127 ;  /* 0x00007610ff7f7816 */ /* 0x000fe2000000007f */
[----:B------:R2:W5:Y:S01]  /*84b0*/  @P2 LDG.E.U16 R94, desc[UR14][R232.64] ;  /* 0x0000000ee85e2981 */ /* 0x000562000c1e1500 */
[----:B------:R-:W-:Y:S02]  /*84c0*/  PRMT R126, RZ, 0x7610, R126 ;  /* 0x00007610ff7e7816 */ /* 0x000fe4000000007e */
[----:B------:R-:W-:Y:S01]  /*84d0*/  PRMT R125, RZ, 0x7610, R125 ;  /* 0x00007610ff7d7816 */ /* 0x000fe2000000007d */
[----:B------:R2:W5:Y:S01]  /*84e0*/  @P2 LDG.E.U16 R93, desc[UR14][R224.64] ;  /* 0x0000000ee05d2981 */ /* 0x000562000c1e1500 */
[----:B------:R-:W0:Y:S01]  /*84f0*/  MUFU.EX2 R7, R7 ;  /* 0x0000000700077308 */ /* 0x000e220000000800 */
[----:B---3--:R-:W-:Y:S01]  /*8500*/  FADD R0, R130, R0 ;  /* 0x0000000082007221 */ /* 0x008fe20000000000 */
[----:B------:R-:W-:Y:S01]  /*8510*/  FMUL R9, R15, 1.4426950216293334961 ;  /* 0x3fb8aa3b0f097820 */ /* 0x000fe20000400000 */
[----:B------:R-:W-:Y:S01]  /*8520*/  PRMT R87, RZ, 0x7610, R87 ;  /* 0x00007610ff577816 */ /* 0x000fe20000000057 */
[----:B------:R2:W5:Y:S01]  /*8530*/  @P2 LDG.E.U16 R92, desc[UR14][R216.64] ;  /* 0x0000000ed85c2981 */ /* 0x000562000c1e1500 */
[----:B-1----:R-:W-:-:S03]  /*8540*/  FADD R0, R6, R0 ;  /* 0x0000000006007221 */ /* 0x002fc60000000000 */
[----:B------:R-:W1:Y:S01]  /*8550*/  MUFU.EX2 R8, R8 ;  /* 0x0000000800087308 */ /* 0x000e620000000800 */
[----:B----4-:R-:W-:Y:S01]  /*8560*/  FADD R0, R10, R0 ;  /* 0x000000000a007221 */ /* 0x010fe20000000000 */
[----:B------:R-:W-:Y:S01]  /*8570*/  FMUL R11, R17, 1.4426950216293334961 ;  /* 0x3fb8aa3b110b7820 */ /* 0x000fe20000400000 */
[----:B------:R-:W-:Y:S01]  /*8580*/  FMUL R13, R19, 1.4426950216293334961 ;  /* 0x3fb8aa3b130d7820 */ /* 0x000fe20000400000 */
[----:B------:R-:W-:Y:S01]  /*8590*/  FMUL R15, R21, 1.4426950216293334961 ;  /* 0x3fb8aa3b150f7820 */ /* 0x000fe20000400000 */
[----:B------:R-:W-:Y:S01]  /*85a0*/  PRMT R86, RZ, 0x7610, R86 ;  /* 0x00007610ff567816 */ /* 0x000fe20000000056 */
[----:B------:R2:W5:Y:S02]  /*85b0*/  @P2 LDG.E.U16 R91, desc[UR14][R208.64] ;  /* 0x0000000ed05b2981 */ /* 0x000564000c1e1500 */
[----:B------:R-:W3:Y:S01]  /*85c0*/  MUFU.EX2 R9, R9 ;  /* 0x0000000900097308 */ /* 0x000ee20000000800 */
[----:B0-----:R-:W-:Y:S01]  /*85d0*/  FADD R0, R7, R0 ;  /* 0x0000000007007221 */ /* 0x001fe20000000000 */
[----:B------:R-:W-:Y:S01]  /*85e0*/  FMUL R19, R20, 1.4426950216293334961 ;  /* 0x3fb8aa3b14137820 */ /* 0x000fe20000400000 */
[----:B------:R-:W-:Y:S01]  /*85f0*/  PRMT R88, RZ, 0x7610, R88 ;  /* 0x00007610ff587816 */ /* 0x000fe20000000058 */
[----:B------:R2:W5:Y:S01]  /*8600*/  @P2 LDG.E.U16 R106, desc[UR14][R246.64] ;  /* 0x0000000ef66a2981 */ /* 0x000562000c1e1500 */
[----:B------:R-:W-:-:S03]  /*8610*/  FADD R0, R12, R0 ;  /* 0x000000000c007221 */ /* 0x000fc60000000000 */
[----:B------:R-:W0:Y:S01]  /*8620*/  MUFU.EX2 R11, R11 ;  /* 0x0000000b000b7308 */ /* 0x000e220000000800 */
[----:B-1----:R-:W-:Y:S01]  /*8630*/  FADD R0, R8, R0 ;  /* 0x0000000008007221 */ /* 0x002fe20000000000 */
[----:B------:R-:W-:Y:S01]  /*8640*/  FMUL R21, R22, 1.4426950216293334961 ;  /* 0x3fb8aa3b16157820 */ /* 0x000fe20000400000 */
[----:B------:R-:W-:Y:S01]  /*8650*/  PRMT R85, RZ, 0x7610, R85 ;  /* 0x00007610ff557816 */ /* 0x000fe20000000055 */
[----:B------:R2:W5:Y:S01]  /*8660*/  @P2 LDG.E.U16 R105, desc[UR14][R238.64] ;  /* 0x0000000eee692981 */ /* 0x000562000c1e1500 */
[----:B------:R-:W-:-:S03]  /*8670*/  FADD R0, R14, R0 ;  /* 0x000000000e007221 */ /* 0x000fc60000000000 */
[----:B------:R-:W1:Y:S01]  /*8680*/  MUFU.EX2 R13, R13 ;  /* 0x0000000d000d7308 */ /* 0x000e620000000800 */
[----:B---3--:R-:W-:Y:S01]  /*8690*/  FADD R0, R9, R0 ;  /* 0x0000000009007221 */ /* 0x008fe20000000000 */
[----:B------:R-:W-:Y:S01]  /*86a0*/  FMUL R17, R25, 1.4426950216293334961 ;  /* 0x3fb8aa3b19117820 */ /* 0x000fe20000400000 */
[----:B------:R-:W-:Y:S01]  /*86b0*/  PRMT R84, RZ, 0x7610, R84 ;  /* 0x00007610ff547816 */ /* 0x000fe20000000054 */
[----:B------:R2:W5:Y:S01]  /*86c0*/  @P2 LDG.E.U16 R104, desc[UR14][R230.64] ;  /* 0x0000000ee6682981 */ /* 0x000562000c1e1500 */
[----:B------:R-:W-:-:S03]  /*86d0*/  FADD R0, R16, R0 ;  /* 0x0000000010007221 */ /* 0x000fc60000000000 */
[----:B------:R-:W3:Y:S01]  /*86e0*/  MUFU.EX2 R19, R19 ;  /* 0x0000001300137308 */ /* 0x000ee20000000800 */
[----:B0-----:R-:W-:Y:S01]  /*86f0*/  FADD R0, R11, R0 ;  /* 0x000000000b007221 */ /* 0x001fe20000000000 */
[----:B------:R-:W-:Y:S01]  /*8700*/  PRMT R83, RZ, 0x7610, R83 ;  /* 0x00007610ff537816 */ /* 0x000fe20000000053 */
[----:B------:R2:W5:Y:S01]  /*8710*/  @P2 LDG.E.U16 R102, desc[UR14][R214.64] ;  /* 0x0000000ed6662981 */ /* 0x000562000c1e1500 */
[----:B------:R-:W-:Y:S02]  /*8720*/  PRMT R82, RZ, 0x7610, R82 ;  /* 0x00007610ff527816 */ /* 0x000fe40000000052 */
[----:B------:R-:W-:Y:S01]  /*8730*/  PRMT R81, RZ, 0x7610, R81 ;  /* 0x00007610ff517816 */ /* 0x000fe20000000051 */
[----:B------:R2:W5:Y:S01]  /*8740*/  @P2 LDG.E.U16 R116, desc[UR14][R244.64] ;  /* 0x0000000ef4742981 */ /* 0x000562000c1e1500 */
[----:B------:R-:W0:Y:S01]  /*8750*/  MUFU.EX2 R15, R15 ;  /* 0x0000000f000f7308 */ /* 0x000e220000000800 */
[----:B------:R-:W-:Y:S01]  /*8760*/  FADD R0, R138, R0 ;  /* 0x000000008a007221 */ /* 0x000fe20000000000 */
[----:B------:R-:W-:Y:S01]  /*8770*/  PRMT R79, RZ, 0x7610, R79 ;  /* 0x00007610ff4f7816 */ /* 0x000fe2000000004f */
[----:B------:R2:W5:Y:S01]  /*8780*/  @P2 LDG.E.U16 R115, desc[UR14][R236.64] ;  /* 0x0000000eec732981 */ /* 0x000562000c1e1500 */
[----:B------:R-:W-:-:S02]  /*8790*/  PRMT R78, RZ, 0x7610, R78 ;  /* 0x00007610ff4e7816 */ /* 0x000fc4000000004e */
[----:B------:R-:W-:Y:S01]  /*87a0*/  PRMT R80, RZ, 0x7610, R80 ;  /* 0x00007610ff507816 */ /* 0x000fe20000000050 */
[----:B------:R2:W5:Y:S01]  /*87b0*/  @P2 LDG.E.U16 R114, desc[UR14][R228.64] ;  /* 0x0000000ee4722981 */ /* 0x000562000c1e1500 */
[----:B------:R-:W4:Y:S01]  /*87c0*/  MUFU.EX2 R21, R21 ;  /* 0x0000001500157308 */ /* 0x000f220000000800 */
[----:B-1----:R-:W-:Y:S01]  /*87d0*/  FADD R0, R13, R0 ;  /* 0x000000000d007221 */ /* 0x002fe20000000000 */
[----:B------:R-:W-:Y:S01]  /*87e0*/  PRMT R77, RZ, 0x7610, R77 ;  /* 0x00007610ff4d7816 */ /* 0x000fe2000000004d */
[----:B------:R2:W5:Y:S01]  /*87f0*/  @P2 LDG.E.U16 R113, desc[UR14][R220.64] ;  /* 0x0000000edc712981 */ /* 0x000562000c1e1500 */
[----:B------:R-:W-:Y:S02]  /*8800*/  PRMT R76, RZ, 0x7610, R76 ;  /* 0x00007610ff4c7816 */ /* 0x000fe4000000004c */
[----:B------:R-:W-:Y:S01]  /*8810*/  PRMT R74, RZ, 0x7610, R74 ;  /* 0x00007610ff4a7816 */ /* 0x000fe2000000004a */
[----:B------:R2:W5:Y:S01]  /*8820*/  @P2 LDG.E.U16 R112, desc[UR14][R212.64] ;  /* 0x0000000ed4702981 */ /* 0x000562000c1e1500 */
[----:B------:R-:W-:Y:S01]  /*8830*/  MUFU.EX2 R22, R24 ;  /* 0x0000001800167308 */ /* 0x000fe20000000800 */
[----:B---3--:R-:W-:Y:S01]  /*8840*/  FADD R0, R19, R0 ;  /* 0x0000000013007221 */ /* 0x008fe20000000000 */
[----:B------:R-:W-:Y:S01]  /*8850*/  PRMT R75, RZ, 0x7610, R75 ;  /* 0x00007610ff4b7816 */ /* 0x000fe2000000004b */
[----:B------:R2:W5:Y:S01]  /*8860*/  @P2 LDG.E.U16 R111, desc[UR14][R204.64] ;  /* 0x0000000ecc6f2981 */ /* 0x000562000c1e1500 */
[----:B------:R-:W-:-:S02]  /*8870*/  PRMT R73, RZ, 0x7610, R73 ;  /* 0x00007610ff497816 */ /* 0x000fc40000000049 */
[----:B------:R-:W-:Y:S01]  /*8880*/  PRMT R72, RZ, 0x7610, R72 ;  /* 0x00007610ff487816 */ /* 0x000fe20000000048 */
[----:B------:R2:W5:Y:S01]  /*8890*/  @P2 LDG.E.U16 R124, desc[UR14][R210.64] ;  /* 0x0000000ed27c2981 */ /* 0x000562000c1e1500 */
[----:B------:R-:W1:Y:S01]  /*88a0*/  MUFU.EX2 R18, R18 ;  /* 0x0000001200127308 */ /* 0x000e620000000800 */
[----:B0-----:R-:W-:Y:S01]  /*88b0*/  FADD R0, R15, R0 ;  /* 0x000000000f007221 */ /* 0x001fe20000000000 */
[----:B------:R-:W-:Y:S01]  /*88c0*/  FMUL R20, R27, 1.4426950216293334961 ;  /* 0x3fb8aa3b1b147820 */ /* 0x000fe20000400000 */
[----:B------:R-:W-:Y:S01]  /*88d0*/  PRMT R71, RZ, 0x7610, R71 ;  /* 0x00007610ff477816 */ /* 0x000fe20000000047 */
[----:B------:R2:W5:Y:S04]  /*88e0*/  @P2 LDG.E.U16 R123, desc[UR14][R202.64] ;  /* 0x0000000eca7b2981 */ /* 0x000568000c1e1500 */
[----:B------:R-:W-:Y:S01]  /*88f0*/  MUFU.EX2 R23, R26 ;  /* 0x0000001a00177308 */ /* 0x000fe20000000800 */
[----:B----4-:R-:W-:Y:S01]  /*8900*/  FADD R0, R21, R0 ;  /* 0x0000000015007221 */ /* 0x010fe20000000000 */
[----:B------:R-:W-:Y:S01]  /*8910*/  PRMT R70, RZ, 0x7610, R70 ;  /* 0x00007610ff467816 */ /* 0x000fe20000000046 */
[----:B------:R2:W5:Y:S01]  /*8920*/  @P2 LDG.E.U16 R90, desc[UR14][R200.64] ;  /* 0x0000000ec85a2981 */ /* 0x000562000c1e1500 */
[----:B------:R-:W-:-:S02]  /*8930*/  PRMT R69, RZ, 0x7610, R69 ;  /* 0x00007610ff457816 */ /* 0x000fc40000000045 */
[----:B------:R-:W-:Y:S01]  /*8940*/  PRMT R68, RZ, 0x7610, R68 ;  /* 0x00007610ff447816 */ /* 0x000fe20000000044 */
[----:B------:R2:W5:Y:S01]  /*8950*/  @P2 LDG.E.U16 R100, desc[UR14][R198.64] ;  /* 0x0000000ec6642981 */ /* 0x000562000c1e1500 */
[----:B------:R-:W0:Y:S01]  /*8960*/  MUFU.EX2 R17, R17 ;  /* 0x0000001100117308 */ /* 0x000e220000000800 */
[----:B-1----:R-:W-:Y:S01]  /*8970*/  FADD R0, R18, R0 ;  /* 0x0000000012007221 */ /* 0x002fe20000000000 */
[----:B------:R-:W-:Y:S01]  /*8980*/  PRMT R2, RZ, 0x7610, R2 ;  /* 0x00007610ff027816 */ /* 0x000fe20000000002 */
[----:B------:R2:W5:Y:S01]  /*8990*/  @P2 LDG.E.U16 R110, desc[UR14][R196.64] ;  /* 0x0000000ec46e2981 */ /* 0x000562000c1e1500 */
[----:B------:R-:W-:-:S03]  /*89a0*/  PRMT R3, RZ, 0x7610, R3 ;  /* 0x00007610ff037816 */ /* 0x000fc60000000003 */
[----:B------:R2:W5:Y:S01]  /*89b0*/  @P2 LDG.E.U16 R122, desc[UR14][R194.64] ;  /* 0x0000000ec27a2981 */ /* 0x000562000c1e1500 */
[----:B------:R-:W1:Y:S03]  /*89c0*/  MUFU.EX2 R24, R28 ;  /* 0x0000001c00187308 */ /* 0x000e660000000800 */
[----:B------:R2:W5:Y:S05]  /*89d0*/  @P2 LDG.E.U16 R89, desc[UR14][R192.64] ;  /* 0x0000000ec0592981 */ /* 0x00056a000c1e1500 */
[----:B------:R3:W-:Y:S01]  /*89e0*/  MUFU.EX2 R252, R29 ;  /* 0x0000001d00fc7308 */ /* 0x0007e20000000800 */
[----:B------:R-:W-:-:S07]  /*89f0*/  F2FP.BF16.F32.PACK_AB R5, R5, R131 ;  /* 0x000000830505723e */ /* 0x000fce00000010ff */
[----:B------:R-:W-:Y:S01]  /*8a00*/  MUFU.EX2 R31, R31 ;  /* 0x0000001f001f7308 */ /* 0x000fe20000000800 */
[----:B---3--:R-:W-:Y:S02]  /*8a10*/  MOV R29, R22 ;  /* 0x00000016001d7202 */ /* 0x008fe40000000f00 */
[----:B------:R-:W-:-:S05]  /*8a20*/  F2FP.BF16.F32.PACK_AB R4, R4, R135 ;  /* 0x000000870404723e */ /* 0x000fca00000010ff */
[----:B------:R-:W-:Y:S01]  /*8a30*/  MUFU.EX2 R34, R34 ;  /* 0x0000002200227308 */ /* 0x000fe20000000800 */
[----:B------:R-:W-:-:S07]  /*8a40*/  FADD R0, R29, R0 ;  /* 0x000000001d007221 */ /* 0x000fce0000000000 */
[----:B------:R-:W-:Y:S08]  /*8a50*/  MUFU.EX2 R36, R36 ;  /* 0x0000002400247308 */ /* 0x000ff00000000800 */
[----:B------:R-:W-:Y:S08]  /*8a60*/  MUFU.EX2 R35, R35 ;  /* 0x0000002300237308 */ /* 0x000ff00000000800 */
[----:B------:R-:W-:Y:S01]  /*8a70*/  MUFU.EX2 R37, R37 ;  /* 0x0000002500257308 */ /* 0x000fe20000000800 */
[----:B------:R-:W-:Y:S01]  /*8a80*/  F2FP.BF16.F32.PACK_AB R9, R9, R14 ;  /* 0x0000000e0909723e */ /* 0x000fe200000010ff */
[----:B------:R-:W-:Y:S01]  /*8a90*/  FMUL R67, R67, 1.4426950216293334961 ;  /* 0x3fb8aa3b43437820 */ /* 0x000fe20000400000 */
[----:B------:R-:W-:Y:S01]  /*8aa0*/  F2FP.BF16.F32.PACK_AB R7, R7, R10 ;  /* 0x0000000a0707723e */ /* 0x000fe200000010ff */
[----:B------:R2:W5:Y:S04]  /*8ab0*/  @P2 LDG.E.U16 R129, desc[UR14][R250.64] ;  /* 0x0000000efa812981 */ /* 0x000568000c1e1500 */
[----:B------:R-:W3:Y:S01]  /*8ac0*/  MUFU.EX2 R20, R20 ;  /* 0x0000001400147308 */ /* 0x000ee20000000800 */
[----:B0-----:R-:W-:Y:S01]  /*8ad0*/  FADD R0, R17, R0 ;  /* 0x0000000011007221 */ /* 0x001fe20000000000 */
[----:B------:R-:W-:Y:S01]  /*8ae0*/  F2FP.BF16.F32.PACK_AB R8, R8, R12 ;  /* 0x0000000c0808723e */ /* 0x000fe200000010ff */
[----:B------:R2:W5:Y:S01]  /*8af0*/  @P2 LDG.E.U16 R128, desc[UR14][R242.64] ;  /* 0x0000000ef2802981 */ /* 0x000562000c1e1500 */
[----:B------:R-:W-:-:S03]  /*8b00*/  F2FP.BF16.F32.PACK_AB R6, R6, R130 ;  /* 0x000000820606723e */ /* 0x000fc600000010ff */
[----:B------:R2:W5:Y:S01]  /*8b10*/  @P2 LDG.E.U16 R127, desc[UR14][R234.64] ;  /* 0x0000000eea7f2981 */ /* 0x000562000c1e1500 */
[----:B------:R0:W4:Y:S01]  /*8b20*/  MUFU.EX2 R25, R30 ;  /* 0x0000001e00197308 */ /* 0x0001220000000800 */
[----:B------:R-:W2:Y:S02]  /*8b30*/  S2R R27, SR_TID.X ;  /* 0x00000000001b7919 */ /* 0x000ea40000002100 */
[----:B------:R1:W5:Y:S01]  /*8b40*/  @P2 LDG.E.U16 R126, desc[UR14][R226.64] ;  /* 0x0000000ee27e2981 */ /* 0x000362000c1e1500 */
[----:B0-----:R-:W-:Y:S01]  /*8b50*/  FMUL R30, R40, 1.4426950216293334961 ;  /* 0x3fb8aa3b281e7820 */ /* 0x001fe20000400000 */
[----:B------:R-:W-:-:S03]  /*8b60*/  MOV R40, R23 ;  /* 0x0000001700287202 */ /* 0x000fc60000000f00 */
[----:B------:R0:W2:Y:S01]  /*8b70*/  MUFU.EX2 R26, R32 ;  /* 0x00000020001a7308 */ /* 0x0000a20000000800 */
[----:B-1----:R-:W-:Y:S01]  /*8b80*/  MOV R131, R24 ;  /* 0x0000001800837202 */ /* 0x002fe20000000f00 */
[----:B------:R1:W5:Y:S01]  /*8b90*/  @P2 LDG.E.U16 R125, desc[UR14][R218.64] ;  /* 0x0000000eda7d2981 */ /* 0x000362000c1e1500 */
[----:B------:R-:W-:-:S03]  /*8ba0*/  FADD R0, R40, R0 ;  /* 0x0000000028007221 */ /* 0x000fc60000000000 */
[----:B------:R1:W5:Y:S01]  /*8bb0*/  @P2 LDG.E.U16 R87, desc[UR14][R190.64] ;  /* 0x0000000ebe572981 */ /* 0x000362000c1e1500 */
[----:B---3--:R-:W-:Y:S01]  /*8bc0*/  FADD R0, R20, R0 ;  /* 0x0000000014007221 */ /* 0x008fe20000000000 */
[----:B0-----:R-:W-:Y:S01]  /*8bd0*/  FMUL R32, R33, 1.4426950216293334961 ;  /* 0x3fb8aa3b21207820 */ /* 0x001fe20000400000 */
[----:B------:R-:W-:Y:S01]  /*8be0*/  FMUL R33, R39, 1.4426950216293334961 ;  /* 0x3fb8aa3b27217820 */ /* 0x000fe20000400000 */
[----:B------:R1:W5:Y:S01]  /*8bf0*/  @P2 LDG.E.U16 R86, desc[UR14][R188.64] ;  /* 0x0000000ebc562981 */ /* 0x000362000c1e1500 */
[----:B------:R-:W-:Y:S01]  /*8c00*/  FADD R0, R131, R0 ;  /* 0x0000000083007221 */ /* 0x000fe20000000000 */
[----:B----4-:R-:W-:Y:S02]  /*8c10*/  MOV R39, R25 ;  /* 0x0000001900277202 */ /* 0x010fe40000000f00 */
[----:B------:R-:W0:Y:S01]  /*8c20*/  MUFU.EX2 R32, R32 ;  /* 0x0000002000207308 */ /* 0x000e220000000800 */
[----:B------:R-:W-:Y:S01]  /*8c30*/  FADD R0, R252, R0 ;  /* 0x00000000fc007221 */ /* 0x000fe20000000000 */
[----:B--2---:R-:W-:Y:S01]  /*8c40*/  MOV R135, R26 ;  /* 0x0000001a00877202 */ /* 0x004fe20000000f00 */
[----:B------:R1:W5:Y:S02]  /*8c50*/  @P2 LDG.E.U16 R88, desc[UR14][R186.64] ;  /* 0x0000000eba582981 */ /* 0x000364000c1e1500 */
[----:B------:R-:W-:-:S02]  /*8c60*/  FADD R0, R39, R0 ;  /* 0x0000000027007221 */ /* 0x000fc40000000000 */
[----:B------:R1:W5:Y:S02]  /*8c70*/  @P2 LDG.E.U16 R85, desc[UR14][R184.64] ;  /* 0x0000000eb8552981 */ /* 0x000364000c1e1500 */
[----:B------:R-:W-:Y:S02]  /*8c80*/  FADD R0, R31, R0 ;  /* 0x000000001f007221 */ /* 0x000fe40000000000 */
[----:B------:R1:W5:Y:S02]  /*8c90*/  @P2 LDG.E.U16 R84, desc[UR14][R182.64] ;  /* 0x0000000eb6542981 */ /* 0x000364000c1e1500 */
[----:B------:R-:W-:Y:S02]  /*8ca0*/  FADD R0, R135, R0 ;  /* 0x0000000087007221 */ /* 0x000fe40000000000 */
[----:B------:R1:W5:Y:S02]  /*8cb0*/  @P2 LDG.E.U16 R83, desc[UR14][R180.64] ;  /* 0x0000000eb4532981 */ /* 0x000364000c1e1500 */
[----:B0-----:R-:W-:Y:S01]  /*8cc0*/  FADD R0, R32, R0 ;  /* 0x0000000020007221 */ /* 0x001fe20000000000 */
[----:B------:R-:W0:Y:S01]  /*8cd0*/  MUFU.EX2 R33, R33 ;  /* 0x0000002100217308 */ /* 0x000e220000000800 */
[----:B------:R1:W5:Y:S02]  /*8ce0*/  @P2 LDG.E.U16 R82, desc[UR14][R178.64] ;  /* 0x0000000eb2522981 */ /* 0x000364000c1e1500 */
[----:B------:R-:W-:Y:S01]  /*8cf0*/  FADD R0, R38, R0 ;  /* 0x0000000026007221 */ /* 0x000fe20000000000 */
[----:B------:R-:W-:Y:S01]  /*8d00*/  FMUL R22, R41, 1.4426950216293334961 ;  /* 0x3fb8aa3b29167820 */ /* 0x000fe20000400000 */
[----:B------:R1:W5:Y:S02]  /*8d10*/  @P2 LDG.E.U16 R81, desc[UR14][R176.64] ;  /* 0x0000000eb0512981 */ /* 0x000364000c1e1500 */
[----:B------:R-:W-:Y:S01]  /*8d20*/  FADD R0, R34, R0 ;  /* 0x0000000022007221 */ /* 0x000fe20000000000 */
[----:B------:R-:W2:Y:S01]  /*8d30*/  MUFU.EX2 R30, R30 ;  /* 0x0000001e001e7308 */ /* 0x000ea20000000800 */
[----:B------:R-:W-:Y:S01]  /*8d40*/  FMUL R28, R42, 1.4426950216293334961 ;  /* 0x3fb8aa3b2a1c7820 */ /* 0x000fe20000400000 */
[----:B------:R1:W5:Y:S01]  /*8d50*/  @P2 LDG.E.U16 R79, desc[UR14][R174.64] ;  /* 0x0000000eae4f2981 */ /* 0x000362000c1e1500 */
[----:B------:R-:W-:Y:S01]  /*8d60*/  FADD R0, R36, R0 ;  /* 0x0000000024007221 */ /* 0x000fe20000000000 */
[----:B------:R-:W-:Y:S01]  /*8d70*/  LOP3.LUT R27, R27, 0x40, RZ, 0xc0, !PT ;  /* 0x000000401b1b7812 */ /* 0x000fe200078ec0ff */
[----:B------:R-:W-:Y:S01]  /*8d80*/  FMUL R23, R43, 1.4426950216293334961 ;  /* 0x3fb8aa3b2b177820 */ /* 0x000fe20000400000 */
[----:B------:R1:W5:Y:S01]  /*8d90*/  @P2 LDG.E.U16 R78, desc[UR14][R172.64] ;  /* 0x0000000eac4e2981 */ /* 0x000362000c1e1500 */
[----:B------:R-:W-:Y:S01]  /*8da0*/  FADD R0, R35, R0 ;  /* 0x0000000023007221 */ /* 0x000fe20000000000 */
[----:B------:R-:W3:Y:S01]  /*8db0*/  MUFU.EX2 R22, R22 ;  /* 0x0000001600167308 */ /* 0x000ee20000000800 */
[----:B------:R-:W-:Y:S01]  /*8dc0*/  ISETP.NE.U32.AND P4, PT, R27, RZ, PT ;  /* 0x000000ff1b00720c */ /* 0x000fe20003f85070 */
[----:B------:R-:W-:Y:S01]  /*8dd0*/  FMUL R27, R44, 1.4426950216293334961 ;  /* 0x3fb8aa3b2c1b7820 */ /* 0x000fe20000400000 */
[----:B------:R-:W-:Y:S01]  /*8de0*/  FADD R0, R37, R0 ;  /* 0x0000000025007221 */ /* 0x000fe20000000000 */
[----:B------:R1:W5:Y:S04]  /*8df0*/  @P2 LDG.E.U16 R80, desc[UR14][R170.64] ;  /* 0x0000000eaa502981 */ /* 0x000368000c1e1500 */
[----:B------:R-:W4:Y:S01]  /*8e00*/  MUFU.EX2 R28, R28 ;  /* 0x0000001c001c7308 */ /* 0x000f220000000800 */
[----:B0-----:R-:W-:Y:S01]  /*8e10*/  FADD R0, R33, R0 ;  /* 0x0000000021007221 */ /* 0x001fe20000000000 */
[----:B------:R-:W-:Y:S01]  /*8e20*/  FMUL R24, R45, 1.4426950216293334961 ;  /* 0x3fb8aa3b2d187820 */ /* 0x000fe20000400000 */
[----:B------:R1:W5:Y:S04]  /*8e30*/  @P2 LDG.E.U16 R77, desc[UR14][R168.64] ;  /* 0x0000000ea84d2981 */ /* 0x000368000c1e1500 */
[----:B------:R1:W5:Y:S01]  /*8e40*/  @P2 LDG.E.U16 R76, desc[UR14][R166.64] ;  /* 0x0000000ea64c2981 */ /* 0x000362000c1e1500 */
[----:B------:R-:W0:Y:S01]  /*8e50*/  MUFU.EX2 R23, R23 ;  /* 0x0000001700177308 */ /* 0x000e220000000800 */
[----:B--2---:R-:W-:Y:S01]  /*8e60*/  FADD R0, R30, R0 ;  /* 0x000000001e007221 */ /* 0x004fe20000000000 */
[----:B------:R-:W-:Y:S01]  /*8e70*/  FMUL R26, R46, 1.4426950216293334961 ;  /* 0x3fb8aa3b2e1a7820 */ /* 0x000fe20000400000 */
[----:B------:R1:W5:Y:S04]  /*8e80*/  @P2 LDG.E.U16 R74, desc[UR14][R164.64] ;  /* 0x0000000ea44a2981 */ /* 0x000368000c1e1500 */
[----:B------:R1:W5:Y:S01]  /*8e90*/  @P2 LDG.E.U16 R75, desc[UR14][R162.64] ;  /* 0x0000000ea24b2981 */ /* 0x000362000c1e1500 */
[----:B------:R-:W2:Y:S01]  /*8ea0*/  MUFU.EX2 R27, R27 ;  /* 0x0000001b001b7308 */ /* 0x000ea20000000800 */
[----:B---3--:R-:W-:Y:S01]  /*8eb0*/  FADD R0, R22, R0 ;  /* 0x0000000016007221 */ /* 0x008fe20000000000 */
[----:B------:R-:W-:Y:S01]  /*8ec0*/  FMUL R25, R47, 1.4426950216293334961 ;  /* 0x3fb8aa3b2f197820 */ /* 0x000fe20000400000 */
[----:B------:R1:W5:Y:S04]  /*8ed0*/  @P2 LDG.E.U16 R73, desc[UR14][R160.64] ;  /* 0x0000000ea0492981 */ /* 0x000368000c1e1500 */
[----:B------:R1:W5:Y:S01]  /*8ee0*/  @P2 LDG.E.U16 R72, desc[UR14][R158.64] ;  /* 0x0000000e9e482981 */ /* 0x000362000c1e1500 */
[----:B------:R-:W3:Y:S01]  /*8ef0*/  MUFU.EX2 R24, R24 ;  /* 0x0000001800187308 */ /* 0x000ee20000000800 */
[----:B----4-:R-:W-:Y:S01]  /*8f00*/  FADD R0, R28, R0 ;  /* 0x000000001c007221 */ /* 0x010fe20000000000 */
[----:B------:R-:W-:Y:S01]  /*8f10*/  FMUL R47, R48, 1.4426950216293334961 ;  /* 0x3fb8aa3b302f7820 */ /* 0x000fe20000400000 */
[----:B------:R-:W-:Y:S01]  /*8f20*/  F2FP.BF16.F32.PACK_AB R14, R17, R29 ;  /* 0x0000001d110e723e */ /* 0x000fe200000010ff */
        /* <DEDUP_REMOVED lines=14> */
[----:B------:R1:W5:Y:S05]  /*9010*/  @P2 LDG.E.U16 R3, desc[UR14][R146.64] ;  /* 0x0000000e92032981 */ /* 0x00036a000c1e1500 */
[----:B------:R-:W3:Y:S01]  /*9020*/  MUFU.EX2 R29, R29 ;  /* 0x0000001d001d7308 */ /* 0x000ee20000000800 */
[----:B----4-:R-:W-:Y:S01]  /*9030*/  FADD R0, R26, R0 ;  /* 0x000000001a007221 */ /* 0x010fe20000000000 */
[----:B------:R-:W-:Y:S01]  /*9040*/  F2FP.BF16.F32.PACK_AB R10, R11, R16 ;  /* 0x000000100b0a723e */ /* 0x000fe200000010ff */
[----:B------:R-:W-:Y:S01]  /*9050*/  FMUL R44, R52, 1.4426950216293334961 ;  /* 0x3fb8aa3b342c7820 */ /* 0x000fe20000400000 */
[----:B------:R-:W-:-:S04]  /*9060*/  F2FP.BF16.F32.PACK_AB R11, R13, R138 ;  /* 0x0000008a0d0b723e */ /* 0x000fc800000010ff */
[----:B------:R-:W4:Y:S01]  /*9070*/  MUFU.EX2 R46, R46 ;  /* 0x0000002e002e7308 */ /* 0x000f220000000800 */
[----:B------:R-:W-:Y:S01]  /*9080*/  F2FP.BF16.F32.PACK_AB R13, R18, R21 ;  /* 0x00000015120d723e */ /* 0x000fe200000010ff */
[----:B0-----:R-:W-:Y:S01]  /*9090*/  FADD R0, R25, R0 ;  /* 0x0000000019007221 */ /* 0x001fe20000000000 */
[----:B------:R-:W-:Y:S01]  /*90a0*/  F2FP.BF16.F32.PACK_AB R18, R32, R135 ;  /* 0x000000872012723e */ /* 0x000fe200000010ff */
[----:B------:R-:W-:-:S04]  /*90b0*/  FMUL R32, R53, 1.4426950216293334961 ;  /* 0x3fb8aa3b35207820 */ /* 0x000fc80000400000 */
[----:B------:R-:W0:Y:S01]  /*90c0*/  MUFU.EX2 R45, R45 ;  /* 0x0000002d002d7308 */ /* 0x000e220000000800 */
[----:B--2---:R-:W-:Y:S01]  /*90d0*/  FADD R0, R47, R0 ;  /* 0x000000002f007221 */ /* 0x004fe20000000000 */
[----:B------:R-:W-:-:S06]  /*90e0*/  FMUL R43, R54, 1.4426950216293334961 ;  /* 0x3fb8aa3b362b7820 */ /* 0x000fcc0000400000 */
[----:B------:R-:W2:Y:S01]  /*90f0*/  MUFU.EX2 R44, R44 ;  /* 0x0000002c002c7308 */ /* 0x000ea20000000800 */
[----:B---3--:R-:W-:Y:S01]  /*9100*/  FADD R0, R29, R0 ;  /* 0x000000001d007221 */ /* 0x008fe20000000000 */
[----:B------:R-:W-:-:S06]  /*9110*/  FMUL R42, R55, 1.4426950216293334961 ;  /* 0x3fb8aa3b372a7820 */ /* 0x000fcc0000400000 */
[----:B------:R-:W3:Y:S01]  /*9120*/  MUFU.EX2 R32, R32 ;  /* 0x0000002000207308 */ /* 0x000ee20000000800 */
[----:B----4-:R-:W-:Y:S01]  /*9130*/  FADD R0, R46, R0 ;  /* 0x000000002e007221 */ /* 0x010fe20000000000 */
[----:B------:R-:W-:Y:S01]  /*9140*/  FMUL R41, R56, 1.4426950216293334961 ;  /* 0x3fb8aa3b38297820 */ /* 0x000fe20000400000 */
[----:B------:R-:W-:-:S05]  /*9150*/  F2FP.BF16.F32.PACK_AB R22, R22, R30 ;  /* 0x0000001e1616723e */ /* 0x000fca00000010ff */
[----:B------:R-:W4:Y:S01]  /*9160*/  MUFU.EX2 R43, R43 ;  /* 0x0000002b002b7308 */ /* 0x000f220000000800 */
[----:B0-----:R-:W-:Y:S01]  /*9170*/  FADD R0, R45, R0 ;  /* 0x000000002d007221 */ /* 0x001fe20000000000 */
[----:B------:R-:W-:Y:S01]  /*9180*/  FMUL R30, R57, 1.4426950216293334961 ;  /* 0x3fb8aa3b391e7820 */ /* 0x000fe20000400000 */
[----:B------:R-:W-:-:S05]  /*9190*/  F2FP.BF16.F32.PACK_AB R12, R15, R19 ;  /* 0x000000130f0c723e */ /* 0x000fca00000010ff */
[----:B------:R-:W0:Y:S01]  /*91a0*/  MUFU.EX2 R42, R42 ;  /* 0x0000002a002a7308 */ /* 0x000e220000000800 */
[----:B------:R-:W-:Y:S01]  /*91b0*/  F2FP.BF16.F32.PACK_AB R15, R20, R40 ;  /* 0x00000028140f723e */ /* 0x000fe200000010ff */
[----:B--2---:R-:W-:Y:S01]  /*91c0*/  FADD R0, R44, R0 ;  /* 0x000000002c007221 */ /* 0x004fe20000000000 */
[----:B------:R-:W-:Y:S01]  /*91d0*/  F2FP.BF16.F32.PACK_AB R20, R35, R36 ;  /* 0x000000242314723e */ /* 0x000fe200000010ff */
[----:B------:R-:W-:-:S04]  /*91e0*/  FMUL R35, R58, 1.4426950216293334961 ;  /* 0x3fb8aa3b3a237820 */ /* 0x000fc80000400000 */
[----:B------:R-:W2:Y:S01]  /*91f0*/  MUFU.EX2 R41, R41 ;  /* 0x0000002900297308 */ /* 0x000ea20000000800 */
[----:B------:R-:W-:Y:S01]  /*9200*/  F2FP.BF16.F32.PACK_AB R17, R31, R39 ;  /* 0x000000271f11723e */ /* 0x000fe200000010ff */
[----:B---3--:R-:W-:Y:S01]  /*9210*/  FADD R0, R32, R0 ;  /* 0x0000000020007221 */ /* 0x008fe20000000000 */
[----:B------:R-:W-:-:S05]  /*9220*/  FMUL R31, R59, 1.4426950216293334961 ;  /* 0x3fb8aa3b3b1f7820 */ /* 0x000fca0000400000 */
[----:B------:R-:W3:Y:S01]  /*9230*/  MUFU.EX2 R30, R30 ;  /* 0x0000001e001e7308 */ /* 0x000ee20000000800 */
[----:B----4-:R-:W-:Y:S01]  /*9240*/  FADD R0, R43, R0 ;  /* 0x000000002b007221 */ /* 0x010fe20000000000 */
[----:B------:R-:W-:-:S06]  /*9250*/  FMUL R40, R60, 1.4426950216293334961 ;  /* 0x3fb8aa3b3c287820 */ /* 0x000fcc0000400000 */
[----:B------:R-:W4:Y:S01]  /*9260*/  MUFU.EX2 R35, R35 ;  /* 0x0000002300237308 */ /* 0x000f220000000800 */
[----:B0-----:R-:W-:Y:S01]  /*9270*/  FADD R0, R42, R0 ;  /* 0x000000002a007221 */ /* 0x001fe20000000000 */
[----:B------:R-:W-:Y:S01]  /*9280*/  FMUL R39, R61, 1.4426950216293334961 ;  /* 0x3fb8aa3b3d277820 */ /* 0x000fe20000400000 */
[----:B------:R-:W-:-:S05]  /*9290*/  F2FP.BF16.F32.PACK_AB R19, R34, R38 ;  /* 0x000000262213723e */ /* 0x000fca00000010ff */
[----:B------:R-:W0:Y:S01]  /*92a0*/  MUFU.EX2 R31, R31 ;  /* 0x0000001f001f7308 */ /* 0x000e220000000800 */
[----:B--2---:R-:W-:Y:S01]  /*92b0*/  FADD R0, R41, R0 ;  /* 0x0000000029007221 */ /* 0x004fe20000000000 */
[----:B------:R-:W-:Y:S01]  /*92c0*/  FMUL R38, R62, 1.4426950216293334961 ;  /* 0x3fb8aa3b3e267820 */ /* 0x000fe20000400000 */
[----:B------:R-:W-:-:S05]  /*92d0*/  F2FP.BF16.F32.PACK_AB R21, R33, R37 ;  /* 0x000000252115723e */ /* 0x000fca00000010ff */
[----:B------:R-:W2:Y:S01]  /*92e0*/  MUFU.EX2 R40, R40 ;  /* 0x0000002800287308 */ /* 0x000ea20000000800 */
[----:B---3--:R-:W-:Y:S01]  /*92f0*/  FADD R0, R30, R0 ;  /* 0x000000001e007221 */ /* 0x008fe20000000000 */
[----:B------:R-:W-:-:S06]  /*9300*/  FMUL R33, R63, 1.4426950216293334961 ;  /* 0x3fb8aa3b3f217820 */ /* 0x000fcc0000400000 */
[----:B------:R-:W3:Y:S01]  /*9310*/  MUFU.EX2 R39, R39 ;  /* 0x0000002700277308 */ /* 0x000ee20000000800 */
[----:B----4-:R-:W-:Y:S01]  /*9320*/  FADD R0, R35, R0 ;  /* 0x0000000023007221 */ /* 0x010fe20000000000 */
[----:B------:R-:W-:-:S06]  /*9330*/  FMUL R36, R64, 1.4426950216293334961 ;  /* 0x3fb8aa3b40247820 */ /* 0x000fcc0000400000 */
[----:B------:R-:W4:Y:S01]  /*9340*/  MUFU.EX2 R38, R38 ;  /* 0x0000002600267308 */ /* 0x000f220000000800 */
[----:B0-----:R-:W-:Y:S01]  /*9350*/  FADD R0, R31, R0 ;  /* 0x000000001f007221 */ /* 0x001fe20000000000 */
[----:B------:R-:W-:-:S06]  /*9360*/  FMUL R34, R65, 1.4426950216293334961 ;  /* 0x3fb8aa3b41227820 */ /* 0x000fcc0000400000 */
[----:B------:R-:W0:Y:S01]  /*9370*/  MUFU.EX2 R33, R33 ;  /* 0x0000002100217308 */ /* 0x000e220000000800 */
[----:B--2---:R-:W-:Y:S01]  /*9380*/  FADD R0, R40, R0 ;  /* 0x0000000028007221 */ /* 0x004fe20000000000 */
[----:B------:R-:W-:Y:S01]  /*9390*/  FMUL R37, R66, 1.4426950216293334961 ;  /* 0x3fb8aa3b42257820 */ /* 0x000fe20000400000 */
[----:B------:R-:W-:-:S05]  /*93a0*/  F2FP.BF16.F32.PACK_AB R24, R24, R27 ;  /* 0x0000001b1818723e */ /* 0x000fca00000010ff */
[----:B------:R-:W2:Y:S01]  /*93b0*/  MUFU.EX2 R36, R36 ;  /* 0x0000002400247308 */ /* 0x000ea20000000800 */
[----:B---3--:R-:W-:Y:S01]  /*93c0*/  FADD R27, R39, R0 ;  /* 0x00000000271b7221 */ /* 0x008fe20000000000 */
[----:B------:R-:W-:-:S06]  /*93d0*/  F2FP.BF16.F32.PACK_AB R23, R23, R28 ;  /* 0x0000001c1717723e */ /* 0x000fcc00000010ff */
[----:B------:R-:W3:Y:S01]  /*93e0*/  MUFU.EX2 R34, R34 ;  /* 0x0000002200227308 */ /* 0x000ee20000000800 */
[----:B----4-:R-:W-:Y:S01]  /*93f0*/  FADD R28, R38, R27 ;  /* 0x0000001b261c7221 */ /* 0x010fe20000000000 */
[----:B------:R-:W-:Y:S02]  /*9400*/  F2FP.BF16.F32.PACK_AB R25, R25, R26 ;  /* 0x0000001a1919723e */ /* 0x000fe400000010ff */
[----:B------:R-:W-:-:S04]  /*9410*/  F2FP.BF16.F32.PACK_AB R26, R29, R47 ;  /* 0x0000002f1d1a723e */ /* 0x000fc800000010ff */
[----:B------:R-:W4:Y:S01]  /*9420*/  MUFU.EX2 R37, R37 ;  /* 0x0000002500257308 */ /* 0x000f220000000800 */
[----:B0-----:R-:W-:-:S07]  /*9430*/  FADD R29, R33, R28 ;  /* 0x0000001c211d7221 */ /* 0x001fce0000000000 */
[----:B------:R-:W0:Y:S01]  /*9440*/  MUFU.EX2 R0, R67 ;  /* 0x0000004300007308 */ /* 0x000e220000000800 */
[----:B------:R-:W-:Y:S01]  /*9450*/  F2FP.BF16.F32.PACK_AB R28, R32, R44 ;  /* 0x0000002c201c723e */ /* 0x000fe200000010ff */
[----:B--2---:R-:W-:Y:S01]  /*9460*/  FADD R32, R36, R29 ;  /* 0x0000001d24207221 */ /* 0x004fe20000000000 */
[----:B------:R-:W-:Y:S02]  /*9470*/  F2FP.BF16.F32.PACK_AB R31, R31, R35 ;  /* 0x000000231f1f723e */ /* 0x000fe400000010ff */
[----:B------:R-:W-:Y:S01]  /*9480*/  SEL R27, RZ, 0x90, !P4 ;  /* 0x00000090ff1b7807 */ /* 0x000fe20006000000 */
[C---:B---3--:R-:W-:Y:S01]  /*9490*/  FADD R35, R34.reuse, R32 ;  /* 0x0000002022237221 */ /* 0x048fe20000000000 */
[----:B------:R-:W-:Y:S02]  /*94a0*/  F2FP.BF16.F32.PACK_AB R34, R34, R36 ;  /* 0x000000242222723e */ /* 0x000fe400000010ff */
[----:B------:R-:W-:Y:S01]  /*94b0*/  LOP3.LUT R133, R27, R133, RZ, 0x3c, !PT ;  /* 0x000000851b857212 */ /* 0x000fe200078e3cff */
[----:B----4-:R-:W-:Y:S01]  /*94c0*/  FADD R36, R37, R35 ;  /* 0x0000002325247221 */ /* 0x010fe20000000000 */
[----:B------:R-:W-:-:S02]  /*94d0*/  F2FP.BF16.F32.PACK_AB R16, R252, R131 ;  /* 0x00000083fc10723e */ /* 0x000fc400000010ff */
[----:B------:R-:W-:Y:S02]  /*94e0*/  F2FP.BF16.F32.PACK_AB R27, R45, R46 ;  /* 0x0000002e2d1b723e */ /* 0x000fe400000010ff */
[----:B------:R-:W-:Y:S02]  /*94f0*/  F2FP.BF16.F32.PACK_AB R29, R42, R43 ;  /* 0x0000002b2a1d723e */ /* 0x000fe400000010ff */
[----:B------:R-:W-:Y:S02]  /*9500*/  F2FP.BF16.F32.PACK_AB R30, R30, R41 ;  /* 0x000000291e1e723e */ /* 0x000fe400000010ff */
[----:B------:R-:W-:Y:S02]  /*9510*/  F2FP.BF16.F32.PACK_AB R32, R39, R40 ;  /* 0x000000282720723e */ /* 0x000fe400000010ff */
[----:B------:R-:W-:Y:S02]  /*9520*/  F2FP.BF16.F32.PACK_AB R33, R33, R38 ;  /* 0x000000262121723e */ /* 0x000fe400000010ff */
[----:B0-----:R-:W-:Y:S01]  /*9530*/  F2FP.BF16.F32.PACK_AB R35, R0, R37 ;  /* 0x000000250023723e */ /* 0x001fe200000010ff */
[----:B-1----:R-:W-:Y:S06]  /*9540*/  @!P2 BRA `(.L_x_9) ;  /* 0x000000000004a947 */ /* 0x002fec0003800000 */
[----:B------:R0:W-:Y:S02]  /*9550*/  STTM.x32 tmem[UR10+0xc0], R4 ;  /* 0x0000c004000079ed */ /* 0x0001e400082c000a */
.L_x_9:
[C---:B0-----:R-:W-:Y:S01]  /*9560*/  LOP3.LUT R6, R133.reuse, 0x20, RZ, 0x3c, !PT ;  /* 0x0000002085067812 */ /* 0x041fe200078e3cff */
[----:B-----5:R-:W-:Y:S01]  /*9570*/  STS.U16 [R133+UR8+0x8000], R99 ;  /* 0x0080006385007988 */ /* 0x020fe20008000408 */
[C---:B------:R-:W-:Y:S01]  /*9580*/  LOP3.LUT R5, R133.reuse, 0x40, RZ, 0x3c, !PT ;  /* 0x0000004085057812 */ /* 0x040fe200078e3cff */
[----:B------:R-:W-:Y:S01]  /*9590*/  FADD R4, R0, R36 ;  /* 0x0000002400047221 */ /* 0x000fe20000000000 */
[----:B------:R-:W-:Y:S01]  /*95a0*/  LOP3.LUT R252, R133, 0x60, RZ, 0x3c, !PT ;  /* 0x0000006085fc7812 */ /* 0x000fe200078e3cff */
[----:B------:R-:W-:Y:S01]  /*95b0*/  STS.U16 [R133+UR8+0x8400], R98 ;  /* 0x0084006285007988 */ /* 0x000fe20008000408 */
[----:B------:R-:W-:-:S03]  /*95c0*/  FADD R0, -R132, -INF ;  /* 0xff80000084007421 */ /* 0x000fc60000000100 */
[----:B------:R-:W-:Y:S01]  /*95d0*/  STS.U16 [R133+UR8+0x8800], R97 ;  /* 0x0088006185007988 */ /* 0x000fe20008000408 */
[----:B------:R-:W-:-:S03]  /*95e0*/  FMUL R0, R0, 1.4426950216293334961 ;  /* 0x3fb8aa3b00007820 */ /* 0x000fc60000400000 */
[----:B------:R-:W-:Y:S03]  /*95f0*/  STS.U16 [R133+UR8+0x8c00], R96 ;  /* 0x008c006085007988 */ /* 0x000fe60008000408 */
[----:B------:R-:W0:Y:S01]  /*9600*/  MUFU.EX2 R0, R0 ;  /* 0x0000000000007308 */ /* 0x000e220000000800 */
[----:B------:R-:W-:Y:S04]  /*9610*/  STS.U16 [R133+UR8+0x9000], R95 ;  /* 0x0090005f85007988 */ /* 0x000fe80008000408 */
[----:B------:R-:W-:Y:S04]  /*9620*/  STS.U16 [R133+UR8+0x9400], R94 ;  /* 0x0094005e85007988 */ /* 0x000fe80008000408 */
[----:B------:R-:W-:Y:S04]  /*9630*/  STS.U16 [R133+UR8+0x9800], R93 ;  /* 0x0098005d85007988 */ /* 0x000fe80008000408 */
[----:B------:R-:W-:Y:S04]  /*9640*/  STS.U16 [R133+UR8+0x9c00], R92 ;  /* 0x009c005c85007988 */ /* 0x000fe80008000408 */
[----:B------:R-:W-:Y:S01]  /*9650*/  STS.U16 [R133+UR8+0xa000], R91 ;  /* 0x00a0005b85007988 */ /* 0x000fe20008000408 */
[----:B0-----:R-:W-:-:S03]  /*9660*/  FADD R138, R0, R4 ;  /* 0x00000004008a7221 */ /* 0x001fc60000000000 */
        /* <DEDUP_REMOVED lines=53> */
[----:B------:R0:W-:Y:S04]  /*99c0*/  STS.U16 [R252+UR8+0xbb00], R70 ;  /* 0x00bb0046fc007988 */ /* 0x0001e80008000408 */
[----:B------:R1:W-:Y:S01]  /*99d0*/  STS.U16 [R252+UR8+0xbf00], R3 ;  /* 0x00bf0003fc007988 */ /* 0x0003e20008000408 */
[----:B------:R-:W2:Y:S02]  /*99e0*/  FENCE.VIEW.ASYNC.T ;  /* 0x00000000000073c6 */ /* 0x000ea40000000200 */
[----:B--2---:R-:W-:Y:S06]  /*99f0*/  BAR.SYNC.DEFER_BLOCKING 0x0 ;  /* 0x0000000000007b1d */ /* 0x004fec0000010000 */
[----:B0-----:R-:W0:Y:S01]  /*9a00*/  LDTM.x128 R4, tmem[UR10] ;  /* 0x0000000a000479ee */ /* 0x001e2200083c0000 */
[----:B------:R-:W-:Y:S01]  /*9a10*/  NOP ;  /* 0x0000000000007918 */ /* 0x000fe20000000000 */
[----:B-1----:R-:W-:Y:S05]  /*9a20*/  @!P2 BRA `(.L_x_10) ;  /* 0x000000080004a947 */ /* 0x002fea0003800000 */
[C---:B0-----:R-:W-:Y:S01]  /*9a30*/  FMUL R4, R0.reuse, R4 ;  /* 0x0000000400047220 */ /* 0x041fe20000400000 */
[C---:B------:R-:W-:Y:S01]  /*9a40*/  FMUL R5, R0.reuse, R5 ;  /* 0x0000000500057220 */ /* 0x040fe20000400000 */
        /* <DEDUP_REMOVED lines=125> */
[----:B------:R-:W-:-:S04]  /*a220*/  FMUL R131, R0, R131 ;  /* 0x0000008300837220 */ /* 0x000fc80000400000 */
[----:B------:R1:W-:Y:S03]  /*a230*/  STTM.x128 tmem[UR10], R4 ;  /* 0x00000004000079ed */ /* 0x0003e600083c000a */
.L_x_10:
[----:B0-----:R-:W0:Y:S02]  /*a240*/  FENCE.VIEW.ASYNC.T ;  /* 0x00000000000073c6 */ /* 0x001e240000000200 */
[----:B0-----:R-:W-:Y:S01]  /*a250*/  BAR.SYNC.DEFER_BLOCKING 0x0 ;  /* 0x0000000000007b1d */ /* 0x001fe20000010000 */
[----:B------:R-:W-:Y:S02]  /*a260*/  UIADD3 UR13, UPT, UPT, UR13, -0x40, URZ ;  /* 0xffffffc00d0d7890 */ /* 0x000fe4000fffe0ff */
[----:B------:R-:W-:Y:S02]  /*a270*/  UIADD3 UR70, UPT, UPT, UR9, 0xc0, URZ ;  /* 0x000000c009467890 */ /* 0x000fe4000fffe0ff */
[----:B------:R-:W-:Y:S01]  /*a280*/  UISETP.GE.AND UP1, UPT, UR13, 0x1, UPT ;  /* 0x000000010d00788c */ /* 0x000fe2000bf26270 */
[----:B------:R0:W-:Y:S06]  /*a290*/  MEMBAR.ALL.CTA ;  /* 0x0000000000007992 */ /* 0x0001ec0000008000 */
[----:B0-----:R-:W0:Y:S02]  /*a2a0*/  FENCE.VIEW.ASYNC.S ;  /* 0x00000000000073c6 */ /* 0x001e240000000000 */
[----:B0-----:R-:W-:Y:S06]  /*a2b0*/  BAR.SYNC.DEFER_BLOCKING 0x0 ;  /* 0x0000000000007b1d */ /* 0x001fec0000010000 */
[----:B------:R-:W-:Y:S05]  /*a2c0*/  @!P3 BRA `(.L_x_11) ;  /* 0x00000000007cb947 */ /* 0x000fea0003800000 */
[----:B------:R-:W-:Y:S01]  /*a2d0*/  UIADD3 UR5, UPT, UPT, UR8, 0x8000, URZ ;  /* 0x0000800008057890 */ /* 0x000fe2000fffe0ff */
[----:B------:R-:W-:Y:S01]  /*a2e0*/  UMOV UR4, URZ ;  /* 0x000000ff00047c82 */ /* 0x000fe20008000000 */
[----:B------:R-:W-:Y:S02]  /*a2f0*/  UIADD3 UR6, UPT, UPT, UR9, 0xc8, URZ ;  /* 0x000000c809067890 */ /* 0x000fe4000fffe0ff */
[----:B------:R-:W-:Y:S02]  /*a300*/  USHF.R.U32.HI UR5, URZ, 0x4, UR5 ;  /* 0x00000004ff057899 */ /* 0x000fe40008011605 */
[----:B------:R-:W-:Y:S02]  /*a310*/  UIADD3 UR17, UPT, UPT, UR9, 0xd0, URZ ;  /* 0x000000d009117890 */ /* 0x000fe4000fffe0ff */
[----:B------:R-:W-:Y:S02]  /*a320*/  USGXT.U32 UR18, UR5, 0xe ;  /* 0x0000000e0512789a */ /* 0x000fe40008000000 */
[----:B------:R-:W-:-:S02]  /*a330*/  UIADD3 UR20, UPT, UPT, UR9, 0xd8, URZ ;  /* 0x000000d809147890 */ /* 0x000fc4000fffe0ff */
[----:B------:R-:W-:Y:S01]  /*a340*/  UIADD3 UR24, UP2, UPT, UR18, 0x2, URZ ;  /* 0x0000000212187890 */ /* 0x000fe2000ff5e0ff */
[----:B------:R-:W-:Y:S01]  /*a350*/  UMOV UR22, 0x0 ;  /* 0x0000000000167882 */ /* 0x000fe20000000000 */
[----:B------:R-:W-:Y:S02]  /*a360*/  UMOV UR23, 0x8200490 ;  /* 0x0820049000177882 */ /* 0x000fe40000000000 */
[----:B------:R-:W-:Y:S02]  /*a370*/  UIADD3.X UR25, UPT, UPT, UR4, 0x40004040, URZ, UP2, !UPT ;  /* 0x4000404004197890 */ /* 0x000fe400097fe4ff */
[----:B------:R-:W-:Y:S02]  /*a380*/  UIADD3 UR28, UP2, UPT, UR24, 0x2, URZ ;  /* 0x00000002181c7890 */ /* 0x000fe4000ff5e0ff */
[----:B------:R-:W-:Y:S02]  /*a390*/  UIADD3 UR32, UP3, UPT, UR24, 0x4, URZ ;  /* 0x0000000418207890 */ /* 0x000fe4000ff7e0ff */
[----:B------:R-:W-:-:S02]  /*a3a0*/  UIADD3.X UR29, UPT, UPT, UR25, URZ, URZ, UP2, !UPT ;  /* 0x000000ff191d7290 */ /* 0x000fc400097fe4ff */
[----:B------:R-:W-:Y:S01]  /*a3b0*/  UIADD3.X UR33, UPT, UPT, UR25, URZ, URZ, UP3, !UPT ;  /* 0x000000ff19217290 */ /* 0x000fe20009ffe4ff */
[----:B------:R-:W-:Y:S01]  /*a3c0*/  UMOV UR19, 0x40004040 ;  /* 0x4000404000137882 */ /* 0x000fe20000000000 */
[----:B------:R-:W-:Y:S01]  /*a3d0*/  UMOV UR26, 0x0 ;  /* 0x00000000001a7882 */ /* 0x000fe20000000000 */
[----:B------:R-:W-:Y:S01]  /*a3e0*/  UMOV UR27, 0x8200490 ;  /* 0x08200490001b7882 */ /* 0x000fe20000000000 */
[----:B------:R-:W-:Y:S01]  /*a3f0*/  UMOV UR30, 0x0 ;  /* 0x00000000001e7882 */ /* 0x000fe20000000000 */
[----:B------:R-:W-:Y:S01]  /*a400*/  UMOV UR31, 0x8200490 ;  /* 0x08200490001f7882 */ /* 0x000fe20000000000 */
[----:B------:R-:W-:Y:S01]  /*a410*/  UMOV UR4, UR12 ;  /* 0x0000000c00047c82 */ /* 0x000fe20008000000 */
[----:B------:R-:W-:Y:S01]  /*a420*/  UMOV UR5, URZ ;  /* 0x000000ff00057c82 */ /* 0x000fe20008000000 */
[----:B------:R0:W-:Y:S01]  /*a430*/  UTCHMMA tmem[UR70], gdesc[UR18], tmem[UR9], tmem[UR22], idesc[UR23], UPT ;  /* 0x00ff1612460079ea */ /* 0x0001e2000b800009 */
[----:B------:R-:W-:Y:S01]  /*a440*/  UMOV UR34, 0x0 ;  /* 0x0000000000227882 */ /* 0x000fe20000000000 */
[----:B------:R-:W-:Y:S01]  /*a450*/  UMOV UR35, 0x8200490 ;  /* 0x0820049000237882 */ /* 0x000fe20000000000 */
[----:B------:R0:W-:Y:S01]  /*a460*/  UTCHMMA tmem[UR6], gdesc[UR24], tmem[UR9], tmem[UR26], idesc[UR27], UPT ;  /* 0x00ff1a18060079ea */ /* 0x0001e2000b800009 */
[----:B------:R-:W-:Y:S01]  /*a470*/  UMOV UR4, UR4 ;  /* 0x0000000400047c82 */ /* 0x000fe20008000000 */
[----:B------:R0:W-:Y:S01]  /*a480*/  UTCHMMA tmem[UR17], gdesc[UR28], tmem[UR9], tmem[UR30], idesc[UR31], UPT ;  /* 0x00ff1e1c110079ea */ /* 0x0001e2000b800009 */
[----:B------:R0:W-:Y:S01]  /*a490*/  UTCHMMA tmem[UR20], gdesc[UR32], tmem[UR9], tmem[UR34], idesc[UR35], UPT ;  /* 0x00ff2220140079ea */ /* 0x0001e2000b800009 */
[----:B------:R0:W-:Y:S01]  /*a4a0*/  UTCBAR [UR4], URZ ;  /* 0x000000ff040073e9 */ /* 0x0001e200080000ff */
[----:B------:R-:W-:Y:S01]  /*a4b0*/  NOP ;  /* 0x0000000000007918 */ /* 0x000fe20000000000 */
.L_x_11:
[----:B------:R-:W-:Y:S01]  /*a4c0*/  FSEL R132, R132, -INF , P2 ;  /* 0xff80000084847808 */ /* 0x000fe20001000000 */
[----:B------:R-:W-:Y:S01]  /*a4d0*/  UMOV UR51, URZ ;  /* 0x000000ff00337c82 */ /* 0x000fe20008000000 */
[----:B------:R-:W-:Y:S01]  /*a4e0*/  FSEL R138, R138, 1, P2 ;  /* 0x3f8000008a8a7808 */ /* 0x000fe20001000000 */
[----:B------:R-:W-:Y:S06]  /*a4f0*/  BRA.U !UP1, `(.L_x_12) ;  /* 0x0000004509a47547 */ /* 0x000fec000b800000 */
[----:B------:R-:W2:Y:S01]  /*a500*/  LDC R0, c[0x0][0x3c4] ;  /* 0x0000f100ff007b82 */ /* 0x000ea20000000800 */
[----:B------:R-:W-:Y:S01]  /*a510*/  USHF.R.U32.HI UR52, URZ, 0x4, UR16 ;  /* 0x00000004ff347899 */ /* 0x000fe20008011610 */
[----:B-1----:R-:W-:Y:S01]  /*a520*/  MOV R68, R132 ;  /* 0x0000008400447202 */ /* 0x002fe20000000f00 */
[----:B------:R-:W-:Y:S02]  /*a530*/  UIADD3 UR16, UPT, UPT, UR8, 0x10000, URZ ;  /* 0x0001000008107890 */ /* 0x000fe4000fffe0ff */
[----:B------:R-:W-:Y:S02]  /*a540*/  USHF.R.U32.HI UR50, URZ, 0x4, UR8 ;  /* 0x00000004ff327899 */ /* 0x000fe40008011608 */
[----:B------:R-:W-:Y:S02]  /*a550*/  USHF.R.U32.HI UR16, URZ, 0x4, UR16 ;  /* 0x00000004ff107899 */ /* 0x000fe40008011610 */
[----:B------:R-:W-:Y:S02]  /*a560*/  USGXT.U32 UR50, UR50, 0xe ;  /* 0x0000000e3232789a */ /* 0x000fe40008000000 */
[----:B------:R-:W-:-:S02]  /*a570*/  USGXT.U32 UR74, UR16, 0xe ;  /* 0x0000000e104a789a */ /* 0x000fc40008000000 */
[----:B------:R-:W-:Y:S01]  /*a580*/  UIADD3 UR16, UP2, UPT, UR50, 0x4000080, URZ ;  /* 0x0400008032107890 */ /* 0x000fe2000ff5e0ff */
[----:B0-----:R-:W-:Y:S01]  /*a590*/  UMOV UR17, URZ ;  /* 0x000000ff00117c82 */ /* 0x001fe20008000000 */
[----:B------:R-:W-:Y:S02]  /*a5a0*/  USGXT.U32 UR52, UR52, 0xe ;  /* 0x0000000e3434789a */ /* 0x000fe40008000000 */
[----:B------:R-:W-:Y:S02]  /*a5b0*/  UIADD3.X UR17, UPT, UPT, UR17, 0x40004040, URZ, UP2, !UPT ;  /* 0x4000404011117890 */ /* 0x000fe400097fe4ff */
[----:B------:R-:W-:Y:S02]  /*a5c0*/  UIADD3 UR20, UP6, UPT, UR16, 0x80, URZ ;  /* 0x0000008010147890 */ /* 0x000fe4000ffde0ff */
[----:B------:R-:W-:Y:S02]  /*a5d0*/  USHF.L.U32 UR71, UR71, 0x6, URZ ;  /* 0x0000000647477899 */ /* 0x000fe400080006ff */
[----:B------:R-:W-:Y:S01]  /*a5e0*/  UIADD3 UR18, UP1, UPT, UR52, 0x2, URZ ;  /* 0x0000000234127890 */ /* 0x000fe2000ff3e0ff */
[----:B--2---:R-:W-:Y:S01]  /*a5f0*/  SHF.L.U32 R2, R0, 0x6, RZ ;  /* 0x0000000600027819 */ /* 0x004fe200000006ff */
[----:B------:R-:W-:Y:S01]  /*a600*/  UIADD3.X UR21, UPT, UPT, UR17, URZ, URZ, UP6, !UPT ;  /* 0x000000ff11157290 */ /* 0x000fe2000b7fe4ff */
[----:B------:R-:W-:Y:S01]  /*a610*/  HFMA2 R0, -RZ, RZ, 0, 0 ;  /* 0x00000000ff007431 */ /* 0x000fe200000001ff */
[----:B------:R-:W-:Y:S01]  /*a620*/  UIADD3 UR32, UP6, UPT, UR74, 0x2, URZ ;  /* 0x000000024a207890 */ /* 0x000fe2000ffde0ff */
[----:B------:R-:W-:Y:S01]  /*a630*/  MOV R3, UR71 ;  /* 0x0000004700037c02 */ /* 0x000fe20008000f00 */
[----:B------:R-:W-:Y:S01]  /*a640*/  UMOV UR4, URZ ;  /* 0x000000ff00047c82 */ /* 0x000fe20008000000 */
[----:B------:R-:W-:Y:S01]  /*a650*/  UMOV UR5, URZ ;  /* 0x000000ff00057c82 */ /* 0x000fe20008000000 */
[----:B------:R-:W-:-:S02]  /*a660*/  UIADD3.X UR19, UPT, UPT, UR4, 0x40004040, URZ, UP1, !UPT ;  /* 0x4000404004137890 */ /* 0x000fc40008ffe4ff */
[----:B------:R-:W-:Y:S02]  /*a670*/  UIADD3 UR24, UP2, UPT, UR16, 0x180, URZ ;  /* 0x0000018010187890 */ /* 0x000fe4000ff5e0ff */
[----:B------:R-:W-:Y:S02]  /*a680*/  UIADD3 UR22, UP1, UPT, UR16, 0x100, URZ ;  /* 0x0000010010167890 */ /* 0x000fe4000ff3e0ff */
[----:B------:R-:W-:Y:S02]  /*a690*/  UIADD3 UR26, UP3, UPT, UR16, 0x200, URZ ;  /* 0x00000200101a7890 */ /* 0x000fe4000ff7e0ff */
[----:B------:R-:W-:Y:S02]  /*a6a0*/  UIADD3 UR28, UP4, UPT, UR16, 0x280, URZ ;  /* 0x00000280101c7890 */ /* 0x000fe4000ff9e0ff */
[----:B------:R-:W-:Y:S02]  /*a6b0*/  UIADD3 UR30, UP5, UPT, UR16, 0x300, URZ ;  /* 0x00000300101e7890 */ /* 0x000fe4000ffbe0ff */
[----:B------:R-:W-:-:S02]  /*a6c0*/  UIADD3.X UR33, UPT, UPT, UR5, 0x40004040, URZ, UP6, !UPT ;  /* 0x4000404005217890 */ /* 0x000fc4000b7fe4ff */
[----:B------:R-:W-:Y:S01]  /*a6d0*/  UIADD3.X UR25, UPT, UPT, UR17, URZ, URZ, UP2, !UPT ;  /* 0x000000ff11197290 */ /* 0x000fe200097fe4ff */
[----:B------:R-:W-:Y:S01]  /*a6e0*/  UMOV UR72, 0x1 ;  /* 0x0000000100487882 */ /* 0x000fe20000000000 */
[----:B------:R-:W-:Y:S01]  /*a6f0*/  UMOV UR75, URZ ;  /* 0x000000ff004b7c82 */ /* 0x000fe20008000000 */
[----:B------:R-:W-:Y:S01]  /*a700*/  UMOV UR6, URZ ;  /* 0x000000ff00067c82 */ /* 0x000fe20008000000 */
[----:B------:R-:W0:Y:S01]  /*a710*/  LDCU UR73, c[0x0][0x3a8] ;  /* 0x00007500ff4977ac */ /* 0x000e220008000800 */
[----:B------:R-:W-:Y:S02]  /*a720*/  ULOP3.LUT UR50, UR50, 0x4000000, URZ, 0xfc, !UPT ;  /* 0x0400000032327892 */ /* 0x000fe4000f8efcff */
[----:B------:R-:W-:Y:S02]  /*a730*/  UIADD3.X UR23, UPT, UPT, UR17, URZ, URZ, UP1, !UPT ;  /* 0x000000ff11177290 */ /* 0x000fe40008ffe4ff */
[----:B------:R-:W-:Y:S02]  /*a740*/  UIADD3.X UR27, UPT, UPT, UR17, URZ, URZ, UP3, !UPT ;  /* 0x000000ff111b7290 */ /* 0x000fe40009ffe4ff */
[----:B------:R-:W-:-:S02]  /*a750*/  UIADD3.X UR29, UPT, UPT, UR17, URZ, URZ, UP4, !UPT ;  /* 0x000000ff111d7290 */ /* 0x000fc4000a7fe4ff */
[----:B------:R-:W-:Y:S02]  /*a760*/  UIADD3.X UR31, UPT, UPT, UR17, URZ, URZ, UP5, !UPT ;  /* 0x000000ff111f7290 */ /* 0x000fe4000affe4ff */
[----:B------:R-:W-:Y:S02]  /*a770*/  UIADD3.64 UR34, UPT, UPT, UR18, 0x2, URZ ;  /* 0x0000000212227897 */ /* 0x000fe4000fffe0ff */
[----:B------:R-:W-:Y:S02]  /*a780*/  UIADD3.64 UR36, UPT, UPT, UR18, 0x4, URZ ;  /* 0x0000000412247897 */ /* 0x000fe4000fffe0ff */
[----:B------:R-:W-:Y:S02]  /*a790*/  UIADD3.64 UR38, UPT, UPT, UR18, 0x1fe, URZ ;  /* 0x000001fe12267897 */ /* 0x000fe4000fffe0ff */
[----:B------:R-:W-:Y:S02]  /*a7a0*/  UIADD3.64 UR40, UPT, UPT, UR18, 0x200, URZ ;  /* 0x0000020012287897 */ /* 0x000fe4000fffe0ff */
[----:B------:R-:W-:-:S02]  /*a7b0*/  UIADD3.64 UR42, UPT, UPT, UR18, 0x202, URZ ;  /* 0x00000202122a7897 */ /* 0x000fc4000fffe0ff */
[----:B------:R-:W-:Y:S02]  /*a7c0*/  UIADD3.64 UR44, UPT, UPT, UR18, 0x204, URZ ;  /* 0x00000204122c7897 */ /* 0x000fe4000fffe0ff */
[----:B------:R-:W-:Y:S02]  /*a7d0*/  UIADD3.64 UR46, UPT, UPT, UR32, 0x2, URZ ;  /* 0x00000002202e7897 */ /* 0x000fe4000fffe0ff */
[----:B------:R-:W-:Y:S02]  /*a7e0*/  UIADD3.64 UR48, UPT, UPT, UR32, 0x4, URZ ;  /* 0x0000000420307897 */ /* 0x000fe4000fffe0ff */
[----:B0-----:R-:W-:-:S11]  /*a7f0*/  UISETP.NE.U32.AND UP2, UPT, UR53, URZ, UPT ;  /* 0x000000ff3500728c */ /* 0x001fd6000bf45070 */
.L_x_17:
[----:B------:R-:W2:Y:S04]  /*a800*/  LDL.64 R8, [R1+0x180] ;  /* 0x0001800001087983 */ /* 0x000ea80000100a00 */
[----:B------:R-:W3:Y:S04]  /*a810*/  LDL.64 R10, [R1+0x140] ;  /* 0x00014000010a7983 */ /* 0x000ee80000100a00 */
[----:B------:R-:W4:Y:S04]  /*a820*/  LDL.64 R4, [R1+0xc0] ;  /* 0x0000c00001047983 */ /* 0x000f280000100a00 */
[----:B------:R-:W5:Y:S04]  /*a830*/  LDL.64 R6, [R1+0x200] ;  /* 0x0002000001067983 */ /* 0x000f680000100a00 */
        /* <DEDUP_REMOVED lines=36> */
[----:B------:R-:W5:Y:S01]  /*aa80*/  LDL.64 R74, [R1+0x48] ;  /* 0x00004800014a7983 */ /* 0x000f620000100a00 */
[----:B--2---:R-:W-:-:S04]  /*aa90*/  IMAD.WIDE R8, R2, 0x2, R8 ;  /* 0x0000000202087825 */ /* 0x004fc800078e0208 */
[C---:B---3--:R-:W-:Y:S02]  /*aaa0*/  IMAD.WIDE R10, R2.reuse, 0x2, R10 ;  /* 0x00000002020a7825 */ /* 0x048fe400078e020a */
[----:B------:R-:W2:Y:S02]  /*aab0*/  LDG.E.U16 R8, desc[UR14][R8.64] ;  /* 0x0000000e08087981 */ /* 0x000ea4000c1e1500 */
[----:B----4-:R-:W-:-:S04]  /*aac0*/  IMAD.WIDE R4, R2, 0x2, R4 ;  /* 0x0000000202047825 */ /* 0x010fc800078e0204 */
[----:B-----5:R-:W-:-:S04]  /*aad0*/  IMAD.WIDE R6, R2, 0x2, R6 ;  /* 0x0000000202067825 */ /* 0x020fc800078e0206 */
[C---:B------:R-:W-:Y:S01]  /*aae0*/  IMAD.WIDE R14, R2.reuse, 0x2, R14 ;  /* 0x00000002020e7825 */ /* 0x040fe200078e020e */
[----:B------:R-:W3:Y:S03]  /*aaf0*/  LDG.E.U16 R9, desc[UR14][R10.64] ;  /* 0x0000000e0a097981 */ /* 0x000ee6000c1e1500 */
[C---:B------:R-:W-:Y:S01]  /*ab00*/  IMAD.WIDE R16, R2.reuse, 0x2, R16 ;  /* 0x0000000202107825 */ /* 0x040fe200078e0210 */
[----:B------:R-:W4:Y:S05]  /*ab10*/  LDG.E.U16 R6, desc[UR14][R6.64] ;  /* 0x0000000e06067981 */ /* 0x000f2a000c1e1500 */
[----:B------:R-:W5:Y:S01]  /*ab20*/  LDG.E.U16 R17, desc[UR14][R16.64] ;  /* 0x0000000e10117981 */ /* 0x000f62000c1e1500 */
[----:B------:R-:W-:-:S03]  /*ab30*/  IMAD.WIDE R18, R2, 0x2, R18 ;  /* 0x0000000202127825 */ /* 0x000fc600078e0212 */
[----:B------:R0:W2:Y:S01]  /*ab40*/  LDG.E.U16 R11, desc[UR14][R4.64] ;  /* 0x0000000e040b7981 */ /* 0x0000a2000c1e1500 */
[----:B------:R-:W-:-:S03]  /*ab50*/  IMAD.WIDE R12, R2, 0x2, R12 ;  /* 0x00000002020c7825 */ /* 0x000fc600078e020c */
[----:B------:R1:W2:Y:S04]  /*ab60*/  LDG.E.U16 R7, desc[UR14][R14.64] ;  /* 0x0000000e0e077981 */ /* 0x0002a8000c1e1500 */
[----:B------:R1:W2:Y:S01]  /*ab70*/  LDG.E.U16 R16, desc[UR14][R18.64] ;  /* 0x0000000e12107981 */ /* 0x0002a2000c1e1500 */
[----:B0-----:R-:W-:-:S03]  /*ab80*/  IMAD.WIDE R4, R2, 0x2, R28 ;  /* 0x0000000202047825 */ /* 0x001fc600078e021c */
[----:B------:R-:W2:Y:S01]  /*ab90*/  LDL.64 R28, [R1+0xf0] ;  /* 0x0000f000011c7983 */ /* 0x000ea20000100a00 */
[----:B-1----:R-:W-:-:S03]  /*aba0*/  IMAD.WIDE R14, R2, 0x2, R34 ;  /* 0x00000002020e7825 */ /* 0x002fc600078e0222 */
[----:B------:R-:W3:Y:S01]  /*abb0*/  LDL.64 R34, [R1+0xb0] ;  /* 0x0000b00001227983 */ /* 0x000ee20000100a00 */
[----:B------:R-:W-:-:S03]  /*abc0*/  IMAD.WIDE R20, R2, 0x2, R20 ;  /* 0x0000000202147825 */ /* 0x000fc600078e0214 */
[----:B------:R-:W4:Y:S01]  /*abd0*/  LDG.E.U16 R12, desc[UR14][R12.64] ;  /* 0x0000000e0c0c7981 */ /* 0x000f22000c1e1500 */
[----:B------:R-:W-:-:S03]  /*abe0*/  IMAD.WIDE R18, R2, 0x2, R38 ;  /* 0x0000000202127825 */ /* 0x000fc600078e0226 */
[----:B------:R-:W4:Y:S01]  /*abf0*/  LDL.64 R38, [R1+0x1a8] ;  /* 0x0001a80001267983 */ /* 0x000f220000100a00 */
[----:B------:R-:W-:-:S03]  /*ac00*/  IMAD.WIDE R24, R2, 0x2, R24 ;  /* 0x0000000202187825 */ /* 0x000fc600078e0218 */
[----:B------:R-:W5:Y:S04]  /*ac10*/  LDG.E.U16 R18, desc[UR14][R18.64] ;  /* 0x0000000e12127981 */ /* 0x000f68000c1e1500 */
[----:B------:R0:W5:Y:S01]  /*ac20*/  LDG.E.U16 R13, desc[UR14][R20.64] ;  /* 0x0000000e140d7981 */ /* 0x000162000c1e1500 */
[----:B------:R-:W-:-:S03]  /*ac30*/  IMAD.WIDE R22, R2, 0x2, R22 ;  /* 0x0000000202167825 */ /* 0x000fc600078e0216 */
[----:B------:R-:W5:Y:S04]  /*ac40*/  LDG.E.U16 R14, desc[UR14][R14.64] ;  /* 0x0000000e0e0e7981 */ /* 0x000f68000c1e1500 */
[----:B------:R1:W5:Y:S01]  /*ac50*/  LDG.E.U16 R19, desc[UR14][R24.64] ;  /* 0x0000000e18137981 */ /* 0x000362000c1e1500 */
[----:B0-----:R-:W-:-:S03]  /*ac60*/  IMAD.WIDE R20, R2, 0x2, R36 ;  /* 0x0000000202147825 */ /* 0x001fc600078e0224 */
[----:B------:R-:W5:Y:S01]  /*ac70*/  LDL.64 R36, [R1+0xe8] ;  /* 0x0000e80001247983 */ /* 0x000f620000100a00 */
[----:B------:R-:W-:-:S03]  /*ac80*/  IMAD.WIDE R30, R2, 0x2, R30 ;  /* 0x00000002021e7825 */ /* 0x000fc600078e021e */
[----:B------:R-:W5:Y:S01]  /*ac90*/  LDG.E.U16 R22, desc[UR14][R22.64] ;  /* 0x0000000e16167981 */ /* 0x000f62000c1e1500 */
[----:B-1----:R-:W-:-:S03]  /*aca0*/  IMAD.WIDE R24, R2, 0x2, R46 ;  /* 0x0000000202187825 */ /* 0x002fc600078e022e */
[----:B------:R-:W5:Y:S01]  /*acb0*/  LDL.64 R46, [R1+0xa8] ;  /* 0x0000a800012e7983 */ /* 0x000f620000100a00 */
[----:B------:R-:W-:-:S03]  /*acc0*/  IMAD.WIDE R26, R2, 0x2, R26 ;  /* 0x00000002021a7825 */ /* 0x000fc600078e021a */
[----:B------:R-:W5:Y:S01]  /*acd0*/  LDG.E.U16 R24, desc[UR14][R24.64] ;  /* 0x0000000e18187981 */ /* 0x000f62000c1e1500 */
[----:B------:R-:W-:-:S03]  /*ace0*/  IMAD.WIDE R32, R2, 0x2, R32 ;  /* 0x0000000202207825 */ /* 0x000fc600078e0220 */
[----:B------:R0:W5:Y:S04]  /*acf0*/  LDG.E.U16 R23, desc[UR14][R30.64] ;  /* 0x0000000e1e177981 */ /* 0x000168000c1e1500 */
[----:B------:R1:W5:Y:S04]  /*ad00*/  LDG.E.U16 R10, desc[UR14][R26.64] ;  /* 0x0000000e1a0a7981 */ /* 0x000368000c1e1500 */
[----:B------:R-:W5:Y:S01]  /*ad10*/  LDG.E.U16 R21, desc[UR14][R20.64] ;  /* 0x0000000e14157981 */ /* 0x000f62000c1e1500 */
[----:B0-----:R-:W-:-:S03]  /*ad20*/  IMAD.WIDE R30, R2, 0x2, R42 ;  /* 0x00000002021e7825 */ /* 0x001fc600078e022a */
[----:B------:R-:W5:Y:S01]  /*ad30*/  LDL.64 R42, [R1+0x160] ;  /* 0x00016000012a7983 */ /* 0x000f620000100a00 */
[----:B-1----:R-:W-:-:S03]  /*ad40*/  IMAD.WIDE R26, R2, 0x2, R40 ;  /* 0x00000002021a7825 */ /* 0x002fc600078e0228 */
[----:B------:R0:W5:Y:S04]  /*ad50*/  LDG.E.U16 R15, desc[UR14][R32.64] ;  /* 0x0000000e200f7981 */ /* 0x000168000c1e1500 */
[----:B------:R-:W5:Y:S04]  /*ad60*/  LDL.64 R40, [R1+0x68] ;  /* 0x0000680001287983 */ /* 0x000f680000100a00 */
[----:B------:R1:W5:Y:S01]  /*ad70*/  LDG.E.U16 R48, desc[UR14][R30.64] ;  /* 0x0000000e1e307981 */ /* 0x000362000c1e1500 */
[----:B0-----:R-:W-:-:S03]  /*ad80*/  IMAD.WIDE R32, R2, 0x2, R144 ;  /* 0x0000000202207825 */ /* 0x001fc600078e0290 */
[----:B------:R-:W5:Y:S04]  /*ad90*/  LDG.E.U16 R5, desc[UR14][R4.64] ;  /* 0x0000000e04057981 */ /* 0x000f68000c1e1500 */
[----:B------:R0:W5:Y:S01]  /*ada0*/  LDG.E.U16 R49, desc[UR14][R32.64] ;  /* 0x0000000e20317981 */ /* 0x000162000c1e1500 */
[----:B-1----:R-:W-:Y:S02]  /*adb0*/  MOV R30, R136 ;  /* 0x00000088001e7202 */ /* 0x002fe40000000f00 */
[----:B------:R-:W-:Y:S01]  /*adc0*/  MOV R31, R137 ;  /* 0x00000089001f7202 */ /* 0x000fe20000000f00 */
[C---:B------:R-:W-:Y:S01]  /*add0*/  IMAD.WIDE R50, R2.reuse, 0x2, R44 ;  /* 0x0000000202327825 */ /* 0x040fe200078e022c */
[----:B------:R-:W5:Y:S03]  /*ade0*/  LDG.E.U16 R26, desc[UR14][R26.64] ;  /* 0x0000000e1a1a7981 */ /* 0x000f66000c1e1500 */
[C---:B0-----:R-:W-:Y:S01]  /*adf0*/  IMAD.WIDE R32, R2.reuse, 0x2, R52 ;  /* 0x0000000202207825 */ /* 0x041fe200078e0234 */
[----:B------:R-:W5:Y:S03]  /*ae00*/  LDL.64 R44, [R1+0xe0] ;  /* 0x0000e000012c7983 */ /* 0x000f660000100a00 */
[C---:B------:R-:W-:Y:S01]  /*ae10*/  IMAD.WIDE R30, R2.reuse, 0x2, R30 ;  /* 0x00000002021e7825 */ /* 0x040fe200078e021e */
[----:B------:R-:W5:Y:S04]  /*ae20*/  LDL.64 R52, [R1+0x198] ;  /* 0x0001980001347983 */ /* 0x000f680000100a00 */
[----:B------:R0:W5:Y:S04]  /*ae30*/  LDG.E.U16 R4, desc[UR14][R30.64] ;  /* 0x0000000e1e047981 */ /* 0x000168000c1e1500 */
[----:B------:R-:W5:Y:S01]  /*ae40*/  LDG.E.U16 R50, desc[UR14][R50.64] ;  /* 0x0000000e32327981 */ /* 0x000f62000c1e1500 */
[----:B0-----:R-:W-:-:S03]  /*ae50*/  IMAD.WIDE R30, R2, 0x2, R54 ;  /* 0x00000002021e7825 */ /* 0x001fc600078e0236 */
[----:B------:R-:W5:Y:S01]  /*ae60*/  LDL.64 R54, [R1+0x118] ;  /* 0x0001180001367983 */ /* 0x000f620000100a00 */
[----:B--2---:R-:W-:-:S04]  /*ae70*/  IMAD.WIDE R28, R2, 0x2, R28 ;  /* 0x00000002021c7825 */ /* 0x004fc800078e021c */
[C---:B---3--:R-:W-:Y:S01]  /*ae80*/  IMAD.WIDE R34, R2.reuse, 0x2, R34 ;  /* 0x0000000202227825 */ /* 0x048fe200078e0222 */
[----:B------:R4:W2:Y:S04]  /*ae90*/  LDG.E.U16 R25, desc[UR14][R28.64] ;  /* 0x0000000e1c197981 */ /* 0x0008a8000c1e1500 */
[----:B------:R0:W3:Y:S01]  /*aea0*/  LDG.E.U16 R20, desc[UR14][R34.64] ;  /* 0x0000000e22147981 */ /* 0x0000e2000c1e1500 */
[----:B----4-:R-:W-:-:S04]  /*aeb0*/  IMAD.WIDE R28, R2, 0x2, R38 ;  /* 0x00000002021c7825 */ /* 0x010fc800078e0226 */
[C---:B0-----:R-:W-:Y:S01]  /*aec0*/  IMAD.WIDE R34, R2.reuse, 0x2, R58 ;  /* 0x0000000202227825 */ /* 0x041fe200078e023a */
[----:B------:R5:W4:Y:S04]  /*aed0*/  LDG.E.U16 R39, desc[UR14][R28.64] ;  /* 0x0000000e1c277981 */ /* 0x000b28000c1e1500 */
[----:B------:R-:W2:Y:S04]  /*aee0*/  LDL.64 R58, [R1+0x60] ;  /* 0x00006000013a7983 */ /* 0x000ea80000100a00 */
[----:B------:R-:W3:Y:S01]  /*aef0*/  LDG.E.U16 R38, desc[UR14][R34.64] ;  /* 0x0000000e22267981 */ /* 0x000ee2000c1e1500 */
[----:B-----5:R-:W-:-:S03]  /*af00*/  IMAD.WIDE R28, R2, 0x2, R36 ;  /* 0x00000002021c7825 */ /* 0x020fc600078e0224 */
[----:B------:R0:W5:Y:S04]  /*af10*/  LDG.E.U16 R37, desc[UR14][R32.64] ;  /* 0x0000000e20257981 */ /* 0x000168000c1e1500 */
[----:B------:R1:W3:Y:S01]  /*af20*/  LDG.E.U16 R36, desc[UR14][R28.64] ;  /* 0x0000000e1c247981 */ /* 0x0002e2000c1e1500 */
[----:B0-----:R-:W-:-:S03]  /*af30*/  IMAD.WIDE R32, R2, 0x2, R66 ;  /* 0x0000000202207825 */ /* 0x001fc600078e0242 */
[----:B------:R-:W3:Y:S01]  /*af40*/  LDL.64 R66, [R1+0x50] ;  /* 0x0000500001427983 */ /* 0x000ee20000100a00 */
[----:B-1----:R-:W-:-:S03]  /*af50*/  IMAD.WIDE R28, R2, 0x2, R46 ;  /* 0x00000002021c7825 */ /* 0x002fc600078e022e */
[----:B------:R-:W3:Y:S04]  /*af60*/  LDG.E.U16 R33, desc[UR14][R32.64] ;  /* 0x0000000e20217981 */ /* 0x000ee8000c1e1500 */
[----:B------:R0:W3:Y:S04]  /*af70*/  LDG.E.U16 R35, desc[UR14][R28.64] ;  /* 0x0000000e1c237981 */ /* 0x0000e8000c1e1500 */
[----:B------:R-:W3:Y:S04]  /*af80*/  LDL.64 R46, [R1+0x158] ;  /* 0x00015800012e7983 */ /* 0x000ee80000100a00 */
[----:B------:R-:W3:Y:S01]  /*af90*/  LDG.E.U16 R32, desc[UR14][R30.64] ;  /* 0x0000000e1e207981 */ /* 0x000ee2000c1e1500 */
[----:B0-----:R-:W-:-:S03]  /*afa0*/  IMAD.WIDE R28, R2, 0x2, R64 ;  /* 0x00000002021c7825 */ /* 0x001fc600078e0240 */
[----:B------:R-:W3:Y:S04]  /*afb0*/  LDL.64 R64, [R1+0x90] ;  /* 0x0000900001407983 */ /* 0x000ee80000100a00 */
[----:B------:R0:W3:Y:S02]  /*afc0*/  LDG.E.U16 R31, desc[UR14][R28.64] ;  /* 0x0000000e1c1f7981 */ /* 0x0000e4000c1e1500 */
[C---:B0-----:R-:W-:Y:S02]  /*afd0*/  IMAD.WIDE R28, R2.reuse, 0x2, R56 ;  /* 0x00000002021c7825 */ /* 0x041fe400078e0238 */
[----:B------:R-:W3:Y:S02]  /*afe0*/  LDL.64 R56, [R1+0xd8] ;  /* 0x0000d80001387983 */ /* 0x000ee40000100a00 */
[----:B------:R-:W-:-:S02]  /*aff0*/  IMAD.WIDE R42, R2, 0x2, R42 ;  /* 0x00000002022a7825 */ /* 0x000fc400078e022a */
[----:B------:R-:W4:Y:S02]  /*b000*/  LDG.E.U16 R29, desc[UR14][R28.64] ;  /* 0x0000000e1c1d7981 */ /* 0x000f24000c1e1500 */
[C---:B------:R-:W-:Y:S02]  /*b010*/  IMAD.WIDE R40, R2.reuse, 0x2, R40 ;  /* 0x0000000202287825 */ /* 0x040fe400078e0228 */
[----:B------:R-:W4:Y:S04]  /*b020*/  LDG.E.U16 R30, desc[UR14][R42.64] ;  /* 0x0000000e2a1e7981 */ /* 0x000f28000c1e1500 */
[----:B------:R0:W4:Y:S01]  /*b030*/  LDG.E.U16 R34, desc[UR14][R40.64] ;  /* 0x0000000e28227981 */ /* 0x000122000c1e1500 */
[----:B------:R-:W-:-:S05]  /*b040*/  IMAD.WIDE R44, R2, 0x2, R44 ;  /* 0x00000002022c7825 */ /* 0x000fca00078e022c */
[----:B------:R1:W4:Y:S01]  /*b050*/  LDG.E.U16 R28, desc[UR14][R44.64] ;  /* 0x0000000e2c1c7981 */ /* 0x000322000c1e1500 */
[----:B0-----:R-:W-:-:S03]  /*b060*/  IMAD.WIDE R40, R2, 0x2, R60 ;  /* 0x0000000202287825 */ /* 0x001fc600078e023c */
[----:B------:R-:W4:Y:S04]  /*b070*/  LDL.64 R60, [R1+0x58] ;  /* 0x00005800013c7983 */ /* 0x000f280000100a00 */
[----:B------:R0:W5:Y:S01]  /*b080*/  LDG.E.U16 R27, desc[UR14][R40.64] ;  /* 0x0000000e281b7981 */ /* 0x000162000c1e1500 */
[----:B-1----:R-:W-:-:S04]  /*b090*/  IMAD.WIDE R44, R2, 0x2, R52 ;  /* 0x00000002022c7825 */ /* 0x002fc800078e0234 */
[----:B0-----:R-:W-:-:S05]  /*b0a0*/  IMAD.WIDE R40, R2, 0x2, R142 ;  /* 0x0000000202287825 */ /* 0x001fca00078e028e */
[----:B------:R0:W5:Y:S02]  /*b0b0*/  LDG.E.U16 R52, desc[UR14][R40.64] ;  /* 0x0000000e28347981 */ /* 0x000164000c1e1500 */
[C---:B0-----:R-:W-:Y:S02]  /*b0c0*/  IMAD.WIDE R40, R2.reuse, 0x2, R54 ;  /* 0x0000000202287825 */ /* 0x041fe400078e0236 */
[----:B------:R-:W5:Y:S02]  /*b0d0*/  LDG.E.U16 R54, desc[UR14][R44.64] ;  /* 0x0000000e2c367981 */ /* 0x000f64000c1e1500 */
[C---:B--2---:R-:W-:Y:S02]  /*b0e0*/  IMAD.WIDE R42, R2.reuse, 0x2, R58 ;  /* 0x00000002022a7825 */ /* 0x044fe400078e023a */
[----:B------:R-:W2:Y:S04]  /*b0f0*/  LDL.64 R58, [R1+0x1d0] ;  /* 0x0001d000013a7983 */ /* 0x000ea80000100a00 */
[----:B------:R0:W5:Y:S02]  /*b100*/  LDG.E.U16 R51, desc[UR14][R42.64] ;  /* 0x0000000e2a337981 */ /* 0x000164000c1e1500 */
[----:B0-----:R-:W-:-:S02]  /*b110*/  IMAD.WIDE R42, R2, 0x2, R62 ;  /* 0x00000002022a7825 */ /* 0x001fc400078e023e */
[----:B------:R-:W5:Y:S04]  /*b120*/  LDL.64 R62, [R1+0xd0] ;  /* 0x0000d000013e7983 */ /* 0x000f680000100a00 */
[----:B------:R3:W5:Y:S02]  /*b130*/  LDG.E.U16 R53, desc[UR14][R42.64] ;  /* 0x0000000e2a357981 */ /* 0x000764000c1e1500 */
[C---:B---3--:R-:W-:Y:S02]  /*b140*/  IMAD.WIDE R42, R2.reuse, 0x2, R56 ;  /* 0x00000002022a7825 */ /* 0x048fe400078e0238 */
[----:B------:R0:W3:Y:S02]  /*b150*/  LDG.E.U16 R56, desc[UR14][R40.64] ;  /* 0x0000000e28387981 */ /* 0x0000e4000c1e1500 */
[----:B------:R-:W-:-:S02]  /*b160*/  IMAD.WIDE R46, R2, 0x2, R46 ;  /* 0x00000002022e7825 */ /* 0x000fc400078e022e */
[----:B------:R-:W3:Y:S04]  /*b170*/  LDG.E.U16 R57, desc[UR14][R42.64] ;  /* 0x0000000e2a397981 */ /* 0x000ee8000c1e1500 */
[----:B------:R1:W3:Y:S01]  /*b180*/  LDG.E.U16 R55, desc[UR14][R46.64] ;  /* 0x0000000e2e377981 */ /* 0x0002e2000c1e1500 */
[----:B0-----:R-:W-:-:S03]  /*b190*/  IMAD.WIDE R40, R2, 0x2, R72 ;  /* 0x0000000202287825 */ /* 0x001fc600078e0248 */
[----:B------:R-:W3:Y:S01]  /*b1a0*/  LDL.64 R72, [R1+0x108] ;  /* 0x0001080001487983 */ /* 0x000ee20000100a00 */
[----:B-1----:R-:W-:-:S04]  /*b1b0*/  IMAD.WIDE R46, R2, 0x2, R140 ;  /* 0x00000002022e7825 */ /* 0x002fc800078e028c */
[C---:B----4-:R-:W-:Y:S02]  /*b1c0*/  IMAD.WIDE R44, R2.reuse, 0x2, R60 ;  /* 0x00000002022c7825 */ /* 0x050fe400078e023c */
[----:B------:R0:W4:Y:S02]  /*b1d0*/  LDG.E.U16 R60, desc[UR14][R46.64] ;  /* 0x0000000e2e3c7981 */ /* 0x000124000c1e1500 */
[----:B0-----:R-:W-:-:S04]  /*b1e0*/  IMAD.WIDE R46, R2, 0x2, R88 ;  /* 0x00000002022e7825 */ /* 0x001fc800078e0258 */
[C---:B--2---:R-:W-:Y:S02]  /*b1f0*/  IMAD.WIDE R42, R2.reuse, 0x2, R58 ;  /* 0x00000002022a7825 */ /* 0x044fe400078e023a */
[----:B------:R0:W2:Y:S04]  /*b200*/  LDG.E.U16 R58, desc[UR14][R40.64] ;  /* 0x0000000e283a7981 */ /* 0x0000a8000c1e1500 */
[----:B------:R5:W4:Y:S04]  /*b210*/  LDG.E.U16 R61, desc[UR14][R42.64] ;  /* 0x0000000e2a3d7981 */ /* 0x000b28000c1e1500 */
[----:B------:R1:W4:Y:S01]  /*b220*/  LDG.E.U16 R59, desc[UR14][R44.64] ;  /* 0x0000000e2c3b7981 */ /* 0x000322000c1e1500 */
[----:B0-----:R-:W-:-:S04]  /*b230*/  IMAD.WIDE R40, R2, 0x2, R90 ;  /* 0x0000000202287825 */ /* 0x001fc800078e025a */
[C---:B-----5:R-:W-:Y:S02]  /*b240*/  IMAD.WIDE R42, R2.reuse, 0x2, R62 ;  /* 0x00000002022a7825 */ /* 0x060fe400078e023e */
[----:B------:R0:W5:Y:S02]  /*b250*/  LDG.E.U16 R62, desc[UR14][R40.64] ;  /* 0x0000000e283e7981 */ /* 0x000164000c1e1500 */
[C---:B-1----:R-:W-:Y:S02]  /*b260*/  IMAD.WIDE R44, R2.reuse, 0x2, R86 ;  /* 0x00000002022c7825 */ /* 0x042fe400078e0256 */
[----:B------:R1:W5:Y:S02]  /*b270*/  LDG.E.U16 R63, desc[UR14][R46.64] ;  /* 0x0000000e2e3f7981 */ /* 0x000364000c1e1500 */
[C---:B0-----:R-:W-:Y:S02]  /*b280*/  IMAD.WIDE R40, R2.reuse, 0x2, R64 ;  /* 0x0000000202287825 */ /* 0x041fe400078e0240 */
[----:B------:R0:W5:Y:S02]  /*b290*/  LDG.E.U16 R65, desc[UR14][R42.64] ;  /* 0x0000000e2a417981 */ /* 0x000164000c1e1500 */
[----:B-1----:R-:W-:-:S02]  /*b2a0*/  IMAD.WIDE R46, R2, 0x2, R84 ;  /* 0x00000002022e7825 */ /* 0x002fc400078e0254 */
[----:B------:R1:W5:Y:S04]  /*b2b0*/  LDG.E.U16 R64, desc[UR14][R44.64] ;  /* 0x0000000e2c407981 */ /* 0x000368000c1e1500 */
[----:B------:R-:W5:Y:S01]  /*b2c0*/  LDG.E.U16 R69, desc[UR14][R46.64] ;  /* 0x0000000e2e457981 */ /* 0x000f62000c1e1500 */
[----:B0-----:R-:W-:-:S03]  /*b2d0*/  IMAD.WIDE R42, R2, 0x2, R66 ;  /* 0x00000002022a7825 */ /* 0x001fc600078e0242 */
[----:B------:R0:W5:Y:S01]  /*b2e0*/  LDG.E.U16 R66, desc[UR14][R40.64] ;  /* 0x0000000e28427981 */ /* 0x000162000c1e1500 */
[----:B-1----:R-:W-:-:S03]  /*b2f0*/  IMAD.WIDE R44, R2, 0x2, R82 ;  /* 0x00000002022c7825 */ /* 0x002fc600078e0252 */
[----:B------:R1:W5:Y:S01]  /*b300*/  LDG.E.U16 R67, desc[UR14][R42.64] ;  /* 0x0000000e2a437981 */ /* 0x000362000c1e1500 */
[----:B0-----:R-:W-:-:S04]  /*b310*/  IMAD.WIDE R40, R2, 0x2, R80 ;  /* 0x0000000202287825 */ /* 0x001fc800078e0250 */
[C---:B-1----:R-:W-:Y:S02]  /*b320*/  IMAD.WIDE R42, R2.reuse, 0x2, R70 ;  /* 0x00000002022a7825 */ /* 0x042fe400078e0246 */
[----:B------:R3:W5:Y:S02]  /*b330*/  LDG.E.U16 R71, desc[UR14][R40.64] ;  /* 0x0000000e28477981 */ /* 0x000764000c1e1500 */
[C---:B------:R-:W-:Y:S02]  /*b340*/  IMAD.WIDE R46, R2.reuse, 0x2, R74 ;  /* 0x00000002022e7825 */ /* 0x040fe400078e024a */
[----:B------:R0:W5:Y:S04]  /*b350*/  LDG.E.U16 R70, desc[UR14][R44.64] ;  /* 0x0000000e2c467981 */ /* 0x000168000c1e1500 */
[----:B------:R-:W5:Y:S01]  /*b360*/  LDG.E.U16 R46, desc[UR14][R46.64] ;  /* 0x0000000e2e2e7981 */ /* 0x000f62000c1e1500 */
[----:B---3--:R-:W-:-:S03]  /*b370*/  IMAD.WIDE R40, R2, 0x2, R72 ;  /* 0x0000000202287825 */ /* 0x008fc600078e0248 */
[----:B------:R1:W3:Y:S01]  /*b380*/  LDG.E.U16 R72, desc[UR14][R42.64] ;  /* 0x0000000e2a487981 */ /* 0x0002e2000c1e1500 */
[----:B0-----:R-:W-:-:S03]  /*b390*/  IMAD.WIDE R44, R2, 0x2, R76 ;  /* 0x00000002022c7825 */ /* 0x001fc600078e024c */
[----:B------:R-:W3:Y:S04]  /*b3a0*/  LDG.E.U16 R40, desc[UR14][R40.64] ;  /* 0x0000000e28287981 */ /* 0x000ee8000c1e1500 */
[----:B------:R-:W3:Y:S01]  /*b3b0*/  LDG.E.U16 R44, desc[UR14][R44.64] ;  /* 0x0000000e2c2c7981 */ /* 0x000ee2000c1e1500 */
[----:B-1----:R-:W-:-:S06]  /*b3c0*/  IMAD.WIDE R42, R2, 0x2, R78 ;  /* 0x00000002022a7825 */ /* 0x002fcc00078e024e */
[----:B------:R-:W3:Y:S01]  /*b3d0*/  LDG.E.U16 R42, desc[UR14][R42.64] ;  /* 0x0000000e2a2a7981 */ /* 0x000ee2000c1e1500 */
[----:B------:R-:W-:-:S03]  /*b3e0*/  LOP3.LUT R73, R134, 0x10, RZ, 0x3c, !PT ;  /* 0x0000001086497812 */ /* 0x000fc600078e3cff */
        /* <DEDUP_REMOVED lines=17> */
[----:B------:R-:W-:Y:S04]  /*b500*/  STS.U16 [R74+UR8+0xc100], R21 ;  /* 0x00c100154a007988 */ /* 0x000fe80008000408 */
[----:B------:R-:W-:Y:S01]  /*b510*/  STS.U16 [R74+UR8+0xc500], R15 ;  /* 0x00c5000f4a007988 */ /* 0x000fe20008000408 */
[----:B0-----:R-:W-:-:S03]  /*b520*/  LOP3.LUT R73, R134, 0x30, RZ, 0x3c, !PT ;  /* 0x0000003086497812 */ /* 0x001fc600078e3cff */
        /* <DEDUP_REMOVED lines=23> */
[----:B------:R1:W-:Y:S01]  /*b6a0*/  STS.U16 [R74+UR8+0xde00], R51 ;  /* 0x00de00334a007988 */ /* 0x0003e20008000408 */
[----:B------:R-:W-:-:S03]  /*b6b0*/  LOP3.LUT R4, R134, 0x60, RZ, 0x3c, !PT ;  /* 0x0000006086047812 */ /* 0x000fc600078e3cff */
[----:B------:R1:W-:Y:S01]  /*b6c0*/  STS.U16 [R73+UR8+0xc280], R52 ;  /* 0x00c2803449007988 */ /* 0x0003e20008000408 */
[----:B------:R-:W-:-:S03]  /*b6d0*/  UMOV UR4, 0x1 ;  /* 0x0000000100047882 */ /* 0x000fc60000000000 */
[----:B------:R1:W-:Y:S04]  /*b6e0*/  STS.U16 [R73+UR8+0xc680], R53 ;  /* 0x00c6803549007988 */ /* 0x0003e80008000408 */
[----:B------:R1:W-:Y:S01]  /*b6f0*/  STS.U16 [R73+UR8+0xca80], R54 ;  /* 0x00ca803649007988 */ /* 0x0003e20008000408 */
[----:B------:R-:W-:-:S04]  /*b700*/  @!UP0 UIADD3 UR4, UPT, UPT, -UR4, 0x100000, URZ ;  /* 0x0010000004048890 */ /* 0x000fc8000fffe1ff */
[----:B------:R-:W-:Y:S02]  /*b710*/  @!UP0 USHF.L.U32 UR5, UR4, 0xb, URZ ;  /* 0x0000000b04058899 */ /* 0x000fe400080006ff */
[----:B------:R-:W-:Y:S01]  /*b720*/  @!UP0 USHF.L.U32 UR4, UR4, 0x1, URZ ;  /* 0x0000000104048899 */ /* 0x000fe200080006ff */
[----:B------:R1:W-:Y:S04]  /*b730*/  STS.U16 [R73+UR8+0xce80], R55 ;  /* 0x00ce803749007988 */ /* 0x0003e80008000408 */
[----:B------:R1:W-:Y:S04]  /*b740*/  STS.U16 [R73+UR8+0xd280], R56 ;  /* 0x00d2803849007988 */ /* 0x0003e80008000408 */
[----:B------:R1:W-:Y:S01]  /*b750*/  STS.U16 [R73+UR8+0xd680], R57 ;  /* 0x00d6803949007988 */ /* 0x0003e20008000408 */
[----:B------:R-:W-:-:S03]  /*b760*/  VOTEU.ALL UP1, P1 ;  /* 0x0000000000ff7886 */ /* 0x000fc60000820000 */
[----:B--2---:R1:W-:Y:S04]  /*b770*/  STS.U16 [R73+UR8+0xda80], R58 ;  /* 0x00da803a49007988 */ /* 0x0043e80008000408 */
[----:B----4-:R1:W-:Y:S04]  /*b780*/  STS.U16 [R73+UR8+0xde80], R59 ;  /* 0x00de803b49007988 */ /* 0x0103e80008000408 */
[----:B------:R1:W-:Y:S04]  /*b790*/  STS.U16 [R4+UR8+0xc300], R60 ;  /* 0x00c3003c04007988 */ /* 0x0003e80008000408 */
[----:B------:R1:W-:Y:S04]  /*b7a0*/  STS.U16 [R4+UR8+0xc700], R61 ;  /* 0x00c7003d04007988 */ /* 0x0003e80008000408 */
[----:B-----5:R1:W-:Y:S04]  /*b7b0*/  STS.U16 [R4+UR8+0xcb00], R62 ;  /* 0x00cb003e04007988 */ /* 0x0203e80008000408 */
        /* <DEDUP_REMOVED lines=9> */
[----:B---3--:R1:W-:Y:S04]  /*b850*/  STS.U16 [R139+UR8+0xcf80], R72 ;  /* 0x00cf80488b007988 */ /* 0x0083e80008000408 */
        /* <DEDUP_REMOVED lines=8> */
[----:B-1----:R-:W-:Y:S05]  /*b8e0*/  BRA.U UP2, `(.L_x_13) ;  /* 0x00000001027c7547 */ /* 0x002fea000b800000 */
[----:B------:R-:W-:Y:S01]  /*b8f0*/  UMOV UR51, 0x40004040 ;  /* 0x4000404000337882 */ /* 0x000fe20000000000 */
[----:B------:R-:W-:Y:S01]  /*b900*/  UMOV UR53, 0x40004040 ;  /* 0x4000404000357882 */ /* 0x000fe20000000000 */
[----:B------:R-:W-:Y:S01]  /*b910*/  UMOV UR54, 0x0 ;  /* 0x0000000000367882 */ /* 0x000fe20000000000 */
[----:B------:R-:W-:Y:S01]  /*b920*/  UMOV UR55, 0x8108490 ;  /* 0x0810849000377882 */ /* 0x000fe20000000000 */
[----:B------:R-:W-:Y:S01]  /*b930*/  UIADD3 UR4, UPT, UPT, UR8, 0x14010, URZ ;  /* 0x0001401008047890 */ /* 0x000fe2000fffe0ff */
[----:B------:R0:W-:Y:S01]  /*b940*/  UTCHMMA gdesc[UR50], gdesc[UR52], tmem[UR11], tmem[UR54], idesc[UR55], !UPT ;  /* 0x00ff3634320075ea */ /* 0x0001e2000f80000b */
[----:B------:R-:W-:Y:S01]  /*b950*/  UMOV UR56, 0x0 ;  /* 0x0000000000387882 */ /* 0x000fe20000000000 */
[----:B------:R-:W-:Y:S01]  /*b960*/  UMOV UR57, 0x8108490 ;  /* 0x0810849000397882 */ /* 0x000fe20000000000 */
[----:B------:R-:W-:Y:S01]  /*b970*/  UMOV UR58, 0x0 ;  /* 0x00000000003a7882 */ /* 0x000fe20000000000 */
[----:B------:R-:W-:Y:S01]  /*b980*/  UMOV UR59, 0x8108490 ;  /* 0x08108490003b7882 */ /* 0x000fe20000000000 */
        /* <DEDUP_REMOVED lines=11> */
[----:B------:R-:W-:Y:S01]  /*ba40*/  UMOV UR5, URZ ;  /* 0x000000ff00057c82 */ /* 0x000fe20008000000 */
[----:B------:R0:W-:Y:S01]  /*ba50*/  UTCHMMA gdesc[UR24], gdesc[UR38], tmem[UR11], tmem[UR62], idesc[UR63], UPT ;  /* 0x00ff3e26180075ea */ /* 0x0001e2000b80000b */
[----:B------:R-:W-:Y:S01]  /*ba60*/  UMOV UR68, 0x0 ;  /* 0x0000000000447882 */ /* 0x000fe20000000000 */
[----:B------:R-:W-:Y:S01]  /*ba70*/  UMOV UR69, 0x8108490 ;  /* 0x0810849000457882 */ /* 0x000fe20000000000 */
[----:B------:R0:W-:Y:S01]  /*ba80*/  UTCHMMA gdesc[UR26], gdesc[UR40], tmem[UR11], tmem[UR64], idesc[UR65], UPT ;  /* 0x00ff40281a0075ea */ /* 0x0001e2000b80000b */
[----:B------:R-:W-:Y:S01]  /*ba90*/  UMOV UR4, UR4 ;  /* 0x0000000400047c82 */ /* 0x000fe20008000000 */
[----:B------:R0:W-:Y:S01]  /*baa0*/  UTCHMMA gdesc[UR28], gdesc[UR42], tmem[UR11], tmem[UR66], idesc[UR67], UPT ;  /* 0x00ff422a1c0075ea */ /* 0x0001e2000b80000b */
[----:B------:R0:W-:Y:S01]  /*bab0*/  UTCHMMA gdesc[UR30], gdesc[UR44], tmem[UR11], tmem[UR68], idesc[UR69], UPT ;  /* 0x00ff442c1e0075ea */ /* 0x0001e2000b80000b */
[----:B------:R0:W-:Y:S01]  /*bac0*/  UTCBAR [UR4], URZ ;  /* 0x000000ff040073e9 */ /* 0x0001e200080000ff */
[----:B------:R-:W-:Y:S01]  /*bad0*/  NOP ;  /* 0x0000000000007918 */ /* 0x000fe20000000000 */
.L_x_13:
[----:B------:R-:W1:Y:S02]  /*bae0*/  SYNCS.PHASECHK.TRANS64.TRYWAIT P2, [UR8+0x14010], RZ ;  /* 0x014010ffff0075a7 */ /* 0x000e640008041108 */
[----:B-1----:R-:W-:Y:S05]  /*baf0*/  @!P2 BRA `(.L_x_14) ;  /* 0x0000007800f4a947 */ /* 0x002fea0003800000 */
.L_x_23:
[----:B------:R-:W2:Y:S04]  /*bb00*/  LDL.64 R78, [R1+0x230] ;  /* 0x00023000014e7983 */ /* 0x000ea80000100a00 */
[----:B------:R-:W3:Y:S01]  /*bb10*/  LDL.64 R74, [R1+0x228] ;  /* 0x00022800014a7983 */ /* 0x000ee20000100a00 */
[----:B------:R-:W-:Y:S01]  /*bb20*/  SHF.L.U32 R0, R0, 0x1f, RZ ;  /* 0x0000001f00007819 */ /* 0x000fe200000006ff */
[----:B------:R-:W-:Y:S06]  /*bb30*/  BAR.SYNC.DEFER_BLOCKING 0x0 ;  /* 0x0000000000007b1d */ /* 0x000fec0000010000 */
[----:B------:R-:W1:Y:S01]  /*bb40*/  LDTM.x64 R4, tmem[UR10+0x80] ;  /* 0x0000800a000479ee */ /* 0x000e620008340000 */
[----:B------:R-:W4:Y:S01]  /*bb50*/  @!P1 SYNCS.CCTL.IV [UR8+0x14010] ;  /* 0x01401000ff0099b1 */ /* 0x000f220008000008 */
[----:B------:R-:W-:Y:S01]  /*bb60*/  NOP ;  /* 0x0000000000007918 */ /* 0x000fe20000000000 */
[----:B-1----:R-:W-:Y:S01]  /*bb70*/  FMUL R69, R4, UR73 ;  /* 0x0000004904457c20 */ /* 0x002fe20008400000 */
[----:B------:R-:W-:Y:S01]  /*bb80*/  FMUL R70, R5, UR73 ;  /* 0x0000004905467c20 */ /* 0x000fe20008400000 */
[----:B------:R-:W-:Y:S01]  /*bb90*/  FMUL R73, R6, UR73 ;  /* 0x0000004906497c20 */ /* 0x000fe20008400000 */
[----:B------:R-:W-:Y:S01]  /*bba0*/  FMUL R71, R7, UR73 ;  /* 0x0000004907477c20 */ /* 0x000fe20008400000 */
[----:B------:R-:W-:Y:S01]  /*bbb0*/  FMUL R72, R8, UR73 ;  /* 0x0000004908487c20 */ /* 0x000fe20008400000 */
[----:B----4-:R-:W1:Y:S01]  /*bbc0*/  SYNCS.PHASECHK.TRANS64.TRYWAIT P2, [UR12], R0 ;  /* 0x00000000ff0075a7 */ /* 0x010e62000804110c */
[----:B------:R-:W-:Y:S01]  /*bbd0*/  FMUL R76, R53, UR73 ;  /* 0x00000049354c7c20 */ /* 0x000fe20008400000 */
[----:B------:R-:W-:Y:S01]  /*bbe0*/  FMNMX3 R73, R69, R70, R73, !PT ;  /* 0x0000004645497276 */ /* 0x000fe20007800049 */
[----:B------:R-:W-:Y:S01]  /*bbf0*/  FMUL R69, R9, UR73 ;  /* 0x0000004909457c20 */ /* 0x000fe20008400000 */
[----:B------:R-:W-:-:S02]  /*bc00*/  FMUL R70, R10, UR73 ;  /* 0x000000490a467c20 */ /* 0x000fc40008400000 */
[----:B------:R-:W-:Y:S01]  /*bc10*/  FMNMX3 R73, R73, R71, R72, !PT ;  /* 0x0000004749497276 */ /* 0x000fe20007800048 */
[----:B------:R-:W-:Y:S01]  /*bc20*/  FMUL R71, R11, UR73 ;  /* 0x000000490b477c20 */ /* 0x000fe20008400000 */
[----:B------:R-:W-:Y:S02]  /*bc30*/  FMUL R72, R12, UR73 ;  /* 0x000000490c487c20 */ /* 0x000fe40008400000 */
[----:B------:R-:W-:Y:S01]  /*bc40*/  FMNMX3 R73, R73, R69, R70, !PT ;  /* 0x0000004549497276 */ /* 0x000fe20007800046 */
[----:B------:R-:W-:Y:S01]  /*bc50*/  FMUL R69, R13, UR73 ;  /* 0x000000490d457c20 */ /* 0x000fe20008400000 */
[----:B------:R-:W-:Y:S02]  /*bc60*/  FMUL R70, R14, UR73 ;  /* 0x000000490e467c20 */ /* 0x000fe40008400000 */
        /* <DEDUP_REMOVED lines=41> */
[----:B------:R-:W-:-:S04]  /*bf00*/  FMUL R69, R41, UR73 ;  /* 0x0000004929457c20 */ /* 0x000fc80008400000 */
        /* <DEDUP_REMOVED lines=16> */
[----:B------:R-:W-:-:S03]  /*c010*/  FMUL R69, R54, UR73 ;  /* 0x0000004936457c20 */ /* 0x000fc60008400000 */
[----:B------:R-:W-:-:S04]  /*c020*/  FMNMX3 R72, R72, R70, R71, !PT ;  /* 0x0000004648487276 */ /* 0x000fc80007800047 */
[----:B------:R-:W-:Y:S01]  /*c030*/  FMNMX3 R76, R72, R76, R69, !PT ;  /* 0x0000004c484c7276 */ /* 0x000fe20007800045 */
[----:B------:R-:W-:Y:S01]  /*c040*/  FMUL R69, R55, UR73 ;  /* 0x0000004937457c20 */ /* 0x000fe20008400000 */
[----:B------:R-:W-:Y:S01]  /*c050*/  FMUL R72, R56, UR73 ;  /* 0x0000004938487c20 */ /* 0x000fe20008400000 */
[----:B--2---:R-:W-:-:S04]  /*c060*/  IMAD.WIDE R70, R3, 0x2, R78 ;  /* 0x0000000203467825 */ /* 0x004fc800078e024e */
[----:B---3--:R-:W-:Y:S01]  /*c070*/  IMAD.WIDE R80, R3, 0x2, R74 ;  /* 0x0000000203507825 */ /* 0x008fe200078e024a */
[----:B-1----:R-:W-:Y:S06]  /*c080*/  @!P2 BRA `(.L_x_15) ;  /* 0x00000074009ca947 */ /* 0x002fec0003800000 */
.L_x_24:
[----:B------:R-:W2:Y:S04]  /*c090*/  LDL.64 R74, [R1+0x10] ;  /* 0x00001000014a7983 */ /* 0x000ea80000100a00 */
[----:B------:R-:W3:Y:S04]  /*c0a0*/  LDL.64 R92, [R1+0x28] ;  /* 0x00002800015c7983 */ /* 0x000ee80000100a00 */
[----:B------:R-:W4:Y:S04]  /*c0b0*/  LDL.64 R94, [R1+0x40] ;  /* 0x00004000015e7983 */ /* 0x000f280000100a00 */
[----:B------:R-:W5:Y:S04]  /*c0c0*/  LDL.64 R90, [R1+0x8] ;  /* 0x00000800015a7983 */ /* 0x000f680000100a00 */
[----:B------:R-:W3:Y:S04]  /*c0d0*/  LDL.64 R104, [R1] ;  /* 0x0000000001687983 */ /* 0x000ee80000100a00 */
[----:B------:R-:W3:Y:S04]  /*c0e0*/  LDL.64 R102, [R1+0x20] ;  /* 0x0000200001667983 */ /* 0x000ee80000100a00 */
[----:B------:R-:W3:Y:S04]  /*c0f0*/  LDL.64 R110, [R1+0x38] ;  /* 0x00003800016e7983 */ /* 0x000ee80000100a00 */
[----:B------:R-:W3:Y:S04]  /*c100*/  LDL.64 R116, [R1+0x30] ;  /* 0x0000300001747983 */ /* 0x000ee80000100a00 */
[----:B------:R-:W3:Y:S01]  /*c110*/  LDL.64 R120, [R1+0x18] ;  /* 0x0000180001787983 */ /* 0x000ee20000100a00 */
[----:B------:R-:W-:Y:S01]  /*c120*/  FMUL R77, R57, UR73 ;  /* 0x00000049394d7c20 */ /* 0x000fe20008400000 */
[----:B------:R-:W-:Y:S01]  /*c130*/  FMUL R78, R58, UR73 ;  /* 0x000000493a4e7c20 */ /* 0x000fe20008400000 */
[----:B------:R-:W-:Y:S01]  /*c140*/  FMNMX3 R76, R76, R69, R72, !PT ;  /* 0x000000454c4c7276 */ /* 0x000fe20007800048 */
[----:B------:R-:W-:Y:S01]  /*c150*/  FMUL R82, R59, UR73 ;  /* 0x000000493b527c20 */ /* 0x000fe20008400000 */
[----:B------:R-:W-:Y:S01]  /*c160*/  FMUL R69, R60, UR73 ;  /* 0x000000493c457c20 */ /* 0x000fe20008400000 */
[----:B------:R1:W3:Y:S01]  /*c170*/  LDG.E.U16 R80, desc[UR14][R80.64] ;  /* 0x0000000e50507981 */ /* 0x0002e2000c1e1500 */
[----:B------:R-:W-:Y:S01]  /*c180*/  FMNMX3 R76, R76, R77, R78, !PT ;  /* 0x0000004d4c4c7276 */ /* 0x000fe2000780004e */
[----:B------:R-:W-:-:S02]  /*c190*/  FMUL R83, R62, UR73 ;  /* 0x000000493e537c20 */ /* 0x000fc40008400000 */
[----:B------:R0:W3:Y:S01]  /*c1a0*/  LDG.E.U16 R0, desc[UR14][R70.64] ;  /* 0x0000000e46007981 */ /* 0x0000e2000c1e1500 */
[----:B------:R-:W-:Y:S01]  /*c1b0*/  FMNMX3 R82, R76, R82, R69, !PT ;  /* 0x000000524c527276 */ /* 0x000fe20007800045 */
[----:B------:R-:W-:Y:S01]  /*c1c0*/  FMUL R76, R61, UR73 ;  /* 0x000000493d4c7c20 */ /* 0x000fe20008400000 */
[----:B------:R-:W-:-:S04]  /*c1d0*/  IMAD.WIDE R72, R3, 0x2, R248 ;  /* 0x0000000203487825 */ /* 0x000fc800078e02f8 */
[----:B------:R-:W-:Y:S01]  /*c1e0*/  FMUL R69, R63, UR73 ;  /* 0x000000493f457c20 */ /* 0x000fe20008400000 */
[----:B-1----:R-:W-:Y:S01]  /*c1f0*/  FMUL R81, R64, UR73 ;  /* 0x0000004940517c20 */ /* 0x002fe20008400000 */
[----:B------:R-:W-:Y:S01]  /*c200*/  FMNMX3 R82, R82, R76, R83, !PT ;  /* 0x0000004c52527276 */ /* 0x000fe20007800053 */
[----:B------:R1:W4:Y:S01]  /*c210*/  LDG.E.U16 R78, desc[UR14][R72.64] ;  /* 0x0000000e484e7981 */ /* 0x000322000c1e1500 */
[----:B------:R-:W-:Y:S01]  /*c220*/  FMUL R84, R66, UR73 ;  /* 0x0000004942547c20 */ /* 0x000fe20008400000 */
[----:B0-----:R-:W-:Y:S01]  /*c230*/  IMAD.WIDE R70, R3, 0x2, R240 ;  /* 0x0000000203467825 */ /* 0x001fe200078e02f0 */
[----:B------:R-:W-:-:S03]  /*c240*/  FMNMX3 R69, R82, R69, R81, !PT ;  /* 0x0000004552457276 */ /* 0x000fc60007800051 */
[----:B------:R-:W-:Y:S01]  /*c250*/  FMUL R81, R65, UR73 ;  /* 0x0000004941517c20 */ /* 0x000fe20008400000 */
[----:B------:R-:W-:Y:S01]  /*c260*/  FMUL R132, R67, UR73 ;  /* 0x0000004943847c20 */ /* 0x000fe20008400000 */
[----:B------:R0:W4:Y:S01]  /*c270*/  LDG.E.U16 R77, desc[UR14][R70.64] ;  /* 0x0000000e464d7981 */ /* 0x000122000c1e1500 */
[----:B-1----:R-:W-:Y:S02]  /*c280*/  IMAD.WIDE R72, R3, 0x2, R224 ;  /* 0x0000000203487825 */ /* 0x002fe400078e02e0 */
[----:B------:R-:W-:Y:S02]  /*c290*/  FMNMX3 R69, R69, R81, R84, !PT ;  /* 0x0000005145457276 */ /* 0x000fe40007800054 */
[----:B------:R-:W-:Y:S02]  /*c2a0*/  IMAD.WIDE R82, R3, 0x2, R200 ;  /* 0x0000000203527825 */ /* 0x000fe400078e02c8 */
[----:B------:R-:W-:Y:S02]  /*c2b0*/  FMNMX3 R132, R69, R132, R68, !PT ;  /* 0x0000008445847276 */ /* 0x000fe40007800044 */
[----:B0-----:R-:W-:-:S04]  /*c2c0*/  IMAD.WIDE R70, R3, 0x2, R216 ;  /* 0x0000000203467825 */ /* 0x001fc800078e02d8 */
[----:B------:R-:W-:-:S04]  /*c2d0*/  IMAD.WIDE R86, R3, 0x2, R176 ;  /* 0x0000000203567825 */ /* 0x000fc800078e02b0 */
[----:B------:R-:W-:Y:S01]  /*c2e0*/  FFMA R5, R5, UR73, -R132 ;  /* 0x0000004905057c23 */ /* 0x000fe20008000884 */
[C---:B------:R-:W-:Y:S01]  /*c2f0*/  IMAD.WIDE R84, R3.reuse, 0x2, R160 ;  /* 0x0000000203547825 */ /* 0x040fe200078e02a0 */
[----:B------:R-:W5:Y:S03]  /*c300*/  LDG.E.U16 R69, desc[UR14][R86.64] ;  /* 0x0000000e56457981 */ /* 0x000f66000c1e1500 */
[----:B------:R-:W-:Y:S01]  /*c310*/  IMAD.WIDE R88, R3, 0x2, R184 ;  /* 0x0000000203587825 */ /* 0x000fe200078e02b8 */
[----:B------:R0:W5:Y:S03]  /*c320*/  LDG.E.U16 R81, desc[UR14][R84.64] ;  /* 0x0000000e54517981 */ /* 0x000166000c1e1500 */
[----:B------:R-:W-:Y:S01]  /*c330*/  FMUL R5, R5, 1.4426950216293334961 ;  /* 0x3fb8aa3b05057820 */ /* 0x000fe20000400000 */
[----:B------:R-:W-:-:S03]  /*c340*/  FFMA R108, R4, UR73, -R132 ;  /* 0x00000049046c7c23 */ /* 0x000fc60008000884 */
[----:B------:R1:W-:Y:S01]  /*c350*/  MUFU.EX2 R109, R5 ;  /* 0x00000005006d7308 */ /* 0x0003e20000000800 */
[----:B0-----:R-:W-:-:S04]  /*c360*/  IMAD.WIDE R84, R3, 0x2, R152 ;  /* 0x0000000203547825 */ /* 0x001fc800078e0298 */
[----:B-1----:R-:W-:Y:S02]  /*c370*/  IMAD.WIDE R4, R3, 0x2, R238 ;  /* 0x0000000203047825 */ /* 0x002fe400078e02ee */
[----:B------:R-:W5:Y:S02]  /*c380*/  LDG.E.U16 R85, desc[UR14][R84.64] ;  /* 0x0000000e54557981 */ /* 0x000f64000c1e1500 */
[--C-:B------:R-:W-:Y:S01]  /*c390*/  FFMA R6, R6, UR73, -R132.reuse ;  /* 0x0000004906067c23 */ /* 0x100fe20008000884 */
[----:B------:R-:W-:Y:S01]  /*c3a0*/  FMUL R108, R108, 1.4426950216293334961 ;  /* 0x3fb8aa3b6c6c7820 */ /* 0x000fe20000400000 */
[----:B------:R-:W-:Y:S01]  /*c3b0*/  FFMA R107, R7, UR73, -R132 ;  /* 0x00000049076b7c23 */ /* 0x000fe20008000884 */
[----:B------:R-:W-:-:S04]  /*c3c0*/  IMAD.WIDE R96, R3, 0x2, R190 ;  /* 0x0000000203607825 */ /* 0x000fc800078e02be */
[----:B------:R-:W-:Y:S01]  /*c3d0*/  FMUL R6, R6, 1.4426950216293334961 ;  /* 0x3fb8aa3b06067820 */ /* 0x000fe20000400000 */
[----:B------:R-:W0:Y:S01]  /*c3e0*/  MUFU.EX2 R108, R108 ;  /* 0x0000006c006c7308 */ /* 0x000e220000000800 */
[----:B------:R-:W-:Y:S01]  /*c3f0*/  FMUL R107, R107, 1.4426950216293334961 ;  /* 0x3fb8aa3b6b6b7820 */ /* 0x000fe20000400000 */
[----:B------:R-:W-:-:S04]  /*c400*/  IMAD.WIDE R100, R3, 0x2, R150 ;  /* 0x0000000203647825 */ /* 0x000fc800078e0296 */
[----:B------:R-:W-:Y:S02]  /*c410*/  FFMA R9, R9, UR73, -R132 ;  /* 0x0000004909097c23 */ /* 0x000fe40008000884 */
[----:B------:R1:W0:Y:S01]  /*c420*/  MUFU.EX2 R106, R6 ;  /* 0x00000006006a7308 */ /* 0x0002220000000800 */
[----:B------:R-:W5:Y:S01]  /*c430*/  LDG.E.U16 R100, desc[UR14][R100.64] ;  /* 0x0000000e64647981 */ /* 0x000f62000c1e1500 */
[----:B-1----:R-:W-:-:S06]  /*c440*/  IMAD.WIDE R6, R3, 0x2, R222 ;  /* 0x0000000203067825 */ /* 0x002fcc00078e02de */
[----:B------:R-:W1:Y:S01]  /*c450*/  MUFU.EX2 R107, R107 ;  /* 0x0000006b006b7308 */ /* 0x000e620000000800 */
[----:B------:R-:W-:Y:S01]  /*c460*/  FFMA R10, R10, UR73, -R132 ;  /* 0x000000490a0a7c23 */ /* 0x000fe20008000884 */
[----:B------:R-:W-:-:S04]  /*c470*/  IMAD.WIDE R98, R3, 0x2, R174 ;  /* 0x0000000203627825 */ /* 0x000fc800078e02ae */
[--C-:B------:R-:W-:Y:S01]  /*c480*/  FFMA R12, R12, UR73, -R132.reuse ;  /* 0x000000490c0c7c23 */ /* 0x100fe20008000884 */
[----:B------:R-:W-:Y:S01]  /*c490*/  FFMA R13, R13, UR73, -R132 ;  /* 0x000000490d0d7c23 */ /* 0x000fe20008000884 */
[----:B------:R-:W5:Y:S01]  /*c4a0*/  LDG.E.U16 R98, desc[UR14][R98.64] ;  /* 0x0000000e62627981 */ /* 0x000f62000c1e1500 */
[----:B------:R-:W-:-:S04]  /*c4b0*/  IMAD.WIDE R112, R3, 0x2, R172 ;  /* 0x0000000203707825 */ /* 0x000fc800078e02ac */
[C---:B------:R-:W-:Y:S02]  /*c4c0*/  IMAD.WIDE R114, R3.reuse, 0x2, R156 ;  /* 0x0000000203727825 */ /* 0x040fe400078e029c */
[----:B------:R-:W5:Y:S04]  /*c4d0*/  LDG.E.U16 R112, desc[UR14][R112.64] ;  /* 0x0000000e70707981 */ /* 0x000f68000c1e1500 */
[----:B------:R-:W5:Y:S01]  /*c4e0*/  LDG.E.U16 R114, desc[UR14][R114.64] ;  /* 0x0000000e72727981 */ /* 0x000f62000c1e1500 */
[----:B--2---:R-:W-:-:S05]  /*c4f0*/  IMAD.WIDE R74, R3, 0x2, R74 ;  /* 0x00000002034a7825 */ /* 0x004fca00078e024a */
[----:B------:R2:W5:Y:S02]  /*c500*/  LDG.E.U16 R79, desc[UR14][R74.64] ;  /* 0x0000000e4a4f7981 */ /* 0x000564000c1e1500 */
[----:B--2---:R-:W-:-:S05]  /*c510*/  IMAD.WIDE R74, R3, 0x2, R232 ;  /* 0x00000002034a7825 */ /* 0x004fca00078e02e8 */
[----:B------:R-:W2:Y:S04]  /*c520*/  LDG.E.U16 R76, desc[UR14][R74.64] ;  /* 0x0000000e4a4c7981 */ /* 0x000ea8000c1e1500 */
[----:B------:R0:W2:Y:S04]  /*c530*/  LDG.E.U16 R75, desc[UR14][R72.64] ;  /* 0x0000000e484b7981 */ /* 0x0000a8000c1e1500 */
[----:B------:R1:W2:Y:S01]  /*c540*/  LDG.E.U16 R74, desc[UR14][R70.64] ;  /* 0x0000000e464a7981 */ /* 0x0002a2000c1e1500 */
[----:B0-----:R-:W-:-:S04]  /*c550*/  IMAD.WIDE R72, R3, 0x2, R208 ;  /* 0x0000000203487825 */ /* 0x001fc800078e02d0 */
[C---:B-1----:R-:W-:Y:S02]  /*c560*/  IMAD.WIDE R70, R3.reuse, 0x2, R192 ;  /* 0x0000000203467825 */ /* 0x042fe400078e02c0 */
[----:B------:R-:W2:Y:S02]  /*c570*/  LDG.E.U16 R73, desc[UR14][R72.64] ;  /* 0x0000000e48497981 */ /* 0x000ea4000c1e1500 */
[C---:B---3--:R-:W-:Y:S02]  /*c580*/  IMAD.WIDE R86, R3.reuse, 0x2, R92 ;  /* 0x0000000203567825 */ /* 0x048fe400078e025c */
[----:B------:R-:W3:Y:S04]  /*c590*/  LDG.E.U16 R71, desc[UR14][R70.64] ;  /* 0x0000000e46477981 */ /* 0x000ee8000c1e1500 */
[----:B------:R0:W2:Y:S04]  /*c5a0*/  LDG.E.U16 R72, desc[UR14][R82.64] ;  /* 0x0000000e52487981 */ /* 0x0000a8000c1e1500 */
[----:B------:R4:W2:Y:S01]  /*c5b0*/  LDG.E.U16 R70, desc[UR14][R88.64] ;  /* 0x0000000e58467981 */ /* 0x0008a2000c1e1500 */
[----:B0-----:R-:W-:-:S04]  /*c5c0*/  IMAD.WIDE R82, R3, 0x2, R168 ;  /* 0x0000000203527825 */ /* 0x001fc800078e02a8 */
[C---:B----4-:R-:W-:Y:S02]  /*c5d0*/  IMAD.WIDE R88, R3.reuse, 0x2, R94 ;  /* 0x0000000203587825 */ /* 0x050fe400078e025e */
[----:B------:R-:W4:Y:S04]  /*c5e0*/  LDG.E.U16 R82, desc[UR14][R82.64] ;  /* 0x0000000e52527981 */ /* 0x000f28000c1e1500 */
[----:B------:R5:W2:Y:S04]  /*c5f0*/  LDG.E.U16 R84, desc[UR14][R88.64] ;  /* 0x0000000e58547981 */ /* 0x000aa8000c1e1500 */
[----:B------:R0:W2:Y:S01]  /*c600*/  LDG.E.U16 R83, desc[UR14][R86.64] ;  /* 0x0000000e56537981 */ /* 0x0000a2000c1e1500 */
[----:B-----5:R-:W-:-:S04]  /*c610*/  IMAD.WIDE R88, R3, 0x2, R90 ;  /* 0x0000000203587825 */ /* 0x020fc800078e025a */
[C---:B0-----:R-:W-:Y:S02]  /*c620*/  IMAD.WIDE R86, R3.reuse, 0x2, R246 ;  /* 0x0000000203567825 */ /* 0x041fe400078e02f6 */
[----:B------:R-:W5:Y:S02]  /*c630*/  LDG.E.U16 R88, desc[UR14][R88.64] ;  /* 0x0000000e58587981 */ /* 0x000f64000c1e1500 */
[C---:B------:R-:W-:Y:S02]  /*c640*/  IMAD.WIDE R90, R3.reuse, 0x2, R230 ;  /* 0x00000002035a7825 */ /* 0x040fe400078e02e6 */
[----:B------:R-:W2:Y:S02]  /*c650*/  LDG.E.U16 R87, desc[UR14][R86.64] ;  /* 0x0000000e56577981 */ /* 0x000ea4000c1e1500 */
[C---:B------:R-:W-:Y:S02]  /*c660*/  IMAD.WIDE R92, R3.reuse, 0x2, R214 ;  /* 0x00000002035c7825 */ /* 0x040fe400078e02d6 */
[----:B------:R-:W2:Y:S02]  /*c670*/  LDG.E.U16 R90, desc[UR14][R90.64] ;  /* 0x0000000e5a5a7981 */ /* 0x000ea4000c1e1500 */
[----:B------:R-:W-:-:S02]  /*c680*/  IMAD.WIDE R94, R3, 0x2, R198 ;  /* 0x00000002035e7825 */ /* 0x000fc400078e02c6 */
[----:B------:R-:W2:Y:S04]  /*c690*/  LDG.E.U16 R92, desc[UR14][R92.64] ;  /* 0x0000000e5c5c7981 */ /* 0x000ea8000c1e1500 */
[----:B------:R0:W2:Y:S04]  /*c6a0*/  LDG.E.U16 R86, desc[UR14][R4.64] ;  /* 0x0000000e04567981 */ /* 0x0000a8000c1e1500 */
[----:B------:R-:W2:Y:S01]  /*c6b0*/  LDG.E.U16 R95, desc[UR14][R94.64] ;  /* 0x0000000e5e5f7981 */ /* 0x000ea2000c1e1500 */
[----:B------:R-:W-:-:S03]  /*c6c0*/  IMAD.WIDE R102, R3, 0x2, R102 ;  /* 0x0000000203667825 */ /* 0x000fc600078e0266 */
[----:B------:R-:W2:Y:S01]  /*c6d0*/  LDG.E.U16 R89, desc[UR14][R6.64] ;  /* 0x0000000e06597981 */ /* 0x000ea2000c1e1500 */
[----:B0-----:R-:W-:-:S03]  /*c6e0*/  IMAD.WIDE R4, R3, 0x2, R206 ;  /* 0x0000000203047825 */ /* 0x001fc600078e02ce */
[----:B------:R-:W2:Y:S04]  /*c6f0*/  LDG.E.U16 R102, desc[UR14][R102.64] ;  /* 0x0000000e66667981 */ /* 0x000ea8000c1e1500 */
[----:B------:R0:W2:Y:S04]  /*c700*/  LDG.E.U16 R91, desc[UR14][R4.64] ;  /* 0x0000000e045b7981 */ /* 0x0000a8000c1e1500 */
[----:B------:R-:W2:Y:S01]  /*c710*/  LDG.E.U16 R94, desc[UR14][R96.64] ;  /* 0x0000000e605e7981 */ /* 0x000ea2000c1e1500 */
[----:B0-----:R-:W-:-:S05]  /*c720*/  IMAD.WIDE R4, R3, 0x2, R182 ;  /* 0x0000000203047825 */ /* 0x001fca00078e02b6 */
[----:B------:R0:W2:Y:S01]  /*c730*/  LDG.E.U16 R93, desc[UR14][R4.64] ;  /* 0x0000000e045d7981 */ /* 0x0000a2000c1e1500 */
[----:B------:R-:W-:Y:S01]  /*c740*/  FFMA R6, R8, UR73, -R132 ;  /* 0x0000004908067c23 */ /* 0x000fe20008000884 */
[----:B0-----:R-:W-:-:S04]  /*c750*/  IMAD.WIDE R4, R3, 0x2, R158 ;  /* 0x0000000203047825 */ /* 0x001fc800078e029e */
[----:B------:R-:W-:Y:S01]  /*c760*/  FMUL R7, R9, 1.4426950216293334961 ;  /* 0x3fb8aa3b09077820 */ /* 0x000fe20000400000 */
[----:B------:R0:W2:Y:S01]  /*c770*/  LDG.E.U16 R96, desc[UR14][R4.64] ;  /* 0x0000000e04607981 */ /* 0x0000a2000c1e1500 */
[----:B------:R-:W-:-:S05]  /*c780*/  IMAD.WIDE R8, R3, 0x2, R166 ;  /* 0x0000000203087825 */ /* 0x000fca00078e02a6 */
[----:B------:R1:W2:Y:S01]  /*c790*/  LDG.E.U16 R97, desc[UR14][R8.64] ;  /* 0x0000000e08617981 */ /* 0x0002a2000c1e1500 */
[----:B0-----:R-:W-:-:S05]  /*c7a0*/  IMAD.WIDE R4, R3, 0x2, R104 ;  /* 0x0000000203047825 */ /* 0x001fca00078e0268 */
[----:B------:R0:W2:Y:S01]  /*c7b0*/  LDG.E.U16 R101, desc[UR14][R4.64] ;  /* 0x0000000e04657981 */ /* 0x0000a2000c1e1500 */
[----:B-1----:R-:W-:Y:S01]  /*c7c0*/  FMUL R8, R10, 1.4426950216293334961 ;  /* 0x3fb8aa3b0a087820 */ /* 0x002fe20000400000 */
[----:B------:R-:W-:Y:S01]  /*c7d0*/  FFMA R9, R11, UR73, -R132 ;  /* 0x000000490b097c23 */ /* 0x000fe20008000884 */
[----:B------:R-:W-:-:S04]  /*c7e0*/  IMAD.WIDE R10, R3, 0x2, R110 ;  /* 0x00000002030a7825 */ /* 0x000fc800078e026e */
[C---:B------:R-:W-:Y:S01]  /*c7f0*/  IMAD.WIDE R104, R3.reuse, 0x2, R244 ;  /* 0x0000000203687825 */ /* 0x040fe200078e02f4 */
[----:B------:R1:W2:Y:S03]  /*c800*/  LDG.E.U16 R99, desc[UR14][R10.64] ;  /* 0x0000000e0a637981 */ /* 0x0002a6000c1e1500 */
[----:B0-----:R-:W-:Y:S02]  /*c810*/  IMAD.WIDE R4, R3, 0x2, R236 ;  /* 0x0000000203047825 */ /* 0x001fe400078e02ec */
[----:B------:R-:W2:Y:S04]  /*c820*/  LDG.E.U16 R104, desc[UR14][R104.64] ;  /* 0x0000000e68687981 */ /* 0x000ea8000c1e1500 */
[----:B------:R0:W2:Y:S01]  /*c830*/  LDG.E.U16 R103, desc[UR14][R4.64] ;  /* 0x0000000e04677981 */ /* 0x0000a2000c1e1500 */
[----:B-1----:R-:W-:Y:S01]  /*c840*/  FMUL R10, R12, 1.4426950216293334961 ;  /* 0x3fb8aa3b0c0a7820 */ /* 0x002fe20000400000 */
[----:B------:R-:W-:Y:S01]  /*c850*/  FMUL R11, R13, 1.4426950216293334961 ;  /* 0x3fb8aa3b0d0b7820 */ /* 0x000fe20000400000 */
[----:B------:R-:W-:-:S05]  /*c860*/  IMAD.WIDE R12, R3, 0x2, R228 ;  /* 0x00000002030c7825 */ /* 0x000fca00078e02e4 */
[----:B------:R1:W2:Y:S01]  /*c870*/  LDG.E.U16 R105, desc[UR14][R12.64] ;  /* 0x0000000e0c697981 */ /* 0x0002a2000c1e1500 */
[----:B0-----:R-:W-:-:S04]  /*c880*/  FADD R5, R108, R109 ;  /* 0x0000006d6c057221 */ /* 0x001fc80000000000 */
[----:B------:R-:W-:-:S04]  /*c890*/  FADD R5, R106, R5 ;  /* 0x000000056a057221 */ /* 0x000fc80000000000 */
[C---:B------:R-:W-:Y:S01]  /*c8a0*/  FADD R118, R107.reuse, R5 ;  /* 0x000000056b767221 */ /* 0x040fe20000000000 */
[----:B------:R-:W-:Y:S01]  /*c8b0*/  F2FP.BF16.F32.PACK_AB R5, R107, R106 ;  /* 0x0000006a6b05723e */ /* 0x000fe200000010ff */
[----:B------:R-:W-:-:S04]  /*c8c0*/  IMAD.WIDE R106, R3, 0x2, R220 ;  /* 0x00000002036a7825 */ /* 0x000fc800078e02dc */
[----:B-1----:R-:W-:Y:S02]  /*c8d0*/  IMAD.WIDE R12, R3, 0x2, R212 ;  /* 0x00000002030c7825 */ /* 0x002fe400078e02d4 */
[----:B------:R-:W2:Y:S01]  /*c8e0*/  LDG.E.U16 R106, desc[UR14][R106.64] ;  /* 0x0000000e6a6a7981 */ /* 0x000ea2000c1e1500 */
[----:B------:R-:W-:-:S03]  /*c8f0*/  F2FP.BF16.F32.PACK_AB R4, R109, R108 ;  /* 0x0000006c6d04723e */ /* 0x000fc600000010ff */
[----:B------:R0:W2:Y:S02]  /*c900*/  LDG.E.U16 R107, desc[UR14][R12.64] ;  /* 0x0000000e0c6b7981 */ /* 0x0000a4000c1e1500 */
[----:B0-----:R-:W-:-:S05]  /*c910*/  IMAD.WIDE R12, R3, 0x2, R204 ;  /* 0x00000002030c7825 */ /* 0x001fca00078e02cc */
[----:B------:R0:W2:Y:S01]  /*c920*/  LDG.E.U16 R109, desc[UR14][R12.64] ;  /* 0x0000000e0c6d7981 */ /* 0x0000a2000c1e1500 */
[----:B------:R-:W-:-:S06]  /*c930*/  IMAD.WIDE R110, R3, 0x2, R188 ;  /* 0x00000002036e7825 */ /* 0x000fcc00078e02bc */
[----:B------:R-:W2:Y:S01]  /*c940*/  LDG.E.U16 R110, desc[UR14][R110.64] ;  /* 0x0000000e6e6e7981 */ /* 0x000ea2000c1e1500 */
[----:B0-----:R-:W-:-:S05]  /*c950*/  IMAD.WIDE R12, R3, 0x2, R196 ;  /* 0x00000002030c7825 */ /* 0x001fca00078e02c4 */
[----:B------:R0:W2:Y:S02]  /*c960*/  LDG.E.U16 R108, desc[UR14][R12.64] ;  /* 0x0000000e0c6c7981 */ /* 0x0000a4000c1e1500 */
[----:B0-----:R-:W-:-:S05]  /*c970*/  IMAD.WIDE R12, R3, 0x2, R180 ;  /* 0x00000002030c7825 */ /* 0x001fca00078e02b4 */
        /* <DEDUP_REMOVED lines=24> */
[----:B------:R0:W2:Y:S01]  /*cb00*/  LDG.E.U16 R126, desc[UR14][R12.64] ;  /* 0x0000000e0c7e7981 */ /* 0x0000a2000c1e1500 */
[----:B------:R-:W-:Y:S01]  /*cb10*/  FFMA R127, R36, UR73, -R132 ;  /* 0x00000049247f7c23 */ /* 0x000fe20008000884 */
        /* <DEDUP_REMOVED lines=17> */
[----:B------:R-:W-:Y:S01]  /*cc30*/  FMUL R6, R6, 1.4426950216293334961 ;  /* 0x3fb8aa3b06067820 */ /* 0x000fe20000400000 */
[----:B------:R-:W-:Y:S01]  /*cc40*/  MUFU.EX2 R7, R7 ;  /* 0x0000000700077308 */ /* 0x000fe20000000800 */
[----:B------:R-:W-:-:S07]  /*cc50*/  FMUL R9, R9, 1.4426950216293334961 ;  /* 0x3fb8aa3b09097820 */ /* 0x000fce0000400000 */
[----:B------:R-:W1:Y:S01]  /*cc60*/  MUFU.EX2 R6, R6 ;  /* 0x0000000600067308 */ /* 0x000e620000000800 */
[----:B------:R-:W-:-:S07]  /*cc70*/  FFMA R14, R14, UR73, -R132 ;  /* 0x000000490e0e7c23 */ /* 0x000fce0008000884 */
[----:B------:R-:W0:Y:S01]  /*cc80*/  MUFU.EX2 R8, R8 ;  /* 0x0000000800087308 */ /* 0x000e220000000800 */
[----:B------:R-:W-:Y:S01]  /*cc90*/  FMUL R14, R14, 1.4426950216293334961 ;  /* 0x3fb8aa3b0e0e7820 */ /* 0x000fe20000400000 */
[----:B------:R-:W-:-:S06]  /*cca0*/  FFMA R15, R15, UR73, -R132 ;  /* 0x000000490f0f7c23 */ /* 0x000fcc0008000884 */
[----:B------:R-:W0:Y:S01]  /*ccb0*/  MUFU.EX2 R9, R9 ;  /* 0x0000000900097308 */ /* 0x000e220000000800 */
[----:B-1----:R-:W-:Y:S01]  /*ccc0*/  FADD R118, R6, R118 ;  /* 0x0000007606767221 */ /* 0x002fe20000000000 */
[----:B------:R-:W-:-:S06]  /*ccd0*/  FMUL R15, R15, 1.4426950216293334961 ;  /* 0x3fb8aa3b0f0f7820 */ /* 0x000fcc0000400000 */
[----:B------:R-:W1:Y:S01]  /*cce0*/  MUFU.EX2 R10, R10 ;  /* 0x0000000a000a7308 */ /* 0x000e620000000800 */
[----:B------:R-:W-:Y:S01]  /*ccf0*/  FADD R118, R7, R118 ;  /* 0x0000007607767221 */ /* 0x000fe20000000000 */
[----:B------:R-:W-:-:S06]  /*cd00*/  FFMA R16, R16, UR73, -R132 ;  /* 0x0000004910107c23 */ /* 0x000fcc0008000884 */
[----:B------:R-:W1:Y:S01]  /*cd10*/  MUFU.EX2 R11, R11 ;  /* 0x0000000b000b7308 */ /* 0x000e620000000800 */
[----:B0-----:R-:W-:Y:S01]  /*cd20*/  FADD R118, R8, R118 ;  /* 0x0000007608767221 */ /* 0x001fe20000000000 */
[----:B------:R-:W-:Y:S01]  /*cd30*/  FMUL R16, R16, 1.4426950216293334961 ;  /* 0x3fb8aa3b10107820 */ /* 0x000fe20000400000 */
[----:B------:R-:W-:-:S05]  /*cd40*/  FFMA R17, R17, UR73, -R132 ;  /* 0x0000004911117c23 */ /* 0x000fca0008000884 */
[----:B------:R-:W0:Y:S01]  /*cd50*/  MUFU.EX2 R14, R14 ;  /* 0x0000000e000e7308 */ /* 0x000e220000000800 */
[----:B------:R-:W-:Y:S01]  /*cd60*/  FADD R118, R9, R118 ;  /* 0x0000007609767221 */ /* 0x000fe20000000000 */
[----:B------:R-:W-:Y:S01]  /*cd70*/  FFMA R18, R18, UR73, -R132 ;  /* 0x0000004912127c23 */ /* 0x000fe20008000884 */
[----:B------:R-:W-:-:S05]  /*cd80*/  FMUL R17, R17, 1.4426950216293334961 ;  /* 0x3fb8aa3b11117820 */ /* 0x000fca0000400000 */
[----:B------:R-:W0:Y:S01]  /*cd90*/  MUFU.EX2 R15, R15 ;  /* 0x0000000f000f7308 */ /* 0x000e220000000800 */
[----:B-1----:R-:W-:Y:S01]  /*cda0*/  FADD R118, R10, R118 ;  /* 0x000000760a767221 */ /* 0x002fe20000000000 */
[----:B------:R-:W-:Y:S01]  /*cdb0*/  FFMA R19, R19, UR73, -R132 ;  /* 0x0000004913137c23 */ /* 0x000fe20008000884 */
[----:B------:R-:W-:-:S05]  /*cdc0*/  FMUL R18, R18, 1.4426950216293334961 ;  /* 0x3fb8aa3b12127820 */ /* 0x000fca0000400000 */
[----:B------:R-:W1:Y:S01]  /*cdd0*/  MUFU.EX2 R16, R16 ;  /* 0x0000001000107308 */ /* 0x000e620000000800 */
[----:B------:R-:W-:Y:S01]  /*cde0*/  FADD R118, R11, R118 ;  /* 0x000000760b767221 */ /* 0x000fe20000000000 */
[----:B------:R-:W-:Y:S01]  /*cdf0*/  FMUL R19, R19, 1.4426950216293334961 ;  /* 0x3fb8aa3b13137820 */ /* 0x000fe20000400000 */
[----:B------:R-:W-:-:S05]  /*ce00*/  FFMA R20, R20, UR73, -R132 ;  /* 0x0000004914147c23 */ /* 0x000fca0008000884 */
[----:B------:R-:W1:Y:S01]  /*ce10*/  MUFU.EX2 R17, R17 ;  /* 0x0000001100117308 */ /* 0x000e620000000800 */
[----:B0-----:R-:W-:Y:S01]  /*ce20*/  FADD R118, R14, R118 ;  /* 0x000000760e767221 */ /* 0x001fe20000000000 */
[----:B------:R-:W-:Y:S01]  /*ce30*/  FFMA R21, R21, UR73, -R132 ;  /* 0x0000004915157c23 */ /* 0x000fe20008000884 */
[----:B------:R-:W-:-:S05]  /*ce40*/  FMUL R20, R20, 1.4426950216293334961 ;  /* 0x3fb8aa3b14147820 */ /* 0x000fca0000400000 */
[----:B------:R-:W0:Y:S01]  /*ce50*/  MUFU.EX2 R18, R18 ;  /* 0x0000001200127308 */ /* 0x000e220000000800 */
[----:B------:R-:W-:Y:S01]  /*ce60*/  FADD R118, R15, R118 ;  /* 0x000000760f767221 */ /* 0x000fe20000000000 */
[----:B------:R-:W-:Y:S01]  /*ce70*/  FFMA R22, R22, UR73, -R132 ;  /* 0x0000004916167c23 */ /* 0x000fe20008000884 */
[----:B------:R-:W-:-:S05]  /*ce80*/  FMUL R21, R21, 1.4426950216293334961 ;  /* 0x3fb8aa3b15157820 */ /* 0x000fca0000400000 */
[----:B------:R-:W0:Y:S01]  /*ce90*/  MUFU.EX2 R19, R19 ;  /* 0x0000001300137308 */ /* 0x000e220000000800 */
[----:B-1----:R-:W-:Y:S01]  /*cea0*/  FADD R118, R16, R118 ;  /* 0x0000007610767221 */ /* 0x002fe20000000000 */
[----:B------:R-:W-:Y:S01]  /*ceb0*/  FMUL R22, R22, 1.4426950216293334961 ;  /* 0x3fb8aa3b16167820 */ /* 0x000fe20000400000 */
[----:B------:R-:W-:-:S05]  /*cec0*/  FFMA R23, R23, UR73, -R132 ;  /* 0x0000004917177c23 */ /* 0x000fca0008000884 */
[----:B------:R-:W1:Y:S01]  /*ced0*/  MUFU.EX2 R20, R20 ;  /* 0x0000001400147308 */ /* 0x000e620000000800 */
[----:B------:R-:W-:Y:S01]  /*cee0*/  FADD R118, R17, R118 ;  /* 0x0000007611767221 */ /* 0x000fe20000000000 */
[----:B------:R-:W-:Y:S01]  /*cef0*/  FFMA R24, R24, UR73, -R132 ;  /* 0x0000004918187c23 */ /* 0x000fe20008000884 */
[----:B------:R-:W-:-:S05]  /*cf00*/  FMUL R23, R23, 1.4426950216293334961 ;  /* 0x3fb8aa3b17177820 */ /* 0x000fca0000400000 */
[----:B------:R-:W1:Y:S01]  /*cf10*/  MUFU.EX2 R21, R21 ;  /* 0x0000001500157308 */ /* 0x000e620000000800 */
[----:B0-----:R-:W-:Y:S01]  /*cf20*/  FADD R118, R18, R118 ;  /* 0x0000007612767221 */ /* 0x001fe20000000000 */
[----:B------:R-:W-:Y:S01]  /*cf30*/  FFMA R25, R25, UR73, -R132 ;  /* 0x0000004919197c23 */ /* 0x000fe20008000884 */
[----:B------:R-:W-:-:S05]  /*cf40*/  FMUL R24, R24, 1.4426950216293334961 ;  /* 0x3fb8aa3b18187820 */ /* 0x000fca0000400000 */
[----:B------:R-:W0:Y:S01]  /*cf50*/  MUFU.EX2 R22, R22 ;  /* 0x0000001600167308 */ /* 0x000e220000000800 */
[----:B------:R-:W-:Y:S01]  /*cf60*/  FADD R118, R19, R118 ;  /* 0x0000007613767221 */ /* 0x000fe20000000000 */
[----:B------:R-:W-:Y:S01]  /*cf70*/  FMUL R25, R25, 1.4426950216293334961 ;  /* 0x3fb8aa3b19197820 */ /* 0x000fe20000400000 */
[----:B------:R-:W-:-:S05]  /*cf80*/  FFMA R26, R26, UR73, -R132 ;  /* 0x000000491a1a7c23 */ /* 0x000fca0008000884 */
[----:B------:R-:W0:Y:S01]  /*cf90*/  MUFU.EX2 R23, R23 ;  /* 0x0000001700177308 */ /* 0x000e220000000800 */
[----:B-1----:R-:W-:Y:S01]  /*cfa0*/  FADD R118, R20, R118 ;  /* 0x0000007614767221 */ /* 0x002fe20000000000 */
[----:B------:R-:W-:Y:S01]  /*cfb0*/  FFMA R27, R27, UR73, -R132 ;  /* 0x000000491b1b7c23 */ /* 0x000fe20008000884 */
[----:B------:R-:W-:-:S05]  /*cfc0*/  FMUL R26, R26, 1.4426950216293334961 ;  /* 0x3fb8aa3b1a1a7820 */ /* 0x000fca0000400000 */
[----:B------:R-:W1:Y:S01]  /*cfd0*/  MUFU.EX2 R24, R24 ;  /* 0x0000001800187308 */ /* 0x000e620000000800 */
[----:B------:R-:W-:Y:S01]  /*cfe0*/  FADD R118, R21, R118 ;  /* 0x0000007615767221 */ /* 0x000fe20000000000 */
[----:B------:R-:W-:Y:S01]  /*cff0*/  FFMA R28, R28, UR73, -R132 ;  /* 0x000000491c1c7c23 */ /* 0x000fe20008000884 */
[----:B------:R-:W-:-:S05]  /*d000*/  FMUL R27, R27, 1.4426950216293334961 ;  /* 0x3fb8aa3b1b1b7820 */ /* 0x000fca0000400000 */
        /* <DEDUP_REMOVED lines=30> */
[----:B------:R-:W-:-:S06]  /*d1f0*/  FMUL R35, R35, 1.4426950216293334961 ;  /* 0x3fb8aa3b23237820 */ /* 0x000fcc0000400000 */
[----:B------:R-:W1:Y:S01]  /*d200*/  MUFU.EX2 R33, R33 ;  /* 0x0000002100217308 */ /* 0x000e620000000800 */
[----:B0-----:R-:W-:Y:S01]  /*d210*/  FADD R118, R30, R118 ;  /* 0x000000761e767221 */ /* 0x001fe20000000000 */
[----:B------:R-:W-:-:S06]  /*d220*/  FMUL R127, R127, 1.4426950216293334961 ;  /* 0x3fb8aa3b7f7f7820 */ /* 0x000fcc0000400000 */
[----:B------:R-:W0:Y:S01]  /*d230*/  MUFU.EX2 R34, R34 ;  /* 0x0000002200227308 */ /* 0x000e220000000800 */
[----:B------:R-:W-:Y:S01]  /*d240*/  FADD R118, R31, R118 ;  /* 0x000000761f767221 */ /* 0x000fe20000000000 */
[----:B------:R-:W-:-:S06]  /*d250*/  FMUL R128, R128, 1.4426950216293334961 ;  /* 0x3fb8aa3b80807820 */ /* 0x000fcc0000400000 */
[----:B------:R-:W0:Y:S01]  /*d260*/  MUFU.EX2 R35, R35 ;  /* 0x0000002300237308 */ /* 0x000e220000000800 */
[----:B-1----:R-:W-:Y:S01]  /*d270*/  FADD R118, R32, R118 ;  /* 0x0000007620767221 */ /* 0x002fe20000000000 */
[----:B------:R-:W-:-:S06]  /*d280*/  FMUL R129, R129, 1.4426950216293334961 ;  /* 0x3fb8aa3b81817820 */ /* 0x000fcc0000400000 */
        /* <DEDUP_REMOVED lines=8> */
[----:B------:R-:W-:Y:S01]  /*d310*/  FMUL R135, R135, 1.4426950216293334961 ;  /* 0x3fb8aa3b87877820 */ /* 0x000fe20000400000 */
[----:B------:R-:W-:-:S05]  /*d320*/  FFMA R12, R42, UR73, -R132 ;  /* 0x000000492a0c7c23 */ /* 0x000fca0008000884 */
[----:B------:R-:W0:Y:S01]  /*d330*/  MUFU.EX2 R130, R130 ;  /* 0x0000008200827308 */ /* 0x000e220000000800 */
[----:B-1----:R-:W-:Y:S01]  /*d340*/  FADD R118, R127, R118 ;  /* 0x000000767f767221 */ /* 0x002fe20000000000 */
[----:B------:R-:W-:Y:S01]  /*d350*/  FMUL R12, R12, 1.4426950216293334961 ;  /* 0x3fb8aa3b0c0c7820 */ /* 0x000fe20000400000 */
[----:B------:R-:W-:-:S05]  /*d360*/  FFMA R13, R43, UR73, -R132 ;  /* 0x000000492b0d7c23 */ /* 0x000fca0008000884 */
[----:B------:R-:W1:Y:S01]  /*d370*/  MUFU.EX2 R131, R131 ;  /* 0x0000008300837308 */ /* 0x000e620000000800 */
[----:B------:R-:W-:Y:S01]  /*d380*/  FADD R118, R128, R118 ;  /* 0x0000007680767221 */ /* 0x000fe20000000000 */
[----:B------:R-:W-:Y:S01]  /*d390*/  F2FP.BF16.F32.PACK_AB R6, R7, R6 ;  /* 0x000000060706723e */ /* 0x000fe200000010ff */
[----:B------:R-:W-:Y:S01]  /*d3a0*/  FMUL R13, R13, 1.4426950216293334961 ;  /* 0x3fb8aa3b0d0d7820 */ /* 0x000fe20000400000 */
[----:B------:R-:W-:-:S04]  /*d3b0*/  F2FP.BF16.F32.PACK_AB R7, R9, R8 ;  /* 0x000000080907723e */ /* 0x000fc800000010ff */
[----:B------:R-:W1:Y:S01]  /*d3c0*/  MUFU.EX2 R42, R135 ;  /* 0x00000087002a7308 */ /* 0x000e620000000800 */
[----:B------:R-:W-:Y:S01]  /*d3d0*/  FFMA R9, R44, UR73, -R132 ;  /* 0x000000492c097c23 */ /* 0x000fe20008000884 */
[----:B0-----:R-:W-:Y:S01]  /*d3e0*/  FADD R118, R129, R118 ;  /* 0x0000007681767221 */ /* 0x001fe20000000000 */
[----:B------:R-:W-:Y:S01]  /*d3f0*/  F2FP.BF16.F32.PACK_AB R8, R11, R10 ;  /* 0x0000000a0b08723e */ /* 0x000fe200000010ff */
[----:B------:R-:W-:-:S04]  /*d400*/  FFMA R10, R45, UR73, -R132 ;  /* 0x000000492d0a7c23 */ /* 0x000fc80008000884 */
[----:B------:R0:W3:Y:S01]  /*d410*/  MUFU.EX2 R43, R12 ;  /* 0x0000000c002b7308 */ /* 0x0000e20000000800 */
[----:B------:R-:W-:Y:S01]  /*d420*/  FMUL R9, R9, 1.4426950216293334961 ;  /* 0x3fb8aa3b09097820 */ /* 0x000fe20000400000 */
[----:B------:R-:W-:Y:S01]  /*d430*/  FADD R118, R130, R118 ;  /* 0x0000007682767221 */ /* 0x000fe20000000000 */
[----:B------:R-:W-:Y:S01]  /*d440*/  FMUL R10, R10, 1.4426950216293334961 ;  /* 0x3fb8aa3b0a0a7820 */ /* 0x000fe20000400000 */
[----:B------:R-:W-:-:S04]  /*d450*/  FFMA R11, R46, UR73, -R132 ;  /* 0x000000492e0b7c23 */ /* 0x000fc80008000884 */
[----:B------:R3:W2:Y:S01]  /*d460*/  MUFU.EX2 R44, R13 ;  /* 0x0000000d002c7308 */ /* 0x0006a20000000800 */
[----:B-1----:R-:W-:Y:S01]  /*d470*/  FADD R118, R131, R118 ;  /* 0x0000007683767221 */ /* 0x002fe20000000000 */
[----:B------:R-:W-:Y:S01]  /*d480*/  FMUL R11, R11, 1.4426950216293334961 ;  /* 0x3fb8aa3b0b0b7820 */ /* 0x000fe20000400000 */
[----:B0-----:R-:W-:-:S05]  /*d490*/  FFMA R12, R47, UR73, -R132 ;  /* 0x000000492f0c7c23 */ /* 0x001fca0008000884 */
[----:B------:R0:W1:Y:S01]  /*d4a0*/  MUFU.EX2 R45, R9 ;  /* 0x00000009002d7308 */ /* 0x0000620000000800 */
[----:B------:R-:W-:Y:S01]  /*d4b0*/  FADD R118, R42, R118 ;  /* 0x000000762a767221 */ /* 0x000fe20000000000 */
[----:B------:R-:W-:Y:S01]  /*d4c0*/  FMUL R12, R12, 1.4426950216293334961 ;  /* 0x3fb8aa3b0c0c7820 */ /* 0x000fe20000400000 */
[----:B---3--:R-:W-:-:S05]  /*d4d0*/  FFMA R13, R48, UR73, -R132 ;  /* 0x00000049300d7c23 */ /* 0x008fca0008000884 */
[----:B------:R3:W1:Y:S01]  /*d4e0*/  MUFU.EX2 R46, R10 ;  /* 0x0000000a002e7308 */ /* 0x0006620000000800 */
[----:B------:R-:W-:Y:S01]  /*d4f0*/  FADD R118, R43, R118 ;  /* 0x000000762b767221 */ /* 0x000fe20000000000 */
[----:B0-----:R-:W-:Y:S01]  /*d500*/  F2FP.BF16.F32.PACK_AB R9, R15, R14 ;  /* 0x0000000e0f09723e */ /* 0x001fe200000010ff */
[----:B------:R-:W-:Y:S01]  /*d510*/  FMUL R13, R13, 1.4426950216293334961 ;  /* 0x3fb8aa3b0d0d7820 */ /* 0x000fe20000400000 */
[----:B------:R-:W-:-:S04]  /*d520*/  FFMA R14, R49, UR73, -R132 ;  /* 0x00000049310e7c23 */ /* 0x000fc80008000884 */
[----:B------:R-:W0:Y:S01]  /*d530*/  MUFU.EX2 R47, R11 ;  /* 0x0000000b002f7308 */ /* 0x000e220000000800 */
[----:B--2---:R-:W-:Y:S01]  /*d540*/  FADD R118, R44, R118 ;  /* 0x000000762c767221 */ /* 0x004fe20000000000 */
[----:B------:R-:W-:Y:S01]  /*d550*/  FFMA R15, R50, UR73, -R132 ;  /* 0x00000049320f7c23 */ /* 0x000fe20008000884 */
[----:B---3--:R-:W-:Y:S01]  /*d560*/  F2FP.BF16.F32.PACK_AB R10, R17, R16 ;  /* 0x00000010110a723e */ /* 0x008fe200000010ff */
[----:B------:R-:W-:-:S04]  /*d570*/  FMUL R14, R14, 1.4426950216293334961 ;  /* 0x3fb8aa3b0e0e7820 */ /* 0x000fc80000400000 */
[----:B------:R-:W2:Y:S01]  /*d580*/  MUFU.EX2 R48, R12 ;  /* 0x0000000c00307308 */ /* 0x000ea20000000800 */
[----:B------:R-:W-:Y:S01]  /*d590*/  FFMA R16, R51, UR73, -R132 ;  /* 0x0000004933107c23 */ /* 0x000fe20008000884 */
[----:B-1----:R-:W-:Y:S01]  /*d5a0*/  FADD R118, R45, R118 ;  /* 0x000000762d767221 */ /* 0x002fe20000000000 */
[----:B------:R-:W-:-:S05]  /*d5b0*/  FMUL R15, R15, 1.4426950216293334961 ;  /* 0x3fb8aa3b0f0f7820 */ /* 0x000fca0000400000 */
[----:B------:R-:W1:Y:S01]  /*d5c0*/  MUFU.EX2 R49, R13 ;  /* 0x0000000d00317308 */ /* 0x000e620000000800 */
[----:B------:R-:W-:Y:S01]  /*d5d0*/  FMUL R16, R16, 1.4426950216293334961 ;  /* 0x3fb8aa3b10107820 */ /* 0x000fe20000400000 */
[----:B------:R-:W-:Y:S01]  /*d5e0*/  FADD R118, R46, R118 ;  /* 0x000000762e767221 */ /* 0x000fe20000000000 */
[----:B------:R-:W-:-:S05]  /*d5f0*/  FFMA R52, R52, UR73, -R132 ;  /* 0x0000004934347c23 */ /* 0x000fca0008000884 */
[----:B------:R-:W3:Y:S01]  /*d600*/  MUFU.EX2 R50, R14 ;  /* 0x0000000e00327308 */ /* 0x000ee20000000800 */
[----:B0-----:R-:W-:Y:S01]  /*d610*/  FADD R118, R47, R118 ;  /* 0x000000762f767221 */ /* 0x001fe20000000000 */
[----:B------:R-:W-:-:S06]  /*d620*/  FFMA R53, R53, UR73, -R132 ;  /* 0x0000004935357c23 */ /* 0x000fcc0008000884 */
[----:B------:R0:W1:Y:S01]  /*d630*/  MUFU.EX2 R51, R15 ;  /* 0x0000000f00337308 */ /* 0x0000620000000800 */
[----:B--2---:R-:W-:Y:S01]  /*d640*/  FADD R118, R48, R118 ;  /* 0x0000007630767221 */ /* 0x004fe20000000000 */
[----:B------:R-:W-:Y:S01]  /*d650*/  FFMA R54, R54, UR73, -R132 ;  /* 0x0000004936367c23 */ /* 0x000fe20008000884 */
[----:B0-----:R-:W-:-:S05]  /*d660*/  F2FP.BF16.F32.PACK_AB R15, R27, R26 ;  /* 0x0000001a1b0f723e */ /* 0x001fca00000010ff */
[----:B------:R0:W2:Y:S01]  /*d670*/  MUFU.EX2 R27, R16 ;  /* 0x00000010001b7308 */ /* 0x0000a20000000800 */
[----:B------:R-:W-:Y:S02]  /*d680*/  F2FP.BF16.F32.PACK_AB R17, R31, R30 ;  /* 0x0000001e1f11723e */ /* 0x000fe400000010ff */
[----:B0-----:R-:W-:Y:S01]  /*d690*/  F2FP.BF16.F32.PACK_AB R16, R29, R28 ;  /* 0x0000001c1d10723e */ /* 0x001fe200000010ff */
[----:B------:R-:W-:Y:S01]  /*d6a0*/  FMUL R28, R52, 1.4426950216293334961 ;  /* 0x3fb8aa3b341c7820 */ /* 0x000fe20000400000 */
[----:B------:R-:W-:Y:S01]  /*d6b0*/  FMUL R29, R53, 1.4426950216293334961 ;  /* 0x3fb8aa3b351d7820 */ /* 0x000fe20000400000 */
[----:B-1----:R-:W-:Y:S01]  /*d6c0*/  FADD R118, R49, R118 ;  /* 0x0000007631767221 */ /* 0x002fe20000000000 */
[----:B------:R-:W-:Y:S01]  /*d6d0*/  FMUL R30, R54, 1.4426950216293334961 ;  /* 0x3fb8aa3b361e7820 */ /* 0x000fe20000400000 */
[----:B------:R-:W-:Y:S02]  /*d6e0*/  FFMA R55, R55, UR73, -R132 ;  /* 0x0000004937377c23 */ /* 0x000fe40008000884 */
[----:B------:R-:W0:Y:S01]  /*d6f0*/  MUFU.EX2 R28, R28 ;  /* 0x0000001c001c7308 */ /* 0x000e220000000800 */
[----:B---3--:R-:W-:Y:S01]  /*d700*/  FADD R118, R50, R118 ;  /* 0x0000007632767221 */ /* 0x008fe20000000000 */
[----:B------:R-:W-:Y:S01]  /*d710*/  FMUL R31, R55, 1.4426950216293334961 ;  /* 0x3fb8aa3b371f7820 */ /* 0x000fe20000400000 */
[----:B------:R-:W-:Y:S01]  /*d720*/  FFMA R56, R56, UR73, -R132 ;  /* 0x0000004938387c23 */ /* 0x000fe20008000884 */
[----:B------:R-:W-:-:S04]  /*d730*/  F2FP.BF16.F32.PACK_AB R11, R19, R18 ;  /* 0x00000012130b723e */ /* 0x000fc800000010ff */
[----:B------:R-:W1:Y:S01]  /*d740*/  MUFU.EX2 R29, R29 ;  /* 0x0000001d001d7308 */ /* 0x000e620000000800 */
[----:B------:R-:W-:Y:S01]  /*d750*/  F2FP.BF16.F32.PACK_AB R18, R33, R32 ;  /* 0x000000202112723e */ /* 0x000fe200000010ff */
[----:B------:R-:W-:Y:S01]  /*d760*/  FADD R118, R51, R118 ;  /* 0x0000007633767221 */ /* 0x000fe20000000000 */
[----:B------:R-:W-:Y:S01]  /*d770*/  FMUL R32, R56, 1.4426950216293334961 ;  /* 0x3fb8aa3b38207820 */ /* 0x000fe20000400000 */
[----:B------:R-:W-:-:S04]  /*d780*/  FFMA R57, R57, UR73, -R132 ;  /* 0x0000004939397c23 */ /* 0x000fc80008000884 */
[----:B------:R-:W3:Y:S01]  /*d790*/  MUFU.EX2 R30, R30 ;  /* 0x0000001e001e7308 */ /* 0x000ee20000000800 */
[----:B--2---:R-:W-:Y:S01]  /*d7a0*/  FADD R118, R27, R118 ;  /* 0x000000761b767221 */ /* 0x004fe20000000000 */
[----:B------:R-:W-:Y:S01]  /*d7b0*/  FMUL R33, R57, 1.4426950216293334961 ;  /* 0x3fb8aa3b39217820 */ /* 0x000fe20000400000 */
[----:B------:R-:W-:-:S05]  /*d7c0*/  FFMA R58, R58, UR73, -R132 ;  /* 0x000000493a3a7c23 */ /* 0x000fca0008000884 */
[----:B------:R-:W2:Y:S01]  /*d7d0*/  MUFU.EX2 R31, R31 ;  /* 0x0000001f001f7308 */ /* 0x000ea20000000800 */
[----:B------:R-:W-:Y:S01]  /*d7e0*/  F2FP.BF16.F32.PACK_AB R19, R35, R34 ;  /* 0x000000222313723e */ /* 0x000fe200000010ff */
[----:B0-----:R-:W-:Y:S01]  /*d7f0*/  FADD R118, R28, R118 ;  /* 0x000000761c767221 */ /* 0x001fe20000000000 */
[----:B------:R-:W-:Y:S01]  /*d800*/  FMUL R34, R58, 1.4426950216293334961 ;  /* 0x3fb8aa3b3a227820 */ /* 0x000fe20000400000 */
[----:B------:R-:W-:-:S04]  /*d810*/  FFMA R59, R59, UR73, -R132 ;  /* 0x000000493b3b7c23 */ /* 0x000fc80008000884 */
[----:B------:R-:W0:Y:S01]  /*d820*/  MUFU.EX2 R32, R32 ;  /* 0x0000002000207308 */ /* 0x000e220000000800 */
[----:B-1----:R-:W-:Y:S01]  /*d830*/  FADD R118, R29, R118 ;  /* 0x000000761d767221 */ /* 0x002fe20000000000 */
[----:B------:R-:W-:Y:S01]  /*d840*/  FMUL R35, R59, 1.4426950216293334961 ;  /* 0x3fb8aa3b3b237820 */ /* 0x000fe20000400000 */
[----:B------:R-:W-:Y:S01]  /*d850*/  FFMA R60, R60, UR73, -R132 ;  /* 0x000000493c3c7c23 */ /* 0x000fe20008000884 */
[----:B------:R-:W-:-:S04]  /*d860*/  F2FP.BF16.F32.PACK_AB R13, R23, R22 ;  /* 0x00000016170d723e */ /* 0x000fc800000010ff */
[----:B------:R-:W1:Y:S01]  /*d870*/  MUFU.EX2 R33, R33 ;  /* 0x0000002100217308 */ /* 0x000e620000000800 */
[----:B------:R-:W-:Y:S01]  /*d880*/  F2FP.BF16.F32.PACK_AB R22, R42, R131 ;  /* 0x000000832a16723e */ /* 0x000fe200000010ff */
[----:B---3--:R-:W-:Y:S01]  /*d890*/  FADD R118, R30, R118 ;  /* 0x000000761e767221 */ /* 0x008fe20000000000 */
[----:B------:R-:W-:Y:S01]  /*d8a0*/  FMUL R42, R60, 1.4426950216293334961 ;  /* 0x3fb8aa3b3c2a7820 */ /* 0x000fe20000400000 */
[----:B------:R-:W-:-:S04]  /*d8b0*/  FFMA R61, R61, UR73, -R132 ;  /* 0x000000493d3d7c23 */ /* 0x000fc80008000884 */
[----:B------:R-:W3:Y:S01]  /*d8c0*/  MUFU.EX2 R34, R34 ;  /* 0x0000002200227308 */ /* 0x000ee20000000800 */
[----:B------:R-:W-:Y:S01]  /*d8d0*/  F2FP.BF16.F32.PACK_AB R28, R29, R28 ;  /* 0x0000001c1d1c723e */ /* 0x000fe200000010ff */
[----:B--2---:R-:W-:Y:S01]  /*d8e0*/  FADD R29, R31, R118 ;  /* 0x000000761f1d7221 */ /* 0x004fe20000000000 */
[----:B------:R-:W-:Y:S01]  /*d8f0*/  F2FP.BF16.F32.PACK_AB R23, R44, R43 ;  /* 0x0000002b2c17723e */ /* 0x000fe200000010ff */
[----:B------:R-:W-:Y:S01]  /*d900*/  FMUL R43, R61, 1.4426950216293334961 ;  /* 0x3fb8aa3b3d2b7820 */ /* 0x000fe20000400000 */
[----:B------:R-:W-:-:S03]  /*d910*/  FFMA R62, R62, UR73, -R132 ;  /* 0x000000493e3e7c23 */ /* 0x000fc60008000884 */
[----:B------:R-:W2:Y:S01]  /*d920*/  MUFU.EX2 R35, R35 ;  /* 0x0000002300237308 */ /* 0x000ea20000000800 */
[----:B0-----:R-:W-:Y:S01]  /*d930*/  FADD R29, R32, R29 ;  /* 0x0000001d201d7221 */ /* 0x001fe20000000000 */
[----:B------:R-:W-:Y:S01]  /*d940*/  FMUL R44, R62, 1.4426950216293334961 ;  /* 0x3fb8aa3b3e2c7820 */ /* 0x000fe20000400000 */
[----:B------:R-:W-:Y:S01]  /*d950*/  FFMA R63, R63, UR73, -R132 ;  /* 0x000000493f3f7c23 */ /* 0x000fe20008000884 */
[----:B------:R-:W-:-:S04]  /*d960*/  F2FP.BF16.F32.PACK_AB R14, R25, R24 ;  /* 0x00000018190e723e */ /* 0x000fc800000010ff */
[----:B------:R-:W0:Y:S01]  /*d970*/  MUFU.EX2 R42, R42 ;  /* 0x0000002a002a7308 */ /* 0x000e220000000800 */
[----:B------:R-:W-:Y:S01]  /*d980*/  F2FP.BF16.F32.PACK_AB R24, R46, R45 ;  /* 0x0000002d2e18723e */ /* 0x000fe200000010ff */
[----:B-1----:R-:W-:Y:S01]  /*d990*/  FADD R29, R33, R29 ;  /* 0x0000001d211d7221 */ /* 0x002fe20000000000 */
[----:B------:R-:W-:Y:S01]  /*d9a0*/  FMUL R45, R63, 1.4426950216293334961 ;  /* 0x3fb8aa3b3f2d7820 */ /* 0x000fe20000400000 */
[----:B------:R-:W-:Y:S01]  /*d9b0*/  FFMA R64, R64, UR73, -R132 ;  /* 0x0000004940407c23 */ /* 0x000fe20008000884 */
[----:B------:R-:W-:-:S03]  /*d9c0*/  LOP3.LUT R53, R133, 0x20, RZ, 0x3c, !PT ;  /* 0x0000002085357812 */ /* 0x000fc600078e3cff */
[----:B------:R-:W1:Y:S01]  /*d9d0*/  MUFU.EX2 R43, R43 ;  /* 0x0000002b002b7308 */ /* 0x000e620000000800 */
[----:B------:R-:W-:Y:S01]  /*d9e0*/  F2FP.BF16.F32.PACK_AB R25, R48, R47 ;  /* 0x0000002f3019723e */ /* 0x000fe200000010ff */
[----:B---3--:R-:W-:Y:S01]  /*d9f0*/  FADD R29, R34, R29 ;  /* 0x0000001d221d7221 */ /* 0x008fe20000000000 */
[----:B------:R-:W-:Y:S01]  /*da00*/  FMUL R47, R64, 1.4426950216293334961 ;  /* 0x3fb8aa3b402f7820 */ /* 0x000fe20000400000 */
[--C-:B------:R-:W-:Y:S01]  /*da10*/  FFMA R65, R65, UR73, -R132.reuse ;  /* 0x0000004941417c23 */ /* 0x100fe20008000884 */
[----:B------:R3:W-:Y:S03]  /*da20*/  STS.U16 [R133+UR8+0x10000], R0 ;  /* 0x0100000085007988 */ /* 0x0007e60008000408 */
[----:B------:R-:W0:Y:S01]  /*da30*/  MUFU.EX2 R44, R44 ;  /* 0x0000002c002c7308 */ /* 0x000e220000000800 */
[----:B------:R-:W-:Y:S01]  /*da40*/  STS.U16 [R133+UR8+0x10400], R80 ;  /* 0x0104005085007988 */ /* 0x000fe20008000408 */
[----:B------:R-:W-:Y:S01]  /*da50*/  FFMA R66, R66, UR73, -R132 ;  /* 0x0000004942427c23 */ /* 0x000fe20008000884 */
[----:B--2---:R-:W-:-:S02]  /*da60*/  FADD R29, R35, R29 ;  /* 0x0000001d231d7221 */ /* 0x004fc40000000000 */
[----:B------:R-:W-:Y:S01]  /*da70*/  STS.U16 [R133+UR8+0x10800], R79 ;  /* 0x0108004f85007988 */ /* 0x000fe20008000408 */
[----:B------:R-:W-:Y:S02]  /*da80*/  FMUL R46, R65, 1.4426950216293334961 ;  /* 0x3fb8aa3b412e7820 */ /* 0x000fe40000400000 */
[----:B------:R-:W2:Y:S01]  /*da90*/  MUFU.EX2 R45, R45 ;  /* 0x0000002d002d7308 */ /* 0x000ea20000000800 */
        /* <DEDUP_REMOVED lines=10> */
[----:B----4-:R-:W-:Y:S04]  /*db40*/  STS.U16 [R133+UR8+0x13400], R82 ;  /* 0x0134005285007988 */ /* 0x010fe80008000408 */
[----:B------:R-:W-:Y:S04]  /*db50*/  STS.U16 [R133+UR8+0x13800], R81 ;  /* 0x0138005185007988 */ /* 0x000fe80008000408 */
[----:B------:R-:W-:Y:S01]  /*db60*/  STS.U16 [R133+UR8+0x13c00], R85 ;  /* 0x013c005585007988 */ /* 0x000fe20008000408 */
[----:B------:R-:W-:-:S03]  /*db70*/  FFMA R67, R67, UR73, -R132 ;  /* 0x0000004943437c23 */ /* 0x000fc60008000884 */
[----:B------:R-:W-:Y:S01]  /*db80*/  STS.U16 [R53+UR8+0x10100], R84 ;  /* 0x0101005435007988 */ /* 0x000fe20008000408 */
[----:B------:R-:W4:Y:S03]  /*db90*/  MUFU.EX2 R47, R47 ;  /* 0x0000002f002f7308 */ /* 0x000f260000000800 */
[----:B------:R-:W-:Y:S01]  /*dba0*/  STS.U16 [R53+UR8+0x10500], R83 ;  /* 0x0105005335007988 */ /* 0x000fe20008000408 */
[----:B------:R-:W-:-:S03]  /*dbb0*/  FMUL R48, R66, 1.4426950216293334961 ;  /* 0x3fb8aa3b42307820 */ /* 0x000fc60000400000 */
[----:B-----5:R-:W-:Y:S01]  /*dbc0*/  STS.U16 [R53+UR8+0x10900], R88 ;  /* 0x0109005835007988 */ /* 0x020fe20008000408 */
[----:B0-----:R-:W-:-:S03]  /*dbd0*/  FADD R29, R42, R29 ;  /* 0x0000001d2a1d7221 */ /* 0x001fc60000000000 */
[----:B------:R-:W-:Y:S01]  /*dbe0*/  STS.U16 [R53+UR8+0x10d00], R87 ;  /* 0x010d005735007988 */ /* 0x000fe20008000408 */
[----:B------:R-:W-:-:S03]  /*dbf0*/  FMUL R67, R67, 1.4426950216293334961 ;  /* 0x3fb8aa3b43437820 */ /* 0x000fc60000400000 */
[----:B------:R-:W-:Y:S01]  /*dc00*/  STS.U16 [R53+UR8+0x11100], R86 ;  /* 0x0111005635007988 */ /* 0x000fe20008000408 */
[----:B------:R-:W-:-:S03]  /*dc10*/  F2FP.BF16.F32.PACK_AB R26, R50, R49 ;  /* 0x00000031321a723e */ /* 0x000fc600000010ff */
[----:B------:R-:W-:Y:S01]  /*dc20*/  STS.U16 [R53+UR8+0x11500], R90 ;  /* 0x0115005a35007988 */ /* 0x000fe20008000408 */
[----:B------:R-:W0:Y:S03]  /*dc30*/  MUFU.EX2 R46, R46 ;  /* 0x0000002e002e7308 */ /* 0x000e260000000800 */
[----:B------:R-:W-:Y:S01]  /*dc40*/  STS.U16 [R53+UR8+0x11900], R89 ;  /* 0x0119005935007988 */ /* 0x000fe20008000408 */
[----:B-1----:R-:W-:-:S03]  /*dc50*/  FADD R49, R43, R29 ;  /* 0x0000001d2b317221 */ /* 0x002fc60000000000 */
[----:B------:R-:W-:Y:S01]  /*dc60*/  STS.U16 [R53+UR8+0x11d00], R92 ;  /* 0x011d005c35007988 */ /* 0x000fe20008000408 */
[----:B------:R-:W1:Y:S03]  /*dc70*/  MUFU.EX2 R48, R48 ;  /* 0x0000003000307308 */ /* 0x000e660000000800 */
[----:B------:R-:W-:Y:S01]  /*dc80*/  STS.U16 [R53+UR8+0x12100], R91 ;  /* 0x0121005b35007988 */ /* 0x000fe20008000408 */
[----:B------:R-:W-:-:S03]  /*dc90*/  LOP3.LUT R52, R133, 0x40, RZ, 0x3c, !PT ;  /* 0x0000004085347812 */ /* 0x000fc600078e3cff */
[----:B------:R-:W-:Y:S01]  /*dca0*/  STS.U16 [R53+UR8+0x12500], R95 ;  /* 0x0125005f35007988 */ /* 0x000fe20008000408 */
[----:B------:R-:W5:Y:S03]  /*dcb0*/  MUFU.EX2 R135, R67 ;  /* 0x0000004300877308 */ /* 0x000f660000000800 */
[----:B------:R-:W-:Y:S01]  /*dcc0*/  STS.U16 [R53+UR8+0x12900], R94 ;  /* 0x0129005e35007988 */ /* 0x000fe20008000408 */
[----:B------:R-:W-:-:S03]  /*dcd0*/  FADD R49, R44, R49 ;  /* 0x000000312c317221 */ /* 0x000fc60000000000 */
[----:B------:R-:W-:Y:S04]  /*dce0*/  STS.U16 [R53+UR8+0x12d00], R93 ;  /* 0x012d005d35007988 */ /* 0x000fe80008000408 */
[----:B------:R-:W-:Y:S04]  /*dcf0*/  STS.U16 [R53+UR8+0x13100], R98 ;  /* 0x0131006235007988 */ /* 0x000fe80008000408 */
[----:B------:R-:W-:Y:S01]  /*dd00*/  STS.U16 [R53+UR8+0x13500], R97 ;  /* 0x0135006135007988 */ /* 0x000fe20008000408 */
[----:B--2---:R-:W-:-:S03]  /*dd10*/  FADD R49, R45, R49 ;  /* 0x000000312d317221 */ /* 0x004fc60000000000 */
[----:B------:R-:W-:Y:S04]  /*dd20*/  STS.U16 [R53+UR8+0x13900], R96 ;  /* 0x0139006035007988 */ /* 0x000fe80008000408 */
[----:B------:R-:W-:Y:S04]  /*dd30*/  STS.U16 [R53+UR8+0x13d00], R100 ;  /* 0x013d006435007988 */ /* 0x000fe80008000408 */
[----:B------:R-:W-:Y:S04]  /*dd40*/  STS.U16 [R52+UR8+0x10200], R99 ;  /* 0x0102006334007988 */ /* 0x000fe80008000408 */
[----:B------:R-:W-:Y:S01]  /*dd50*/  STS.U16 [R52+UR8+0x10600], R102 ;  /* 0x0106006634007988 */ /* 0x000fe20008000408 */
[----:B----4-:R-:W-:-:S03]  /*dd60*/  FADD R49, R47, R49 ;  /* 0x000000312f317221 */ /* 0x010fc60000000000 */
[----:B------:R-:W-:Y:S04]  /*dd70*/  STS.U16 [R52+UR8+0x10a00], R101 ;  /* 0x010a006534007988 */ /* 0x000fe80008000408 */
[----:B------:R-:W-:Y:S04]  /*dd80*/  STS.U16 [R52+UR8+0x10e00], R104 ;  /* 0x010e006834007988 */ /* 0x000fe80008000408 */
[----:B------:R-:W-:Y:S04]  /*dd90*/  STS.U16 [R52+UR8+0x11200], R103 ;  /* 0x0112006734007988 */ /* 0x000fe80008000408 */
[----:B------:R-:W-:Y:S01]  /*dda0*/  STS.U16 [R52+UR8+0x11600], R105 ;  /* 0x0116006934007988 */ /* 0x000fe20008000408 */
[----:B0-----:R-:W-:-:S03]  /*ddb0*/  FADD R49, R46, R49 ;  /* 0x000000312e317221 */ /* 0x001fc60000000000 */
[----:B------:R-:W-:Y:S01]  /*ddc0*/  STS.U16 [R52+UR8+0x11a00], R106 ;  /* 0x011a006a34007988 */ /* 0x000fe20008000408 */
[----:B------:R-:W-:-:S03]  /*ddd0*/  F2FP.BF16.F32.PACK_AB R29, R31, R30 ;  /* 0x0000001e1f1d723e */ /* 0x000fc600000010ff */
[----:B------:R-:W-:Y:S01]  /*dde0*/  STS.U16 [R52+UR8+0x11e00], R107 ;  /* 0x011e006b34007988 */ /* 0x000fe20008000408 */
[----:B------:R-:W-:-:S03]  /*ddf0*/  F2FP.BF16.F32.PACK_AB R12, R21, R20 ;  /* 0x00000014150c723e */ /* 0x000fc600000010ff */
[----:B------:R-:W-:Y:S01]  /*de00*/  STS.U16 [R52+UR8+0x12200], R109 ;  /* 0x0122006d34007988 */ /* 0x000fe20008000408 */
[----:B------:R-:W-:-:S03]  /*de10*/  F2FP.BF16.F32.PACK_AB R30, R33, R32 ;  /* 0x00000020211e723e */ /* 0x000fc600000010ff */
[----:B------:R-:W-:Y:S01]  /*de20*/  STS.U16 [R52+UR8+0x12600], R108 ;  /* 0x0126006c34007988 */ /* 0x000fe20008000408 */
[----:B------:R-:W-:-:S03]  /*de30*/  F2FP.BF16.F32.PACK_AB R31, R35, R34 ;  /* 0x00000022231f723e */ /* 0x000fc600000010ff */
[----:B------:R-:W-:Y:S01]  /*de40*/  STS.U16 [R52+UR8+0x12a00], R110 ;  /* 0x012a006e34007988 */ /* 0x000fe20008000408 */
[----:B------:R-:W-:Y:S01]  /*de50*/  F2FP.BF16.F32.PACK_AB R20, R128, R127 ;  /* 0x0000007f8014723e */ /* 0x000fe200000010ff */
[----:B-1----:R-:W-:Y:S01]  /*de60*/  FADD R49, R48, R49 ;  /* 0x0000003130317221 */ /* 0x002fe20000000000 */
[----:B------:R-:W-:Y:S01]  /*de70*/  F2FP.BF16.F32.PACK_AB R21, R130, R129 ;  /* 0x000000818215723e */ /* 0x000fe200000010ff */
[----:B------:R-:W-:Y:S01]  /*de80*/  STS.U16 [R52+UR8+0x12e00], R111 ;  /* 0x012e006f34007988 */ /* 0x000fe20008000408 */
[----:B------:R-:W-:Y:S02]  /*de90*/  F2FP.BF16.F32.PACK_AB R27, R27, R51 ;  /* 0x000000331b1b723e */ /* 0x000fe400000010ff */
[----:B------:R-:W-:Y:S01]  /*dea0*/  F2FP.BF16.F32.PACK_AB R32, R43, R42 ;  /* 0x0000002a2b20723e */ /* 0x000fe200000010ff */
[----:B------:R-:W-:Y:S01]  /*deb0*/  STS.U16 [R52+UR8+0x13200], R112 ;  /* 0x0132007034007988 */ /* 0x000fe20008000408 */
[----:B------:R-:W-:Y:S02]  /*dec0*/  F2FP.BF16.F32.PACK_AB R33, R45, R44 ;  /* 0x0000002c2d21723e */ /* 0x000fe400000010ff */
[----:B------:R-:W-:Y:S01]  /*ded0*/  F2FP.BF16.F32.PACK_AB R34, R46, R47 ;  /* 0x0000002f2e22723e */ /* 0x000fe200000010ff */
[----:B------:R-:W-:Y:S01]  /*dee0*/  STS.U16 [R52+UR8+0x13600], R113 ;  /* 0x0136007134007988 */ /* 0x000fe20008000408 */
[----:B-----5:R-:W-:Y:S01]  /*def0*/  F2FP.BF16.F32.PACK_AB R35, R135, R48 ;  /* 0x000000308723723e */ /* 0x020fe200000010ff */
[----:B---3--:R-:W-:-:S02]  /*df00*/  FADD R0, -R132, R68 ;  /* 0x0000004484007221 */ /* 0x008fc40000000100 */
[----:B------:R-:W-:Y:S01]  /*df10*/  STS.U16 [R52+UR8+0x13a00], R114 ;  /* 0x013a007234007988 */ /* 0x000fe20008000408 */
[----:B------:R-:W-:-:S03]  /*df20*/  FADD R135, R135, R49 ;  /* 0x0000003187877221 */ /* 0x000fc60000000000 */
[----:B------:R-:W-:Y:S01]  /*df30*/  STS.U16 [R52+UR8+0x13e00], R115 ;  /* 0x013e007334007988 */ /* 0x000fe20008000408 */
[----:B------:R-:W-:Y:S03]  /*df40*/  STTM.x32 tmem[UR10+0xc0], R4 ;  /* 0x0000c004000079ed */ /* 0x000fe600082c000a */
        /* <DEDUP_REMOVED lines=16> */
[----:B------:R-:W-:Y:S01]  /*e050*/  FMUL R0, R0, 1.4426950216293334961 ;  /* 0x3fb8aa3b00007820 */ /* 0x000fe20000400000 */
[----:B------:R-:W1:Y:S02]  /*e060*/  FENCE.VIEW.ASYNC.T ;  /* 0x00000000000073c6 */ /* 0x000e640000000200 */
[----:B-1----:R-:W-:Y:S06]  /*e070*/  BAR.SYNC.DEFER_BLOCKING 0x0 ;  /* 0x0000000000007b1d */ /* 0x002fec0000010000 */
[----:B0-----:R-:W0:Y:S01]  /*e080*/  LDTM.x128 R4, tmem[UR10] ;  /* 0x0000000a000479ee */ /* 0x001e2200083c0000 */
[----:B------:R-:W0:Y:S01]  /*e090*/  MUFU.EX2 R0, R0 ;  /* 0x0000000000007308 */ /* 0x000e220000000800 */
[----:B------:R-:W-:Y:S01]  /*e0a0*/  NOP ;  /* 0x0000000000007918 */ /* 0x000fe20000000000 */
        /* <DEDUP_REMOVED lines=128> */
[----:B------:R0:W-:Y:S01]  /*e8b0*/  STTM.x128 tmem[UR10], R4 ;  /* 0x00000004000079ed */ /* 0x0001e200083c000a */
[----:B------:R-:W1:Y:S02]  /*e8c0*/  FENCE.VIEW.ASYNC.T ;  /* 0x00000000000073c6 */ /* 0x000e640000000200 */
[----:B-1----:R-:W-:Y:S06]  /*e8d0*/  BAR.SYNC.DEFER_BLOCKING 0x0 ;  /* 0x0000000000007b1d */ /* 0x002fec0000010000 */
[----:B------:R1:W-:Y:S06]  /*e8e0*/  MEMBAR.ALL.CTA ;  /* 0x0000000000007992 */ /* 0x0003ec0000008000 */
[----:B-1----:R-:W1:Y:S01]  /*e8f0*/  FENCE.VIEW.ASYNC.S ;  /* 0x00000000000073c6 */ /* 0x002e620000000000 */
[----:B------:R-:W-:Y:S01]  /*e900*/  ULEA UR12, UR72, UR8, 0x3 ;  /* 0x00000008480c7291 */ /* 0x000fe2000f8e18ff */
[----:B------:R-:W-:-:S03]  /*e910*/  UMOV UR51, UR75 ;  /* 0x0000004b00337c82 */ /* 0x000fc60008000000 */
[----:B------:R-:W-:Y:S01]  /*e920*/  UIADD3 UR12, UPT, UPT, UR12, 0x14000, URZ ;  /* 0x000140000c0c7890 */ /* 0x000fe2000fffe0ff */
[----:B-1----:R-:W-:Y:S06]  /*e930*/  BAR.SYNC.DEFER_BLOCKING 0x0 ;  /* 0x0000000000007b1d */ /* 0x002fec0000010000 */
[----:B------:R-:W-:Y:S05]  /*e940*/  BRA.U UP2, `(.L_x_16) ;  /* 0x0000000102547547 */ /* 0x000fea000b800000 */
[----:B------:R-:W-:Y:S02]  /*e950*/  UIADD3 UR62, UPT, UPT, UR9, 0xc8, URZ ;  /* 0x000000c8093e7890 */ /* 0x000fe4000fffe0ff */
[----:B------:R-:W-:Y:S02]  /*e960*/  UIADD3 UR63, UPT, UPT, UR9, 0xd0, URZ ;  /* 0x000000d0093f7890 */ /* 0x000fe4000fffe0ff */
[----:B------:R-:W-:Y:S01]  /*e970*/  UIADD3 UR64, UPT, UPT, UR9, 0xd8, URZ ;  /* 0x000000d809407890 */ /* 0x000fe2000fffe0ff */
[----:B------:R-:W-:Y:S01]  /*e980*/  UMOV UR58, 0x0 ;  /* 0x00000000003a7882 */ /* 0x000fe20000000000 */
[----:B------:R-:W-:Y:S01]  /*e990*/  UMOV UR59, 0x8200490 ;  /* 0x08200490003b7882 */ /* 0x000fe20000000000 */
        /* <DEDUP_REMOVED lines=16> */
.L_x_16:
[----:B0-----:R-:W0:Y:S01]  /*eaa0*/  LDC R4, c[0x0][0x3c4] ;  /* 0x0000f100ff047b82 */ /* 0x001e220000000800 */
[----:B------:R-:W-:Y:S01]  /*eab0*/  UIADD3 UR72, UPT, UPT, UR72, 0x1, URZ ;  /* 0x0000000148487890 */ /* 0x000fe2000fffe0ff */
[----:B------:R-:W-:Y:S01]  /*eac0*/  FFMA R138, R0, R138, R135 ;  /* 0x0000008a008a7223 */ /* 0x000fe20000000087 */
[----:B------:R-:W-:Y:S01]  /*ead0*/  UIADD3 UR6, UPT, UPT, UR6, 0x40, URZ ;  /* 0x0000004006067890 */ /* 0x000fe2000fffe0ff */
[----:B------:R-:W-:Y:S01]  /*eae0*/  IADD3 R3, PT, PT, R3, UR71, RZ ;  /* 0x0000004703037c10 */ /* 0x000fe2000fffe0ff */
[----:B------:R-:W-:Y:S01]  /*eaf0*/  UISETP.GT.AND UP1, UPT, UR72, 0x1, UPT ;  /* 0x000000014800788c */ /* 0x000fe2000bf24270 */
[----:B------:R-:W-:Y:S02]  /*eb00*/  MOV R0, UR51 ;  /* 0x0000003300007c02 */ /* 0x000fe40008000f00 */
[----:B------:R-:W-:Y:S01]  /*eb10*/  MOV R68, R132 ;  /* 0x0000008400447202 */ /* 0x000fe20000000f00 */
[----:B-1----:R-:W-:Y:S02]  /*eb20*/  USEL UR75, URZ, 0x1, !UP1 ;  /* 0x00000001ff4b7887 */ /* 0x002fe4000c800000 */
[----:B------:R-:W-:-:S02]  /*eb30*/  USEL UR72, UR72, URZ, !UP1 ;  /* 0x000000ff48487287 */ /* 0x000fc4000c800000 */
[----:B------:R-:W-:Y:S02]  /*eb40*/  UISETP.GE.AND UP1, UPT, UR6, UR13, UPT ;  /* 0x0000000d0600728c */ /* 0x000fe4000bf26270 */
[----:B------:R-:W-:Y:S01]  /*eb50*/  ULOP3.LUT UR75, UR51, UR75, URZ, 0x3c, !UPT ;  /* 0x0000004b334b7292 */ /* 0x000fe2000f8e3cff */
[----:B0-----:R-:W-:-:S04]  /*eb60*/  SHF.L.U32 R4, R4, 0x6, RZ ;  /* 0x0000000604047819 */ /* 0x001fc800000006ff */
[----:B------:R-:W-:Y:S02]  /*eb70*/  IADD3 R2, PT, PT, R4, R2, RZ ;  /* 0x0000000204027210 */ /* 0x000fe40007ffe0ff */
[----:B------:R-:W-:Y:S05]  /*eb80*/  BRA.U !UP1, `(.L_x_17) ;  /* 0xffffffbd091c7547 */ /* 0x000fea000b83ffff */
.L_x_12:
[C---:B------:R-:W-:Y:S01]  /*eb90*/  FMUL R0, R138.reuse, 8388608 ;  /* 0x4b0000008a007820 */ /* 0x040fe20000400000 */
[----:B------:R-:W-:Y:S01]  /*eba0*/  FSETP.GEU.AND P3, PT, R138, 1.175494350822287508e-38, PT ;  /* 0x008000008a00780b */ /* 0x000fe20003f6e000 */
[----:B-1----:R-:W-:Y:S01]  /*ebb0*/  HFMA2 R4, -RZ, RZ, 1.443359375, -0.2030029296875 ;  /* 0x3dc6b27fff047431 */ /* 0x002fe200000001ff */
[----:B0-----:R-:W0:Y:S02]  /*ebc0*/  LDCU UR6, c[0x0][0x3f0] ;  /* 0x00007e00ff0677ac */ /* 0x001e240008000800 */
[----:B------:R-:W-:Y:S01]  /*ebd0*/  FSEL R135, R0, R138, !P3 ;  /* 0x0000008a00877208 */ /* 0x000fe20005800000 */
[----:B------:R-:W1:Y:S03]  /*ebe0*/  LDCU.64 UR4, c[0x0][0x3e0] ;  /* 0x00007c00ff0477ac */ /* 0x000e660008000a00 */
[C---:B------:R-:W-:Y:S02]  /*ebf0*/  IADD3 R0, PT, PT, R135.reuse, -0x3f3504f3, RZ ;  /* 0xc0cafb0d87007810 */ /* 0x040fe40007ffe0ff */
[----:B------:R-:W-:-:S02]  /*ec00*/  ISETP.GE.U32.AND P2, PT, R135, 0x7f800000, PT ;  /* 0x7f8000008700780c */ /* 0x000fc40003f46070 */
[----:B------:R-:W-:-:S04]  /*ec10*/  LOP3.LUT R2, R0, 0xff800000, RZ, 0xc0, !PT ;  /* 0xff80000000027812 */ /* 0x000fc800078ec0ff */
[----:B------:R-:W-:Y:S01]  /*ec20*/  IADD3 R0, PT, PT, R135, -R2, RZ ;  /* 0x8000000287007210 */ /* 0x000fe20007ffe0ff */
[----:B0-----:R-:W-:-:S04]  /*ec30*/  UISETP.GE.AND UP0, UPT, UR6, 0x1, UPT ;  /* 0x000000010600788c */ /* 0x001fc8000bf06270 */
[----:B------:R-:W-:-:S04]  /*ec40*/  FADD R133, R0, -1 ;  /* 0xbf80000000857421 */ /* 0x000fc80000000000 */
[----:B------:R-:W-:-:S04]  /*ec50*/  FFMA.FTZ R0, R133, R4, -0.16845393180847167969 ;  /* 0xbe2c7f3085007423 */ /* 0x000fc80000010004 */
[----:B------:R-:W-:-:S04]  /*ec60*/  FFMA.FTZ R0, R133, R0, 0.1716887056827545166 ;  /* 0x3e2fcf2a85007423 */ /* 0x000fc80000010000 */
[----:B------:R-:W-:-:S04]  /*ec70*/  FFMA.FTZ R0, R133, R0, -0.17900948226451873779 ;  /* 0xbe374e4385007423 */ /* 0x000fc80000010000 */
[----:B------:R-:W-:-:S04]  /*ec80*/  FFMA.FTZ R0, R133, R0, 0.20512372255325317383 ;  /* 0x3e520bf485007423 */ /* 0x000fc80000010000 */
[----:B------:R-:W-:-:S04]  /*ec90*/  FFMA.FTZ R0, R133, R0, -0.24046532809734344482 ;  /* 0xbe763c8b85007423 */ /* 0x000fc80000010000 */
[----:B------:R-:W-:-:S04]  /*eca0*/  FFMA.FTZ R0, R133, R0, 0.28857114911079406738 ;  /* 0x3e93bf9985007423 */ /* 0x000fc80000010000 */
[----:B------:R-:W-:-:S04]  /*ecb0*/  FFMA.FTZ R0, R133, R0, -0.36067417263984680176 ;  /* 0xbeb8aa4985007423 */ /* 0x000fc80000010000 */
[----:B------:R-:W-:Y:S01]  /*ecc0*/  FFMA.FTZ R4, R133, R0, 0.48089820146560668945 ;  /* 0x3ef6384a85047423 */ /* 0x000fe20000010000 */
[----:B------:R-:W-:-:S03]  /*ecd0*/  FSEL R0, RZ, -23, P3 ;  /* 0xc1b80000ff007808 */ /* 0x000fc60001800000 */
[----:B------:R-:W-:Y:S01]  /*ece0*/  FFMA.FTZ R4, R133, R4, -0.72134751081466674805 ;  /* 0xbf38aa3b85047423 */ /* 0x000fe20000010004 */
[----:B-1----:R-:W-:Y:S06]  /*ecf0*/  BRA.U !UP0, `(.L_x_18) ;  /* 0x0000000108107547 */ /* 0x002fec000b800000 */
[----:B------:R-:W-:-:S06]  /*ed00*/  USHF.L.U32 UR51, UR51, 0x1f, URZ ;  /* 0x0000001f33337899 */ /* 0x000fcc00080006ff */
[----:B------:R-:W-:-:S04]  /*ed10*/  MOV R3, UR51 ;  /* 0x0000003300037c02 */ /* 0x000fc80008000f00 */
[----:B------:R-:W0:Y:S02]  /*ed20*/  SYNCS.PHASECHK.TRANS64.TRYWAIT P3, [UR12], R3 ;  /* 0x00000003ff0075a7 */ /* 0x000e24000806110c */
[----:B0-----:R-:W-:Y:S05]  /*ed30*/  @!P3 BRA `(.L_x_19) ;  /* 0x00000048007cb947 */ /* 0x001fea0003800000 */
.L_x_18:
[----:B------:R-:W-:Y:S01]  /*ed40*/  BAR.SYNC.DEFER_BLOCKING 0x0 ;  /* 0x0000000000007b1d */ /* 0x000fe20000010000 */
[C---:B------:R-:W-:Y:S01]  /*ed50*/  FSETP.GT.AND P3, PT, |R138|.reuse, 8.50705917302346158658e+37, PT ;  /* 0x7e8000008a00780b */ /* 0x040fe20003f64200 */
[----:B------:R-:W-:Y:S01]  /*ed60*/  UIMAD UR4, UR7, UR4, URZ ;  /* 0x00000004070472a4 */ /* 0x000fe2000f8e02ff */
[----:B------:R-:W-:Y:S01]  /*ed70*/  I2FP.F32.S32 R3, R2 ;  /* 0x0000000200037245 */ /* 0x000fe20000201400 */
[----:B------:R-:W-:Y:S01]  /*ed80*/  FMUL R2, R133, R4 ;  /* 0x0000000485027220 */ /* 0x000fe20000400000 */
[C---:B------:R-:W-:Y:S01]  /*ed90*/  FSETP.GEU.AND P5, PT, |R138|.reuse, 1.175494350822287508e-38, PT ;  /* 0x008000008a00780b */ /* 0x040fe20003fae200 */
[----:B------:R-:W-:Y:S01]  /*eda0*/  USHF.L.U32 UR6, UR4, 0x1, URZ ;  /* 0x0000000104067899 */ /* 0x000fe200080006ff */
[----:B------:R-:W-:Y:S01]  /*edb0*/  FSETP.NEU.AND P4, PT, R135, RZ, PT ;  /* 0x000000ff8700720b */ /* 0x000fe20003f8d000 */
[----:B------:R-:W0:Y:S01]  /*edc0*/  S2R R134, SR_TID.X ;  /* 0x0000000000867919 */ /* 0x000e220000002100 */
[----:B------:R-:W-:Y:S01]  /*edd0*/  FMUL R2, R133, R2 ;  /* 0x0000000285027220 */ /* 0x000fe20000400000 */
[----:B------:R-:W-:Y:S01]  /*ede0*/  FFMA.FTZ R0, R3, 1.1920928955078125e-07, R0 ;  /* 0x3400000003007823 */ /* 0x000fe20000010000 */
[----:B------:R-:W1:Y:S02]  /*edf0*/  S2R R234, SR_CTAID.X ;  /* 0x0000000000ea7919 */ /* 0x000e640000002500 */
[----:B------:R-:W-:Y:S01]  /*ee00*/  FFMA.FTZ R133, R133, 1.4426950216293334961, R2 ;  /* 0x3fb8aa3b85857823 */ /* 0x000fe20000010002 */
[----:B------:R-:W-:Y:S01]  /*ee10*/  @P2 MOV R2, 0x7f800000 ;  /* 0x7f80000000022802 */ /* 0x000fe20000000f00 */
[----:B------:R-:W-:-:S04]  /*ee20*/  @P3 FMUL R138, R138, 0.25 ;  /* 0x3e8000008a8a3820 */ /* 0x000fc80000400000 */
[----:B------:R-:W-:-:S04]  /*ee30*/  @!P5 FMUL R138, R138, 16777216 ;  /* 0x4b8000008a8ad820 */ /* 0x000fc80000400000 */
[----:B------:R-:W2:Y:S01]  /*ee40*/  MUFU.RCP R231, R138 ;  /* 0x0000008a00e77308 */ /* 0x000ea20000001000 */
[----:B------:R-:W3:Y:S02]  /*ee50*/  @!P1 SYNCS.CCTL.IV [UR8+0x14000] ;  /* 0x01400000ff0099b1 */ /* 0x000ee40008000008 */
[----:B---3--:R-:W-:Y:S06]  /*ee60*/  BAR.SYNC.DEFER_BLOCKING 0x0 ;  /* 0x0000000000007b1d */ /* 0x008fec0000010000 */
[----:B------:R-:W3:Y:S01]  /*ee70*/  LDTM.x128 R4, tmem[UR10] ;  /* 0x0000000a000479ee */ /* 0x000ee200083c0000 */
[----:B0-----:R-:W-:Y:S01]  /*ee80*/  LOP3.LUT R136, R134, 0x7f, RZ, 0xc0, !PT ;  /* 0x0000007f86887812 */ /* 0x001fe200078ec0ff */
[----:B------:R-:W-:Y:S01]  /*ee90*/  FADD R134, R0, R133 ;  /* 0x0000008500867221 */ /* 0x000fe20000000000 */
[----:B------:R-:W-:Y:S01]  /*eea0*/  @P2 FFMA.FTZ R134, R135, R2, +INF ;  /* 0x7f80000087862423 */ /* 0x000fe20000010002 */
[----:B------:R-:W0:Y:S01]  /*eeb0*/  LDC R0, c[0x0][0x3e8] ;  /* 0x0000fa00ff007b82 */ /* 0x000e220000000800 */
[----:B-1----:R-:W-:-:S05]  /*eec0*/  LEA R234, R234, R136, 0x7 ;  /* 0x00000088eaea7211 */ /* 0x002fca00078e38ff */
[----:B------:R-:W-:Y:S01]  /*eed0*/  IMAD R133, R234, UR5, RZ ;  /* 0x00000005ea857c24 */ /* 0x000fe2000f8e02ff */
[----:B------:R-:W-:Y:S01]  /*eee0*/  UIMAD.WIDE UR4, UR4, 0x2, URZ ;  /* 0x00000002040478a5 */ /* 0x000fe2000f8e02ff */
[----:B------:R-:W1:Y:S03]  /*eef0*/  LDC.64 R2, c[0x0][0x398] ;  /* 0x0000e600ff027b82 */ /* 0x000e660000000a00 */
[----:B------:R-:W-:Y:S01]  /*ef00*/  SHF.L.U32 R135, R133, 0x1, RZ ;  /* 0x0000000185877819 */ /* 0x000fe200000006ff */
[----:B---3--:R-:W-:Y:S01]  /*ef10*/  @P3 FMUL R25, R25, 0.25 ;  /* 0x3e80000019193820 */ /* 0x008fe20000400000 */
[----:B------:R-:W-:Y:S01]  /*ef20*/  @P3 FMUL R24, R24, 0.25 ;  /* 0x3e80000018183820 */ /* 0x000fe20000400000 */
[----:B------:R-:W-:Y:S01]  /*ef30*/  @P3 FMUL R4, R4, 0.25 ;  /* 0x3e80000004043820 */ /* 0x000fe20000400000 */
[----:B------:R-:W-:Y:S01]  /*ef40*/  @P3 FMUL R5, R5, 0.25 ;  /* 0x3e80000005053820 */ /* 0x000fe20000400000 */
[----:B------:R-:W-:Y:S01]  /*ef50*/  @!P5 FMUL R25, R25, 16777216 ;  /* 0x4b8000001919d820 */ /* 0x000fe20000400000 */
[----:B------:R-:W-:Y:S01]  /*ef60*/  @!P5 FMUL R24, R24, 16777216 ;  /* 0x4b8000001818d820 */ /* 0x000fe20000400000 */
[----:B------:R-:W-:Y:S01]  /*ef70*/  @P3 FMUL R26, R26, 0.25 ;  /* 0x3e8000001a1a3820 */ /* 0x000fe20000400000 */
[----:B------:R-:W-:Y:S01]  /*ef80*/  @!P5 FMUL R4, R4, 16777216 ;  /* 0x4b8000000404d820 */ /* 0x000fe20000400000 */
[----:B------:R-:W-:Y:S01]  /*ef90*/  @!P5 FMUL R5, R5, 16777216 ;  /* 0x4b8000000505d820 */ /* 0x000fe20000400000 */
[----:B--2---:R-:W-:Y:S01]  /*efa0*/  FMUL R137, R231, R25 ;  /* 0x00000019e7897220 */ /* 0x004fe20000400000 */
[----:B------:R-:W-:Y:S01]  /*efb0*/  FSEL R25, R134, -INF , P4 ;  /* 0xff80000086197808 */ /* 0x000fe20002000000 */
[----:B------:R-:W-:Y:S01]  /*efc0*/  @P3 FMUL R6, R6, 0.25 ;  /* 0x3e80000006063820 */ /* 0x000fe20000400000 */
[----:B------:R-:W-:Y:S01]  /*efd0*/  @P3 FMUL R7, R7, 0.25 ;  /* 0x3e80000007073820 */ /* 0x000fe20000400000 */
[----:B------:R-:W-:Y:S01]  /*efe0*/  FMUL R136, R231, R24 ;  /* 0x00000018e7887220 */ /* 0x000fe20000400000 */
[----:B------:R-:W-:Y:S01]  /*eff0*/  @P3 FMUL R8, R8, 0.25 ;  /* 0x3e80000008083820 */ /* 0x000fe20000400000 */
        /* <DEDUP_REMOVED lines=120> */
[----:B------:R-:W-:Y:S01]  /*f780*/  @!P5 FMUL R26, R26, 16777216 ;  /* 0x4b8000001a1ad820 */ /* 0x000fe20000400000 */
[C---:B------:R-:W-:Y:S01]  /*f790*/  FMUL R4, R231.reuse, R4 ;  /* 0x00000004e7047220 */ /* 0x040fe20000400000 */
[----:B------:R-:W-:Y:S01]  /*f7a0*/  FMUL R5, R231, R5 ;  /* 0x00000005e7057220 */ /* 0x000fe20000400000 */
[----:B------:R-:W-:Y:S01]  /*f7b0*/  IMAD.HI R24, R133, 0x2, RZ ;  /* 0x0000000285187827 */ /* 0x000fe200078e02ff */
[----:B-1----:R-:W-:-:S03]  /*f7c0*/  IADD3 R2, P2, P3, R135, UR6, R2 ;  /* 0x0000000687027c10 */ /* 0x002fc6000fb5e002 */
[----:B------:R-:W-:Y:S01]  /*f7d0*/  FFMA R232, R25, 0.69314718246459960938, R132 ;  /* 0x3f31721819e87823 */ /* 0x000fe20000000084 */
[----:B------:R-:W-:Y:S01]  /*f7e0*/  @!P5 FMUL R6, R6, 16777216 ;  /* 0x4b8000000606d820 */ /* 0x000fe20000400000 */
[----:B------:R-:W-:Y:S01]  /*f7f0*/  @!P5 FMUL R7, R7, 16777216 ;  /* 0x4b8000000707d820 */ /* 0x000fe20000400000 */
[----:B0-----:R-:W-:Y:S01]  /*f800*/  SHF.L.U32 R25, R0, 0x1, RZ ;  /* 0x0000000100197819 */ /* 0x001fe200000006ff */
[----:B------:R-:W-:Y:S01]  /*f810*/  FMUL R138, R231, R26 ;  /* 0x0000001ae78a7220 */ /* 0x000fe20000400000 */
[----:B------:R-:W-:Y:S01]  /*f820*/  @!P5 FMUL R37, R37, 16777216 ;  /* 0x4b8000002525d820 */ /* 0x000fe20000400000 */
[----:B------:R-:W-:Y:S01]  /*f830*/  IADD3.X R3, PT, PT, R24, UR5, R3, P2, P3 ;  /* 0x0000000518037c10 */ /* 0x000fe200097e6403 */
[----:B------:R-:W-:Y:S01]  /*f840*/  @!P5 FMUL R30, R30, 16777216 ;  /* 0x4b8000001e1ed820 */ /* 0x000fe20000400000 */
[----:B------:R-:W-:Y:S01]  /*f850*/  F2FP.BF16.F32.PACK_AB R26, R5, R4 ;  /* 0x00000004051a723e */ /* 0x000fe200000010ff */
[----:B------:R-:W-:Y:S01]  /*f860*/  @!P5 FMUL R51, R51, 16777216 ;  /* 0x4b8000003333d820 */ /* 0x000fe20000400000 */
[----:B------:R-:W-:Y:S01]  /*f870*/  LEA R4, P3, R0, R2, 0x2 ;  /* 0x0000000200047211 */ /* 0x000fe200078610ff */
[----:B------:R-:W-:Y:S01]  /*f880*/  @!P5 FMUL R47, R47, 16777216 ;  /* 0x4b8000002f2fd820 */ /* 0x000fe20000400000 */
[C---:B------:R-:W-:Y:S01]  /*f890*/  FMUL R6, R231.reuse, R6 ;  /* 0x00000006e7067220 */ /* 0x040fe20000400000 */
[----:B------:R-:W-:Y:S01]  /*f8a0*/  FMUL R7, R231, R7 ;  /* 0x00000007e7077220 */ /* 0x000fe20000400000 */
[----:B------:R-:W-:Y:S01]  /*f8b0*/  IADD3 R24, P2, PT, R25, R2, RZ ;  /* 0x0000000219187210 */ /* 0x000fe20007f5e0ff */
[----:B------:R-:W-:Y:S01]  /*f8c0*/  @!P5 FMUL R39, R39, 16777216 ;  /* 0x4b8000002727d820 */ /* 0x000fe20000400000 */
[----:B------:R-:W-:Y:S01]  /*f8d0*/  @!P5 FMUL R8, R8, 16777216 ;  /* 0x4b8000000808d820 */ /* 0x000fe20000400000 */
[----:B------:R-:W-:Y:S01]  /*f8e0*/  @!P5 FMUL R9, R9, 16777216 ;  /* 0x4b8000000909d820 */ /* 0x000fe20000400000 */
[C---:B------:R-:W-:Y:S01]  /*f8f0*/  FMUL R145, R231.reuse, R37 ;  /* 0x00000025e7917220 */ /* 0x040fe20000400000 */
[C---:B------:R-:W-:Y:S01]  /*f900*/  FMUL R140, R231.reuse, R30 ;  /* 0x0000001ee78c7220 */ /* 0x040fe20000400000 */
[----:B------:R-:W-:Y:S01]  /*f910*/  FMUL R37, R231, R51 ;  /* 0x00000033e7257220 */ /* 0x000fe20000400000 */
[----:B------:R-:W-:Y:S01]  /*f920*/  LEA.HI.X.SX32 R5, R25, R3, 0x1, P3 ;  /* 0x0000000319057211 */ /* 0x000fe200018f0eff */
[----:B------:R-:W-:Y:S01]  /*f930*/  FMUL R30, R231, R47 ;  /* 0x0000002fe71e7220 */ /* 0x000fe20000400000 */
[----:B------:R-:W-:Y:S01]  /*f940*/  LEA.HI.X.SX32 R25, R0, R3, 0x1, P2 ;  /* 0x0000000300197211 */ /* 0x000fe200010f0eff */
[----:B------:R-:W-:Y:S01]  /*f950*/  @!P5 FMUL R43, R43, 16777216 ;  /* 0x4b8000002b2bd820 */ /* 0x000fe20000400000 */
[----:B------:R-:W-:Y:S01]  /*f960*/  PRMT R51, R26, 0x7632, R51 ;  /* 0x000076321a337816 */ /* 0x000fe20000000033 */
[----:B------:R-:W-:Y:S01]  /*f970*/  FMUL R147, R231, R39 ;  /* 0x00000027e7937220 */ /* 0x000fe20000400000 */
[----:B------:R-:W-:Y:S01]  /*f980*/  F2FP.BF16.F32.PACK_AB R47, R7, R6 ;  /* 0x00000006072f723e */ /* 0x000fe200000010ff */
[C---:B------:R-:W-:Y:S01]  /*f990*/  FMUL R8, R231.reuse, R8 ;  /* 0x00000008e7087220 */ /* 0x040fe20000400000 */
[C---:B------:R-:W-:Y:S01]  /*f9a0*/  FMUL R9, R231.reuse, R9 ;  /* 0x00000009e7097220 */ /* 0x040fe20000400000 */
[----:B------:R-:W0:Y:S01]  /*f9b0*/  @!P1 SYNCS.CCTL.IV [UR8+0x14008] ;  /* 0x01400800ff0099b1 */ /* 0x000e220008000008 */
[C---:B------:R-:W-:Y:S01]  /*f9c0*/  IMAD R39, R0.reuse, 0x6, RZ ;  /* 0x0000000600277824 */ /* 0x040fe200078e02ff */
[----:B------:R-:W-:Y:S01]  /*f9d0*/  NOP ;  /* 0x0000000000007918 */ /* 0x000fe20000000000 */
[----:B------:R1:W-:Y:S01]  /*f9e0*/  STG.E.U16 desc[UR14][R2.64], R26 ;  /* 0x0000001a02007986 */ /* 0x0003e2000c10150e */
[----:B------:R-:W-:Y:S01]  /*f9f0*/  FMUL R143, R231, R43 ;  /* 0x0000002be78f7220 */ /* 0x000fe20000400000 */
[----:B------:R-:W-:Y:S01]  /*fa00*/  @!P5 FMUL R27, R27, 16777216 ;  /* 0x4b8000001b1bd820 */ /* 0x000fe20000400000 */
[C---:B------:R-:W-:Y:S01]  /*fa10*/  IMAD R43, R0.reuse, 0xa, RZ ;  /* 0x0000000a002b7824 */ /* 0x040fe200078e02ff */
[----:B------:R-:W-:Y:S01]  /*fa20*/  STG.E.U16 desc[UR14][R24.64], R51 ;  /* 0x0000003318007986 */ /* 0x000fe2000c10150e */
[----:B------:R-:W-:Y:S01]  /*fa30*/  LEA R7, R0, R0, 0x1 ;  /* 0x0000000000077211 */ /* 0x000fe200078e08ff */
[----:B------:R-:W-:Y:S01]  /*fa40*/  @!P5 FMUL R12, R12, 16777216 ;  /* 0x4b8000000c0cd820 */ /* 0x000fe20000400000 */
[----:B------:R-:W-:Y:S01]  /*fa50*/  IADD3 R6, P1, PT, R39, R2, RZ ;  /* 0x0000000227067210 */ /* 0x000fe20007f3e0ff */
[----:B------:R2:W-:Y:S01]  /*fa60*/  STG.E.U16 desc[UR14][R4.64], R47 ;  /* 0x0000002f04007986 */ /* 0x0005e2000c10150e */
[----:B------:R-:W-:Y:S01]  /*fa70*/  @!P5 FMUL R13, R13, 16777216 ;  /* 0x4b8000000d0dd820 */ /* 0x000fe20000400000 */
[----:B------:R-:W-:Y:S01]  /*fa80*/  @!P5 FMUL R10, R10, 16777216 ;  /* 0x4b8000000a0ad820 */ /* 0x000fe20000400000 */
[----:B------:R-:W-:Y:S01]  /*fa90*/  @!P5 FMUL R11, R11, 16777216 ;  /* 0x4b8000000b0bd820 */ /* 0x000fe20000400000 */
[----:B------:R-:W-:Y:S01]  /*faa0*/  @!P5 FMUL R54, R54, 16777216 ;  /* 0x4b8000003636d820 */ /* 0x000fe20000400000 */
[C---:B------:R-:W-:Y:S01]  /*fab0*/  FMUL R139, R231.reuse, R27 ;  /* 0x0000001be78b7220 */ /* 0x040fe20000400000 */
[C---:B------:R-:W-:Y:S01]  /*fac0*/  LEA R27, R0.reuse, R0, 0x2 ;  /* 0x00000000001b7211 */ /* 0x040fe200078e10ff */
[----:B------:R-:W-:Y:S01]  /*fad0*/  FMUL R12, R231, R12 ;  /* 0x0000000ce70c7220 */ /* 0x000fe20000400000 */
[----:B-1----:R-:W-:Y:S01]  /*fae0*/  IADD3 R26, P3, PT, R43, R2, RZ ;  /* 0x000000022b1a7210 */ /* 0x002fe20007f7e0ff */
[----:B------:R-:W-:Y:S01]  /*faf0*/  FMUL R13, R231, R13 ;  /* 0x0000000de70d7220 */ /* 0x000fe20000400000 */
[----:B------:R-:W-:Y:S01]  /*fb00*/  LEA.HI.X.SX32 R7, R7, R3, 0x1, P1 ;  /* 0x0000000307077211 */ /* 0x000fe200008f0eff */
[----:B------:R-:W-:Y:S01]  /*fb10*/  FMUL R10, R231, R10 ;  /* 0x0000000ae70a7220 */ /* 0x000fe20000400000 */
[----:B--2---:R-:W-:Y:S01]  /*fb20*/  F2FP.BF16.F32.PACK_AB R5, R9, R8 ;  /* 0x000000080905723e */ /* 0x004fe200000010ff */
[C---:B------:R-:W-:Y:S01]  /*fb30*/  FMUL R11, R231.reuse, R11 ;  /* 0x0000000be70b7220 */ /* 0x040fe20000400000 */
[C---:B------:R-:W-:Y:S01]  /*fb40*/  SHF.L.U32 R9, R0.reuse, 0x2, RZ ;  /* 0x0000000200097819 */ /* 0x040fe200000006ff */
[C---:B------:R-:W-:Y:S01]  /*fb50*/  IMAD R25, R0.reuse, 0xc, RZ ;  /* 0x0000000c00197824 */ /* 0x040fe200078e02ff */
[C---:B------:R-:W-:Y:S01]  /*fb60*/  LEA R8, P2, R0.reuse, R2, 0x3 ;  /* 0x0000000200087211 */ /* 0x040fe200078418ff */
[----:B------:R-:W-:Y:S01]  /*fb70*/  FMUL R185, R231, R54 ;  /* 0x00000036e7b97220 */ /* 0x000fe20000400000 */
[----:B------:R-:W-:Y:S01]  /*fb80*/  PRMT R51, R47, 0x7632, R51 ;  /* 0x000076322f337816 */ /* 0x000fe20000000033 */
[----:B------:R-:W-:Y:S01]  /*fb90*/  IMAD R47, R0, 0xe, RZ ;  /* 0x0000000e002f7824 */ /* 0x000fe200078e02ff */
[-C--:B------:R-:W-:Y:S01]  /*fba0*/  LEA.HI.X.SX32 R9, R9, R3.reuse, 0x1, P2 ;  /* 0x0000000309097211 */ /* 0x080fe200010f0eff */
[----:B------:R-:W-:Y:S01]  /*fbb0*/  @!P5 FMUL R14, R14, 16777216 ;  /* 0x4b8000000e0ed820 */ /* 0x000fe20000400000 */
[----:B------:R-:W-:Y:S01]  /*fbc0*/  LEA.HI.X.SX32 R27, R27, R3, 0x1, P3 ;  /* 0x000000031b1b7211 */ /* 0x000fe200018f0eff */
[----:B------:R1:W-:Y:S01]  /*fbd0*/  STG.E.U16 desc[UR14][R6.64], R51 ;  /* 0x0000003306007986 */ /* 0x0003e2000c10150e */
[----:B------:R-:W-:Y:S01]  /*fbe0*/  PRMT R54, R5, 0x7632, R54 ;  /* 0x0000763205367816 */ /* 0x000fe20000000036 */
[----:B------:R-:W-:Y:S01]  /*fbf0*/  @!P5 FMUL R15, R15, 16777216 ;  /* 0x4b8000000f0fd820 */ /* 0x000fe20000400000 */
[----:B------:R-:W-:Y:S01]  /*fc00*/  F2FP.BF16.F32.PACK_AB R24, R13, R12 ;  /* 0x0000000c0d18723e */ /* 0x000fe200000010ff */
[----:B------:R2:W-:Y:S01]  /*fc10*/  STG.E.U16 desc[UR14][R8.64], R5 ;  /* 0x0000000508007986 */ /* 0x0005e2000c10150e */
[----:B------:R-:W-:Y:S01]  /*fc20*/  IADD3 R4, P1, PT, R25, R2, RZ ;  /* 0x0000000219047210 */ /* 0x000fe20007f3e0ff */
[C---:B------:R-:W-:Y:S01]  /*fc30*/  FMUL R14, R231.reuse, R14 ;  /* 0x0000000ee70e7220 */ /* 0x040fe20000400000 */
[C---:B------:R-:W-:Y:S01]  /*fc40*/  SHF.L.U32 R13, R0.reuse, 0x3, RZ ;  /* 0x00000003000d7819 */ /* 0x040fe200000006ff */
[----:B------:R3:W-:Y:S01]  /*fc50*/  STG.E.U16 desc[UR14][R26.64], R54 ;  /* 0x000000361a007986 */ /* 0x0007e2000c10150e */
[----:B------:R-:W-:Y:S01]  /*fc60*/  FMUL R15, R231, R15 ;  /* 0x0000000fe70f7220 */ /* 0x000fe20000400000 */
[----:B------:R-:W-:Y:S01]  /*fc70*/  @!P5 FMUL R87, R87, 16777216 ;  /* 0x4b8000005757d820 */ /* 0x000fe20000400000 */
[----:B------:R-:W-:Y:S01]  /*fc80*/  @!P5 FMUL R33, R33, 16777216 ;  /* 0x4b8000002121d820 */ /* 0x000fe20000400000 */
[C---:B-1----:R-:W-:Y:S01]  /*fc90*/  LEA R6, P3, R0.reuse, R2, 0x4 ;  /* 0x0000000200067211 */ /* 0x042fe200078620ff */
[----:B------:R-:W-:-:S02]  /*fca0*/  IMAD R51, R0, 0x16, RZ ;  /* 0x0000001600337824 */ /* 0x000fc400078e02ff */
[----:B------:R-:W-:Y:S01]  /*fcb0*/  @!P5 FMUL R46, R46, 16777216 ;  /* 0x4b8000002e2ed820 */ /* 0x000fe20000400000 */
[----:B------:R-:W-:Y:S01]  /*fcc0*/  F2FP.BF16.F32.PACK_AB R14, R15, R14 ;  /* 0x0000000e0f0e723e */ /* 0x000fe200000010ff */
[----:B------:R-:W-:Y:S01]  /*fcd0*/  @!P5 FMUL R55, R55, 16777216 ;  /* 0x4b8000003737d820 */ /* 0x000fe20000400000 */
[----:B--2---:R-:W-:Y:S01]  /*fce0*/  F2FP.BF16.F32.PACK_AB R9, R11, R10 ;  /* 0x0000000a0b09723e */ /* 0x004fe200000010ff */
[----:B------:R-:W-:Y:S01]  /*fcf0*/  FMUL R187, R231, R87 ;  /* 0x00000057e7bb7220 */ /* 0x000fe20000400000 */
[C---:B------:R-:W-:Y:S01]  /*fd00*/  LEA R11, R0.reuse, -R0, 0x3 ;  /* 0x80000000000b7211 */ /* 0x040fe200078e18ff */
[C---:B---3--:R-:W-:Y:S01]  /*fd10*/  IMAD R27, R0.reuse, 0x12, RZ ;  /* 0x00000012001b7824 */ /* 0x048fe200078e02ff */
[----:B------:R-:W-:Y:S01]  /*fd20*/  IADD3 R10, P2, PT, R47, R2, RZ ;  /* 0x000000022f0a7210 */ /* 0x000fe20007f5e0ff */
[C---:B------:R-:W-:Y:S01]  /*fd30*/  IMAD R15, R0.reuse, 0xb, RZ ;  /* 0x0000000b000f7824 */ /* 0x040fe200078e02ff */
[-C--:B------:R-:W-:Y:S01]  /*fd40*/  LEA.HI.X.SX32 R5, R39, R3.reuse, 0x1, P1 ;  /* 0x0000000327057211 */ /* 0x080fe200008f0eff */
[----:B------:R-:W-:Y:S01]  /*fd50*/  IMAD R39, R0, 0x14, RZ ;  /* 0x0000001400277824 */ /* 0x000fe200078e02ff */
[----:B------:R-:W-:Y:S01]  /*fd60*/  PRMT R26, R9, 0x7610, R26 ;  /* 0x00007610091a7816 */ /* 0x000fe2000000001a */
[----:B------:R-:W-:Y:S01]  /*fd70*/  @!P5 FMUL R16, R16, 16777216 ;  /* 0x4b8000001010d820 */ /* 0x000fe20000400000 */
[-C--:B------:R-:W-:Y:S01]  /*fd80*/  LEA.HI.X.SX32 R7, R13, R3.reuse, 0x1, P3 ;  /* 0x000000030d077211 */ /* 0x080fe200018f0eff */
[----:B------:R-:W-:Y:S01]  /*fd90*/  @!P5 FMUL R17, R17, 16777216 ;  /* 0x4b8000001111d820 */ /* 0x000fe20000400000 */
[----:B------:R-:W-:Y:S01]  /*fda0*/  LEA.HI.X.SX32 R11, R11, R3, 0x1, P2 ;  /* 0x000000030b0b7211 */ /* 0x000fe200010f0eff */
[----:B------:R1:W-:Y:S01]  /*fdb0*/  STG.E.U16 desc[UR14][R4.64], R26 ;  /* 0x0000001a04007986 */ /* 0x0003e2000c10150e */
[----:B------:R-:W-:Y:S01]  /*fdc0*/  PRMT R13, R9, 0x7632, R13 ;  /* 0x00007632090d7816 */ /* 0x000fe2000000000d */
[C---:B------:R-:W-:Y:S01]  /*fdd0*/  IMAD R87, R0.reuse, 0x1c, RZ ;  /* 0x0000001c00577824 */ /* 0x040fe200078e02ff */
[C---:B------:R-:W-:Y:S01]  /*fde0*/  LEA R9, R0.reuse, R0, 0x3 ;  /* 0x0000000000097211 */ /* 0x040fe200078e18ff */
[----:B------:R-:W-:Y:S01]  /*fdf0*/  FMUL R141, R231, R33 ;  /* 0x00000021e78d7220 */ /* 0x000fe20000400000 */
[-C--:B------:R-:W-:Y:S01]  /*fe00*/  IADD3 R12, P1, PT, R27, R2.reuse, RZ ;  /* 0x000000021b0c7210 */ /* 0x080fe20007f3e0ff */
[----:B------:R2:W-:Y:S01]  /*fe10*/  STG.E.U16 desc[UR14][R10.64], R13 ;  /* 0x0000000d0a007986 */ /* 0x0005e2000c10150e */
[----:B------:R-:W-:Y:S01]  /*fe20*/  IADD3 R8, P2, PT, R39, R2, RZ ;  /* 0x0000000227087210 */ /* 0x000fe20007f5e0ff */
[C---:B------:R-:W-:Y:S01]  /*fe30*/  FMUL R33, R231.reuse, R46 ;  /* 0x0000002ee7217220 */ /* 0x040fe20000400000 */
[C---:B------:R-:W-:Y:S01]  /*fe40*/  FMUL R46, R231.reuse, R55 ;  /* 0x00000037e72e7220 */ /* 0x040fe20000400000 */
[----:B------:R3:W-:Y:S01]  /*fe50*/  STG.E.U16 desc[UR14][R6.64], R24 ;  /* 0x0000001806007986 */ /* 0x0007e2000c10150e */
[----:B------:R-:W-:Y:S01]  /*fe60*/  FMUL R16, R231, R16 ;  /* 0x00000010e7107220 */ /* 0x000fe20000400000 */
[----:B-1----:R-:W-:Y:S01]  /*fe70*/  IADD3 R4, P3, PT, R51, R2, RZ ;  /* 0x0000000233047210 */ /* 0x002fe20007f7e0ff */
[----:B------:R-:W-:Y:S01]  /*fe80*/  FMUL R17, R231, R17 ;  /* 0x00000011e7117220 */ /* 0x000fe20000400000 */
[----:B------:R-:W-:-:S02]  /*fe90*/  IMAD R55, R0, 0x1a, RZ ;  /* 0x0000001a00377824 */ /* 0x000fc400078e02ff */
[----:B------:R-:W-:Y:S01]  /*fea0*/  @!P5 FMUL R18, R18, 16777216 ;  /* 0x4b8000001212d820 */ /* 0x000fe20000400000 */
[-C--:B------:R-:W-:Y:S01]  /*feb0*/  LEA.HI.X.SX32 R5, R15, R3.reuse, 0x1, P3 ;  /* 0x000000030f057211 */ /* 0x080fe200018f0eff */
[----:B------:R-:W-:Y:S01]  /*fec0*/  @!P5 FMUL R19, R19, 16777216 ;  /* 0x4b8000001313d820 */ /* 0x000fe20000400000 */
[-C--:B--2---:R-:W-:Y:S01]  /*fed0*/  LEA.HI.X.SX32 R13, R9, R3.reuse, 0x1, P1 ;  /* 0x00000003090d7211 */ /* 0x084fe200008f0eff */
[C---:B------:R-:W-:Y:S01]  /*fee0*/  IMAD R11, R0.reuse, 0xd, RZ ;  /* 0x0000000d000b7824 */ /* 0x040fe200078e02ff */
[----:B------:R-:W-:Y:S01]  /*fef0*/  LEA.HI.X.SX32 R9, R43, R3, 0x1, P2 ;  /* 0x000000032b097211 */ /* 0x000fe200010f0eff */
[----:B------:R-:W-:Y:S01]  /*ff00*/  IMAD R43, R0, 0x18, RZ ;  /* 0x00000018002b7824 */ /* 0x000fe200078e02ff */
[----:B---3--:R-:W-:Y:S01]  /*ff10*/  PRMT R7, R24, 0x7632, R7 ;  /* 0x0000763218077816 */ /* 0x008fe20000000007 */
[----:B------:R-:W-:Y:S01]  /*ff20*/  @!P5 FMUL R89, R89, 16777216 ;  /* 0x4b8000005959d820 */ /* 0x000fe20000400000 */
[----:B------:R-:W-:Y:S01]  /*ff30*/  PRMT R15, R14, 0x7632, R15 ;  /* 0x000076320e0f7816 */ /* 0x000fe2000000000f */
[----:B------:R-:W-:Y:S01]  /*ff40*/  @!P5 FMUL R20, R20, 16777216 ;  /* 0x4b8000001414d820 */ /* 0x000fe20000400000 */
[----:B------:R-:W-:Y:S01]  /*ff50*/  IADD3 R6, P1, PT, R43, R2, RZ ;  /* 0x000000022b067210 */ /* 0x000fe20007f3e0ff */
[----:B------:R1:W-:Y:S01]  /*ff60*/  STG.E.U16 desc[UR14][R12.64], R7 ;  /* 0x000000070c007986 */ /* 0x0003e2000c10150e */
[----:B------:R-:W-:Y:S01]  /*ff70*/  F2FP.BF16.F32.PACK_AB R16, R17, R16 ;  /* 0x000000101110723e */ /* 0x000fe200000010ff */
[----:B------:R-:W-:Y:S01]  /*ff80*/  @!P5 FMUL R21, R21, 16777216 ;  /* 0x4b8000001515d820 */ /* 0x000fe20000400000 */
[----:B------:R-:W-:Y:S01]  /*ff90*/  IADD3 R10, P2, PT, R55, R2, RZ ;  /* 0x00000002370a7210 */ /* 0x000fe20007f5e0ff */
[C---:B------:R-:W-:Y:S01]  /*ffa0*/  FMUL R18, R231.reuse, R18 ;  /* 0x00000012e7127220 */ /* 0x040fe20000400000 */
[----:B------:R-:W-:Y:S01]  /*ffb0*/  FMUL R19, R231, R19 ;  /* 0x00000013e7137220 */ /* 0x000fe20000400000 */
[----:B------:R-:W-:Y:S01]  /*ffc0*/  @!P5 FMUL R91, R91, 16777216 ;  /* 0x4b8000005b5bd820 */ /* 0x000fe20000400000 */
[----:B------:R2:W-:Y:S01]  /*ffd0*/  STG.E.U16 desc[UR14][R8.64], R14 ;  /* 0x0000000e08007986 */ /* 0x0005e2000c10150e */
[----:B------:R-:W-:Y:S01]  /*ffe0*/  FMUL R189, R231, R89 ;  /* 0x00000059e7bd7220 */ /* 0x000fe20000400000 */
[----:B------:R-:W-:Y:S01]  /*fff0*/  LEA.HI.X.SX32 R11, R11, R3, 0x1, P2 ;  /* 0x000000030b0b7211 */ /* 0x000fe200010f0eff */
[----:B------:R-:W-:Y:S01]  /*10000*/  @!P5 FMUL R93, R93, 16777216 ;  /* 0x4b8000005d5dd820 */ /* 0x000fe20000400000 */
[----:B------:R-:W-:Y:S01]  /*10010*/  FMUL R20, R231, R20 ;  /* 0x00000014e7147220 */ /* 0x000fe20000400000 */
[----:B-1----:R-:W-:Y:S01]  /*10020*/  IADD3 R12, P3, PT, R87, R2, RZ ;  /* 0x00000002570c7210 */ /* 0x002fe20007f7e0ff */
[----:B------:R-:W-:Y:S01]  /*10030*/  FMUL R21, R231, R21 ;  /* 0x00000015e7157220 */ /* 0x000fe20000400000 */
[-C--:B------:R-:W-:Y:S01]  /*10040*/  LEA.HI.X.SX32 R7, R25, R3.reuse, 0x1, P1 ;  /* 0x0000000319077211 */ /* 0x080fe200008f0eff */
[----:B------:R1:W-:Y:S01]  /*10050*/  STG.E.U16 desc[UR14][R4.64], R15 ;  /* 0x0000000f04007986 */ /* 0x0003e2000c10150e */
[----:B------:R-:W-:Y:S01]  /*10060*/  LEA.HI.X.SX32 R13, R47, R3, 0x1, P3 ;  /* 0x000000032f0d7211 */ /* 0x000fe200018f0eff */
[----:B------:R-:W-:-:S02]  /*10070*/  IMAD R47, R0, 0x1e, RZ ;  /* 0x0000001e002f7824 */ /* 0x000fc400078e02ff */
[----:B------:R-:W-:Y:S01]  /*10080*/  @!P5 FMUL R22, R22, 16777216 ;  /* 0x4b8000001616d820 */ /* 0x000fe20000400000 */
[----:B--2---:R-:W-:Y:S01]  /*10090*/  PRMT R14, R16, 0x7632, R14 ;  /* 0x00007632100e7816 */ /* 0x004fe2000000000e */
[C---:B------:R-:W-:Y:S02]  /*100a0*/  IMAD R89, R0.reuse, 0x22, RZ ;  /* 0x0000002200597824 */ /* 0x040fe400078e02ff */
[----:B------:R-:W-:Y:S01]  /*100b0*/  @!P5 FMUL R23, R23, 16777216 ;  /* 0x4b8000001717d820 */ /* 0x000fe20000400000 */
[----:B------:R-:W-:Y:S01]  /*100c0*/  FMUL R191, R231, R91 ;  /* 0x0000005be7bf7220 */ /* 0x000fe20000400000 */
[----:B------:R-:W-:Y:S01]  /*100d0*/  F2FP.BF16.F32.PACK_AB R18, R19, R18 ;  /* 0x000000121312723e */ /* 0x000fe200000010ff */
[----:B------:R-:W-:Y:S01]  /*100e0*/  @!P5 FMUL R95, R95, 16777216 ;  /* 0x4b8000005f5fd820 */ /* 0x000fe20000400000 */
[C---:B------:R-:W-:Y:S01]  /*100f0*/  IMAD R91, R0.reuse, 0x24, RZ ;  /* 0x00000024005b7824 */ /* 0x040fe200078e02ff */
[----:B------:R2:W-:Y:S01]  /*10100*/  STG.E.U16 desc[UR14][R6.64], R16 ;  /* 0x0000001006007986 */ /* 0x0005e2000c10150e */
[C---:B-1----:R-:W-:Y:S01]  /*10110*/  LEA R5, R0.reuse, -R0, 0x4 ;  /* 0x8000000000057211 */ /* 0x042fe200078e20ff */
[----:B------:R-:W-:Y:S01]  /*10120*/  FMUL R193, R231, R93 ;  /* 0x0000005de7c17220 */ /* 0x000fe20000400000 */
[----:B------:R-:W-:Y:S01]  /*10130*/  IADD3 R4, P1, PT, R47, R2, RZ ;  /* 0x000000022f047210 */ /* 0x000fe20007f3e0ff */
[----:B------:R1:W-:Y:S01]  /*10140*/  STG.E.U16 desc[UR14][R10.64], R14 ;  /* 0x0000000e0a007986 */ /* 0x0003e2000c10150e */
[C---:B------:R-:W-:Y:S01]  /*10150*/  SHF.L.U32 R9, R0.reuse, 0x4, RZ ;  /* 0x0000000400097819 */ /* 0x040fe200000006ff */
[C---:B------:R-:W-:Y:S01]  /*10160*/  FMUL R22, R231.reuse, R22 ;  /* 0x00000016e7167220 */ /* 0x040fe20000400000 */
[C---:B------:R-:W-:Y:S01]  /*10170*/  LEA R8, P2, R0.reuse, R2, 0x5 ;  /* 0x0000000200087211 */ /* 0x040fe200078428ff */
[----:B------:R-:W-:Y:S01]  /*10180*/  FMUL R23, R231, R23 ;  /* 0x00000017e7177220 */ /* 0x000fe20000400000 */
[----:B------:R-:W-:Y:S01]  /*10190*/  F2FP.BF16.F32.PACK_AB R20, R21, R20 ;  /* 0x000000141514723e */ /* 0x000fe200000010ff */
[C---:B------:R-:W-:Y:S01]  /*101a0*/  IMAD R93, R0.reuse, 0x26, RZ ;  /* 0x00000026005d7824 */ /* 0x040fe200078e02ff */
[----:B------:R-:W-:Y:S01]  /*101b0*/  LEA R15, R0, R0, 0x4 ;  /* 0x00000000000f7211 */ /* 0x000fe200078e20ff */
[----:B------:R-:W-:Y:S01]  /*101c0*/  @!P5 FMUL R99, R99, 16777216 ;  /* 0x4b8000006363d820 */ /* 0x000fe20000400000 */
[-C--:B--2---:R-:W-:Y:S01]  /*101d0*/  IADD3 R6, P3, PT, R89, R2.reuse, RZ ;  /* 0x0000000259067210 */ /* 0x084fe20007f7e0ff */
[----:B------:R-:W-:Y:S01]  /*101e0*/  FMUL R195, R231, R95 ;  /* 0x0000005fe7c37220 */ /* 0x000fe20000400000 */
[-C--:B------:R-:W-:Y:S01]  /*101f0*/  LEA.HI.X.SX32 R5, R5, R3.reuse, 0x1, P1 ;  /* 0x0000000305057211 */ /* 0x080fe200008f0eff */
[----:B------:R-:W-:Y:S01]  /*10200*/  @!P5 FMUL R103, R103, 16777216 ;  /* 0x4b8000006767d820 */ /* 0x000fe20000400000 */
[----:B-1----:R-:W-:Y:S01]  /*10210*/  PRMT R11, R18, 0x7632, R11 ;  /* 0x00007632120b7816 */ /* 0x002fe2000000000b */
[----:B------:R-:W-:Y:S01]  /*10220*/  @!P5 FMUL R107, R107, 16777216 ;  /* 0x4b8000006b6bd820 */ /* 0x000fe20000400000 */
[----:B------:R-:W-:Y:S01]  /*10230*/  IMAD R95, R0, 0x28, RZ ;  /* 0x00000028005f7824 */ /* 0x000fe200078e02ff */
[----:B------:R-:W-:Y:S01]  /*10240*/  IADD3 R10, P1, PT, R91, R2, RZ ;  /* 0x000000025b0a7210 */ /* 0x000fe20007f3e0ff */
[----:B------:R1:W-:Y:S01]  /*10250*/  STG.E.U16 desc[UR14][R12.64], R18 ;  /* 0x000000120c007986 */ /* 0x0003e2000c10150e */
[----:B------:R-:W-:Y:S01]  /*10260*/  LEA.HI.X.SX32 R9, R9, R3, 0x1, P2 ;  /* 0x0000000309097211 */ /* 0x000fe200010f0eff */
[----:B------:R-:W-:Y:S01]  /*10270*/  FMUL R199, R231, R99 ;  /* 0x00000063e7c77220 */ /* 0x000fe20000400000 */
[----:B------:R-:W-:Y:S01]  /*10280*/  LEA.HI.X.SX32 R7, R15, R3, 0x1, P3 ;  /* 0x000000030f077211 */ /* 0x000fe200018f0eff */
[----:B------:R2:W-:Y:S01]  /*10290*/  STG.E.U16 desc[UR14][R4.64], R11 ;  /* 0x0000000b04007986 */ /* 0x0005e2000c10150e */
[----:B------:R-:W-:Y:S01]  /*102a0*/  PRMT R14, R20, 0x7632, R14 ;  /* 0x00007632140e7816 */ /* 0x000fe2000000000e */
[----:B------:R-:W-:Y:S01]  /*102b0*/  FMUL R203, R231, R103 ;  /* 0x00000067e7cb7220 */ /* 0x000fe20000400000 */
[----:B------:R-:W-:Y:S01]  /*102c0*/  F2FP.BF16.F32.PACK_AB R22, R23, R22 ;  /* 0x000000161716723e */ /* 0x000fe200000010ff */
[----:B------:R-:W-:Y:S01]  /*102d0*/  FMUL R207, R231, R107 ;  /* 0x0000006be7cf7220 */ /* 0x000fe20000400000 */
[C---:B------:R-:W-:Y:S01]  /*102e0*/  IMAD R99, R0.reuse, 0x2a, RZ ;  /* 0x0000002a00637824 */ /* 0x040fe200078e02ff */
[----:B------:R3:W-:Y:S01]  /*102f0*/  STG.E.U16 desc[UR14][R8.64], R20 ;  /* 0x0000001408007986 */ /* 0x0007e2000c10150e */
[C---:B------:R-:W-:Y:S01]  /*10300*/  IMAD R103, R0.reuse, 0x2c, RZ ;  /* 0x0000002c00677824 */ /* 0x040fe200078e02ff */
[----:B-1----:R-:W-:Y:S01]  /*10310*/  IADD3 R12, P2, PT, R93, R2, RZ ;  /* 0x000000025d0c7210 */ /* 0x002fe20007f5e0ff */
[----:B------:R-:W-:-:S02]  /*10320*/  IMAD R13, R0, 0x13, RZ ;  /* 0x00000013000d7824 */ /* 0x000fc400078e02ff */
[----:B------:R-:W-:Y:S01]  /*10330*/  @!P5 FMUL R111, R111, 16777216 ;  /* 0x4b8000006f6fd820 */ /* 0x000fe20000400000 */
[C---:B------:R-:W-:Y:S01]  /*10340*/  IMAD R107, R0.reuse, 0x2e, RZ ;  /* 0x0000002e006b7824 */ /* 0x040fe200078e02ff */
[-C--:B--2---:R-:W-:Y:S01]  /*10350*/  LEA.HI.X.SX32 R11, R27, R3.reuse, 0x1, P1 ;  /* 0x000000031b0b7211 */ /* 0x084fe200008f0eff */
[----:B------:R1:W-:Y:S01]  /*10360*/  STG.E.U16 desc[UR14][R6.64], R14 ;  /* 0x0000000e06007986 */ /* 0x0003e2000c10150e */
[----:B------:R-:W-:Y:S01]  /*10370*/  IADD3 R4, P3, PT, R95, R2, RZ ;  /* 0x000000025f047210 */ /* 0x000fe20007f7e0ff */
[----:B------:R-:W-:Y:S01]  /*10380*/  IMAD R15, R0, 0x17, RZ ;  /* 0x00000017000f7824 */ /* 0x000fe200078e02ff */
[-C--:B------:R-:W-:Y:S01]  /*10390*/  LEA.HI.X.SX32 R13, R13, R3.reuse, 0x1, P2 ;  /* 0x000000030d0d7211 */ /* 0x080fe200010f0eff */
[----:B------:R2:W-:Y:S01]  /*103a0*/  STG.E.U16 desc[UR14][R10.64], R22 ;  /* 0x000000160a007986 */ /* 0x0005e2000c10150e */
[----:B---3--:R-:W-:Y:S01]  /*103b0*/  PRMT R9, R22, 0x7632, R9 ;  /* 0x0000763216097816 */ /* 0x008fe20000000009 */
[----:B------:R-:W-:Y:S01]  /*103c0*/  @!P5 FMUL R28, R28, 16777216 ;  /* 0x4b8000001c1cd820 */ /* 0x000fe20000400000 */
[----:B------:R-:W-:Y:S01]  /*103d0*/  F2FP.BF16.F32.PACK_AB R136, R137, R136 ;  /* 0x000000888988723e */ /* 0x000fe200000010ff */
[----:B------:R-:W-:Y:S01]  /*103e0*/  @!P5 FMUL R29, R29, 16777216 ;  /* 0x4b8000001d1dd820 */ /* 0x000fe20000400000 */
[----:B------:R-:W-:Y:S01]  /*103f0*/  LEA.HI.X.SX32 R5, R39, R3, 0x1, P3 ;  /* 0x0000000327057211 */ /* 0x000fe200018f0eff */
[----:B------:R-:W-:Y:S01]  /*10400*/  FMUL R211, R231, R111 ;  /* 0x0000006fe7d37220 */ /* 0x000fe20000400000 */
[-C--:B------:R-:W-:Y:S01]  /*10410*/  IADD3 R8, P2, PT, R103, R2.reuse, RZ ;  /* 0x0000000267087210 */ /* 0x080fe20007f5e0ff */
[C---:B-1----:R-:W-:Y:S01]  /*10420*/  IMAD R7, R0.reuse, 0x15, RZ ;  /* 0x0000001500077824 */ /* 0x042fe200078e02ff */
[----:B------:R-:W-:Y:S01]  /*10430*/  IADD3 R6, P1, PT, R99, R2, RZ ;  /* 0x0000000263067210 */ /* 0x000fe20007f3e0ff */
[----:B------:R1:W-:Y:S01]  /*10440*/  STG.E.U16 desc[UR14][R12.64], R9 ;  /* 0x000000090c007986 */ /* 0x0003e2000c10150e */
[----:B------:R-:W-:Y:S01]  /*10450*/  F2FP.BF16.F32.PACK_AB R138, R139, R138 ;  /* 0x0000008a8b8a723e */ /* 0x000fe200000010ff */
[C---:B------:R-:W-:Y:S01]  /*10460*/  IMAD R111, R0.reuse, 0x30, RZ ;  /* 0x00000030006f7824 */ /* 0x040fe200078e02ff */
[----:B--2---:R-:W-:Y:S01]  /*10470*/  IADD3 R10, P3, PT, R107, R2, RZ ;  /* 0x000000026b0a7210 */ /* 0x004fe20007f7e0ff */
[----:B------:R-:W-:Y:S01]  /*10480*/  FMUL R28, R231, R28 ;  /* 0x0000001ce71c7220 */ /* 0x000fe20000400000 */
[----:B------:R-:W-:Y:S01]  /*10490*/  LEA.HI.X.SX32 R7, R7, R3, 0x1, P1 ;  /* 0x0000000307077211 */ /* 0x000fe200008f0eff */
[----:B------:R-:W-:Y:S01]  /*104a0*/  FMUL R29, R231, R29 ;  /* 0x0000001de71d7220 */ /* 0x000fe20000400000 */
[-C--:B------:R-:W-:Y:S01]  /*104b0*/  LEA.HI.X.SX32 R11, R15, R3.reuse, 0x1, P3 ;  /* 0x000000030f0b7211 */ /* 0x080fe200018f0eff */
[----:B------:R-:W-:Y:S01]  /*104c0*/  IMAD R23, R0, 0x32, RZ ;  /* 0x0000003200177824 */ /* 0x000fe200078e02ff */
[----:B------:R-:W-:Y:S01]  /*104d0*/  PRMT R15, R138, 0x7632, R15 ;  /* 0x000076328a0f7816 */ /* 0x000fe2000000000f */
[----:B------:R2:W-:Y:S01]  /*104e0*/  STG.E.U16 desc[UR14][R4.64], R136 ;  /* 0x0000008804007986 */ /* 0x0005e2000c10150e */
[----:B------:R-:W-:Y:S01]  /*104f0*/  IADD3 R14, P1, PT, R111, R2, RZ ;  /* 0x000000026f0e7210 */ /* 0x000fe20007f3e0ff */
[----:B-1----:R-:W-:Y:S01]  /*10500*/  IMAD R13, R0, 0x34, RZ ;  /* 0x00000034000d7824 */ /* 0x002fe200078e02ff */
[----:B------:R-:W-:Y:S01]  /*10510*/  PRMT R12, R136, 0x7632, R12 ;  /* 0x00007632880c7816 */ /* 0x000fe2000000000c */
[----:B------:R-:W-:Y:S01]  /*10520*/  @!P5 FMUL R31, R31, 16777216 ;  /* 0x4b8000001f1fd820 */ /* 0x000fe20000400000 */
[----:B------:R-:W-:Y:S01]  /*10530*/  LEA.HI.X.SX32 R9, R51, R3, 0x1, P2 ;  /* 0x0000000333097211 */ /* 0x000fe200010f0eff */
[C---:B------:R-:W-:Y:S01]  /*10540*/  IMAD R25, R0.reuse, 0x3a, RZ ;  /* 0x0000003a00197824 */ /* 0x040fe200078e02ff */
[----:B------:R-:W-:Y:S01]  /*10550*/  F2FP.BF16.F32.PACK_AB R28, R29, R28 ;  /* 0x0000001c1d1c723e */ /* 0x000fe200000010ff */
[----:B------:R1:W-:Y:S01]  /*10560*/  STG.E.U16 desc[UR14][R6.64], R12 ;  /* 0x0000000c06007986 */ /* 0x0003e2000c10150e */
[----:B------:R-:W-:Y:S01]  /*10570*/  FMUL R31, R231, R31 ;  /* 0x0000001fe71f7220 */ /* 0x000fe20000400000 */
[----:B------:R-:W-:-:S02]  /*10580*/  IMAD R21, R0, 0x38, RZ ;  /* 0x0000003800157824 */ /* 0x000fc400078e02ff */
[----:B------:R-:W-:Y:S01]  /*10590*/  @!P5 FMUL R32, R32, 16777216 ;  /* 0x4b8000002020d820 */ /* 0x000fe20000400000 */
[C---:B--2---:R-:W-:Y:S01]  /*105a0*/  IMAD R5, R0.reuse, 0x19, RZ ;  /* 0x0000001900057824 */ /* 0x044fe200078e02ff */
[----:B------:R2:W-:Y:S01]  /*105b0*/  STG.E.U16 desc[UR14][R8.64], R138 ;  /* 0x0000008a08007986 */ /* 0x0005e2000c10150e */
[----:B------:R-:W-:Y:S01]  /*105c0*/  IADD3 R4, P2, PT, R23, R2, RZ ;  /* 0x0000000217047210 */ /* 0x000fe20007f5e0ff */
[----:B------:R-:W-:Y:S01]  /*105d0*/  IMAD R17, R0, 0x36, RZ ;  /* 0x0000003600117824 */ /* 0x000fe200078e02ff */
[----:B------:R-:W-:Y:S01]  /*105e0*/  F2FP.BF16.F32.PACK_AB R31, R31, R140 ;  /* 0x0000008c1f1f723e */ /* 0x000fe200000010ff */
[----:B------:R3:W-:Y:S01]  /*105f0*/  STG.E.U16 desc[UR14][R10.64], R15 ;  /* 0x0000000f0a007986 */ /* 0x0007e2000c10150e */
[-C--:B------:R-:W-:Y:S01]  /*10600*/  LEA.HI.X.SX32 R5, R5, R3.reuse, 0x1, P2 ;  /* 0x0000000305057211 */ /* 0x080fe200010f0eff */
[----:B------:R-:W-:Y:S01]  /*10610*/  @!P5 FMUL R34, R34, 16777216 ;  /* 0x4b8000002222d820 */ /* 0x000fe20000400000 */
[----:B-1----:R-:W-:Y:S01]  /*10620*/  IADD3 R6, P3, PT, R13, R2, RZ ;  /* 0x000000020d067210 */ /* 0x002fe20007f7e0ff */
[----:B------:R-:W-:Y:S01]  /*10630*/  @!P5 FMUL R35, R35, 16777216 ;  /* 0x4b8000002323d820 */ /* 0x000fe20000400000 */
[----:B------:R-:W-:Y:S01]  /*10640*/  FMUL R32, R231, R32 ;  /* 0x00000020e7207220 */ /* 0x000fe20000400000 */
[----:B------:R-:W-:Y:S01]  /*10650*/  IADD3 R18, P2, PT, R21, R2, RZ ;  /* 0x0000000215127210 */ /* 0x000fe20007f5e0ff */
[----:B------:R-:W-:Y:S01]  /*10660*/  FMUL R34, R231, R34 ;  /* 0x00000022e7227220 */ /* 0x000fe20000400000 */
[----:B------:R-:W-:Y:S01]  /*10670*/  LEA.HI.X.SX32 R7, R55, R3, 0x1, P3 ;  /* 0x0000000337077211 */ /* 0x000fe200018f0eff */
[----:B--2---:R-:W-:-:S02]  /*10680*/  IMAD R9, R0, 0x1b, RZ ;  /* 0x0000001b00097824 */ /* 0x004fc400078e02ff */
[----:B------:R-:W-:Y:S01]  /*10690*/  FMUL R35, R231, R35 ;  /* 0x00000023e7237220 */ /* 0x000fe20000400000 */
[-C--:B------:R-:W-:Y:S01]  /*106a0*/  LEA.HI.X.SX32 R19, R87, R3.reuse, 0x1, P2 ;  /* 0x0000000357137211 */ /* 0x080fe200010f0eff */
[----:B---3--:R-:W-:Y:S01]  /*106b0*/  IMAD R11, R0, 0x1d, RZ ;  /* 0x0000001d000b7824 */ /* 0x008fe200078e02ff */
[-C--:B------:R-:W-:Y:S01]  /*106c0*/  LEA.HI.X.SX32 R15, R43, R3.reuse, 0x1, P1 ;  /* 0x000000032b0f7211 */ /* 0x080fe200008f0eff */
[----:B------:R-:W-:Y:S01]  /*106d0*/  @!P5 FMUL R36, R36, 16777216 ;  /* 0x4b8000002424d820 */ /* 0x000fe20000400000 */
[----:B------:R-:W-:Y:S01]  /*106e0*/  PRMT R10, R28, 0x7632, R10 ;  /* 0x000076321c0a7816 */ /* 0x000fe2000000000a */
[----:B------:R-:W-:Y:S01]  /*106f0*/  IMAD R43, R0, 0x46, RZ ;  /* 0x00000046002b7824 */ /* 0x000fe200078e02ff */
[----:B------:R-:W-:Y:S01]  /*10700*/  IADD3 R8, P1, PT, R17, R2, RZ ;  /* 0x0000000211087210 */ /* 0x000fe20007f3e0ff */
[----:B------:R1:W-:Y:S01]  /*10710*/  STG.E.U16 desc[UR14][R14.64], R28 ;  /* 0x0000001c0e007986 */ /* 0x0003e2000c10150e */
[----:B------:R-:W-:Y:S01]  /*10720*/  F2FP.BF16.F32.PACK_AB R32, R141, R32 ;  /* 0x000000208d20723e */ /* 0x000fe200000010ff */
[----:B------:R-:W-:Y:S01]  /*10730*/  FMUL R36, R231, R36 ;  /* 0x00000024e7247220 */ /* 0x000fe20000400000 */
[----:B------:R-:W-:Y:S01]  /*10740*/  LEA.HI.X.SX32 R9, R9, R3, 0x1, P1 ;  /* 0x0000000309097211 */ /* 0x000fe200008f0eff */
[----:B------:R2:W-:Y:S01]  /*10750*/  STG.E.U16 desc[UR14][R4.64], R10 ;  /* 0x0000000a04007986 */ /* 0x0005e2000c10150e */
[----:B------:R-:W-:Y:S01]  /*10760*/  F2FP.BF16.F32.PACK_AB R34, R35, R34 ;  /* 0x000000222322723e */ /* 0x000fe200000010ff */
[----:B------:R-:W-:Y:S01]  /*10770*/  @!P5 FMUL R38, R38, 16777216 ;  /* 0x4b8000002626d820 */ /* 0x000fe20000400000 */
[----:B------:R-:W-:Y:S01]  /*10780*/  F2FP.BF16.F32.PACK_AB R36, R145, R36 ;  /* 0x000000249124723e */ /* 0x000fe200000010ff */
[----:B------:R3:W-:Y:S01]  /*10790*/  STG.E.U16 desc[UR14][R6.64], R31 ;  /* 0x0000001f06007986 */ /* 0x0007e2000c10150e */
[----:B------:R-:W-:-:S02]  /*107a0*/  IMAD R39, R0, 0x44, RZ ;  /* 0x0000004400277824 */ /* 0x000fc400078e02ff */
[----:B------:R-:W-:Y:S01]  /*107b0*/  @!P5 FMUL R40, R40, 16777216 ;  /* 0x4b8000002828d820 */ /* 0x000fe20000400000 */
[----:B------:R-:W-:Y:S01]  /*107c0*/  @!P5 FMUL R41, R41, 16777216 ;  /* 0x4b8000002929d820 */ /* 0x000fe20000400000 */
[----:B-1----:R-:W-:Y:S01]  /*107d0*/  IADD3 R14, P3, PT, R25, R2, RZ ;  /* 0x00000002190e7210 */ /* 0x002fe20007f7e0ff */
[C---:B------:R-:W-:Y:S01]  /*107e0*/  FMUL R38, R231.reuse, R38 ;  /* 0x00000026e7267220 */ /* 0x040fe20000400000 */
[C---:B------:R-:W-:Y:S02]  /*107f0*/  IMAD R55, R0.reuse, 0x4c, RZ ;  /* 0x0000004c00377824 */ /* 0x040fe400078e02ff */
[----:B------:R-:W-:Y:S01]  /*10800*/  FMUL R40, R231, R40 ;  /* 0x00000028e7287220 */ /* 0x000fe20000400000 */
[C---:B--2---:R-:W-:Y:S01]  /*10810*/  IMAD R5, R0.reuse, 0x3e, RZ ;  /* 0x0000003e00057824 */ /* 0x044fe200078e02ff */
[----:B------:R-:W-:Y:S01]  /*10820*/  LEA.HI.X.SX32 R15, R11, R3, 0x1, P3 ;  /* 0x000000030b0f7211 */ /* 0x000fe200018f0eff */
[C---:B------:R-:W-:Y:S01]  /*10830*/  IMAD R11, R0.reuse, 0x3c, RZ ;  /* 0x0000003c000b7824 */ /* 0x040fe200078e02ff */
[----:B------:R-:W-:Y:S01]  /*10840*/  PRMT R4, R31, 0x7632, R4 ;  /* 0x000076321f047816 */ /* 0x000fe20000000004 */
[----:B------:R-:W-:Y:S01]  /*10850*/  FMUL R41, R231, R41 ;  /* 0x00000029e7297220 */ /* 0x000fe20000400000 */
[C---:B---3--:R-:W-:Y:S01]  /*10860*/  LEA R7, R0.reuse, -R0, 0x5 ;  /* 0x8000000000077211 */ /* 0x048fe200078e28ff */
[----:B------:R-:W-:Y:S01]  /*10870*/  IMAD R51, R0, 0x4a, RZ ;  /* 0x0000004a00337824 */ /* 0x000fe200078e02ff */
[-C--:B------:R-:W-:Y:S01]  /*10880*/  IADD3 R28, P2, PT, R5, R2.reuse, RZ ;  /* 0x00000002051c7210 */ /* 0x080fe20007f5e0ff */
[----:B------:R1:W-:Y:S01]  /*10890*/  STG.E.U16 desc[UR14][R8.64], R4 ;  /* 0x0000000408007986 */ /* 0x0003e2000c10150e */
[----:B------:R-:W-:Y:S01]  /*108a0*/  IADD3 R26, P1, PT, R11, R2, RZ ;  /* 0x000000020b1a7210 */ /* 0x000fe20007f3e0ff */
[----:B------:R-:W-:Y:S01]  /*108b0*/  @!P5 FMUL R42, R42, 16777216 ;  /* 0x4b8000002a2ad820 */ /* 0x000fe20000400000 */
[----:B------:R-:W-:Y:S01]  /*108c0*/  PRMT R6, R32, 0x7632, R6 ;  /* 0x0000763220067816 */ /* 0x000fe20000000006 */
[----:B------:R2:W-:Y:S01]  /*108d0*/  STG.E.U16 desc[UR14][R18.64], R32 ;  /* 0x0000002012007986 */ /* 0x0005e2000c10150e */
[-C--:B------:R-:W-:Y:S01]  /*108e0*/  LEA.HI.X.SX32 R29, R7, R3.reuse, 0x1, P2 ;  /* 0x00000003071d7211 */ /* 0x080fe200010f0eff */
[C---:B------:R-:W-:Y:S01]  /*108f0*/  IMAD R7, R0.reuse, 0x42, RZ ;  /* 0x0000004200077824 */ /* 0x040fe200078e02ff */
[-C--:B------:R-:W-:Y:S01]  /*10900*/  LEA.HI.X.SX32 R27, R47, R3.reuse, 0x1, P1 ;  /* 0x000000032f1b7211 */ /* 0x080fe200008f0eff */
[----:B------:R3:W-:Y:S01]  /*10910*/  STG.E.U16 desc[UR14][R14.64], R6 ;  /* 0x000000060e007986 */ /* 0x0007e2000c10150e */
[C---:B------:R-:W-:Y:S01]  /*10920*/  SHF.L.U32 R31, R0.reuse, 0x5, RZ ;  /* 0x00000005001f7819 */ /* 0x040fe200000006ff */
[----:B------:R-:W-:Y:S01]  /*10930*/  IMAD R47, R0, 0x48, RZ ;  /* 0x00000048002f7824 */ /* 0x000fe200078e02ff */
[----:B------:R-:W-:Y:S01]  /*10940*/  F2FP.BF16.F32.PACK_AB R38, R147, R38 ;  /* 0x000000269326723e */ /* 0x000fe200000010ff */
[----:B------:R4:W-:Y:S01]  /*10950*/  STG.E.U16 desc[UR14][R26.64], R34 ;  /* 0x000000221a007986 */ /* 0x0009e2000c10150e */
[----:B-1----:R-:W-:Y:S01]  /*10960*/  PRMT R4, R34, 0x7632, R4 ;  /* 0x0000763222047816 */ /* 0x002fe20000000004 */
[----:B------:R-:W-:Y:S01]  /*10970*/  @!P5 FMUL R97, R97, 16777216 ;  /* 0x4b8000006161d820 */ /* 0x000fe20000400000 */
[-C--:B------:R-:W-:Y:S01]  /*10980*/  LEA R8, P3, R0, R2.reuse, 0x6 ;  /* 0x0000000200087211 */ /* 0x080fe200078630ff */
[----:B------:R-:W-:Y:S01]  /*10990*/  @!P5 FMUL R44, R44, 16777216 ;  /* 0x4b8000002c2cd820 */ /* 0x000fe20000400000 */
[----:B--2---:R-:W-:Y:S01]  /*109a0*/  IADD3 R18, P2, PT, R39, R2, RZ ;  /* 0x0000000227127210 */ /* 0x004fe20007f5e0ff */
[----:B------:R1:W-:Y:S01]  /*109b0*/  STG.E.U16 desc[UR14][R28.64], R4 ;  /* 0x000000041c007986 */ /* 0x0003e2000c10150e */
[-C--:B------:R-:W-:Y:S01]  /*109c0*/  LEA.HI.X.SX32 R9, R31, R3.reuse, 0x1, P3 ;  /* 0x000000031f097211 */ /* 0x080fe200018f0eff */
[C---:B------:R-:W-:Y:S01]  /*109d0*/  IMAD R31, R0.reuse, 0x23, RZ ;  /* 0x00000023001f7824 */ /* 0x040fe200078e02ff */
[C---:B---3--:R-:W-:Y:S01]  /*109e0*/  LEA R15, R0.reuse, R0, 0x5 ;  /* 0x00000000000f7211 */ /* 0x048fe200078e28ff */
[----:B------:R-:W-:Y:S01]  /*109f0*/  @!P5 FMUL R45, R45, 16777216 ;  /* 0x4b8000002d2dd820 */ /* 0x000fe20000400000 */
[-C--:B------:R-:W-:Y:S01]  /*10a00*/  IADD3 R14, P1, PT, R7, R2.reuse, RZ ;  /* 0x00000002070e7210 */ /* 0x080fe20007f3e0ff */
[----:B------:R2:W-:Y:S01]  /*10a10*/  STG.E.U16 desc[UR14][R8.64], R36 ;  /* 0x0000002408007986 */ /* 0x0005e2000c10150e */
[----:B----4-:R-:W-:Y:S01]  /*10a20*/  IADD3 R26, P3, PT, R43, R2, RZ ;  /* 0x000000022b1a7210 */ /* 0x010fe20007f7e0ff */
[----:B------:R-:W-:Y:S01]  /*10a30*/  FMUL R42, R231, R42 ;  /* 0x0000002ae72a7220 */ /* 0x000fe20000400000 */
[-C--:B------:R-:W-:Y:S01]  /*10a40*/  LEA.HI.X.SX32 R15, R15, R3.reuse, 0x1, P1 ;  /* 0x000000030f0f7211 */ /* 0x080fe200008f0eff */
[----:B------:R-:W-:Y:S01]  /*10a50*/  @!P5 FMUL R101, R101, 16777216 ;  /* 0x4b8000006565d820 */ /* 0x000fe20000400000 */
[----:B------:R-:W-:Y:S01]  /*10a60*/  LEA.HI.X.SX32 R27, R31, R3, 0x1, P3 ;  /* 0x000000031f1b7211 */ /* 0x000fe200018f0eff */
[----:B-1----:R-:W-:Y:S01]  /*10a70*/  IMAD R29, R0, 0x25, RZ ;  /* 0x00000025001d7824 */ /* 0x002fe200078e02ff */
[----:B------:R-:W-:Y:S01]  /*10a80*/  PRMT R4, R36, 0x7632, R4 ;  /* 0x0000763224047816 */ /* 0x000fe20000000004 */
[----:B------:R-:W-:Y:S01]  /*10a90*/  FMUL R197, R231, R97 ;  /* 0x00000061e7c57220 */ /* 0x000fe20000400000 */
[----:B------:R-:W-:Y:S01]  /*10aa0*/  LEA.HI.X.SX32 R19, R89, R3, 0x1, P2 ;  /* 0x0000000359137211 */ /* 0x000fe200010f0eff */
[----:B------:R-:W-:Y:S01]  /*10ab0*/  IMAD R89, R0, 0x4e, RZ ;  /* 0x0000004e00597824 */ /* 0x000fe200078e02ff */
[----:B------:R-:W-:Y:S01]  /*10ac0*/  F2FP.BF16.F32.PACK_AB R40, R41, R40 ;  /* 0x000000282928723e */ /* 0x000fe200000010ff */
[----:B------:R1:W-:Y:S01]  /*10ad0*/  STG.E.U16 desc[UR14][R14.64], R4 ;  /* 0x000000040e007986 */ /* 0x0003e2000c10150e */
[-C--:B--2---:R-:W-:Y:S01]  /*10ae0*/  IADD3 R8, P1, PT, R47, R2.reuse, RZ ;  /* 0x000000022f087210 */ /* 0x084fe20007f3e0ff */
[----:B------:R-:W-:Y:S01]  /*10af0*/  @!P5 FMUL R105, R105, 16777216 ;  /* 0x4b8000006969d820 */ /* 0x000fe20000400000 */
[----:B------:R-:W-:Y:S01]  /*10b00*/  IADD3 R28, P2, PT, R51, R2, RZ ;  /* 0x00000002331c7210 */ /* 0x000fe20007f5e0ff */
[C---:B------:R-:W-:Y:S01]  /*10b10*/  FMUL R44, R231.reuse, R44 ;  /* 0x0000002ce72c7220 */ /* 0x040fe20000400000 */
[----:B------:R-:W-:Y:S01]  /*10b20*/  PRMT R6, R38, 0x7632, R6 ;  /* 0x0000763226067816 */ /* 0x000fe20000000006 */
[----:B------:R-:W-:Y:S01]  /*10b30*/  FMUL R45, R231, R45 ;  /* 0x0000002de72d7220 */ /* 0x000fe20000400000 */
[-C--:B------:R-:W-:Y:S01]  /*10b40*/  LEA.HI.X.SX32 R9, R91, R3.reuse, 0x1, P1 ;  /* 0x000000035b097211 */ /* 0x080fe200008f0eff */
[----:B------:R-:W-:Y:S01]  /*10b50*/  IMAD R97, R0, 0x52, RZ ;  /* 0x0000005200617824 */ /* 0x000fe200078e02ff */
[----:B------:R2:W-:Y:S01]  /*10b60*/  STG.E.U16 desc[UR14][R18.64], R38 ;  /* 0x0000002612007986 */ /* 0x0005e2000c10150e */
[----:B------:R-:W-:Y:S01]  /*10b70*/  LEA.HI.X.SX32 R29, R29, R3, 0x1, P2 ;  /* 0x000000031d1d7211 */ /* 0x000fe200010f0eff */
[----:B------:R-:W-:Y:S01]  /*10b80*/  FMUL R201, R231, R101 ;  /* 0x00000065e7c97220 */ /* 0x000fe20000400000 */
[----:B-1----:R-:W-:Y:S01]  /*10b90*/  IADD3 R14, P3, PT, R55, R2, RZ ;  /* 0x00000002370e7210 */ /* 0x002fe20007f7e0ff */
[----:B------:R1:W-:Y:S01]  /*10ba0*/  STG.E.U16 desc[UR14][R26.64], R6 ;  /* 0x000000061a007986 */ /* 0x0003e2000c10150e */
[----:B------:R-:W-:Y:S01]  /*10bb0*/  PRMT R4, R40, 0x7632, R4 ;  /* 0x0000763228047816 */ /* 0x000fe20000000004 */
[----:B------:R-:W-:Y:S01]  /*10bc0*/  @!P5 FMUL R109, R109, 16777216 ;  /* 0x4b8000006d6dd820 */ /* 0x000fe20000400000 */
[----:B------:R-:W-:Y:S01]  /*10bd0*/  LEA.HI.X.SX32 R15, R93, R3, 0x1, P3 ;  /* 0x000000035d0f7211 */ /* 0x000fe200018f0eff */
[C---:B------:R-:W-:Y:S01]  /*10be0*/  IMAD R93, R0.reuse, 0x50, RZ ;  /* 0x00000050005d7824 */ /* 0x040fe200078e02ff */
[----:B------:R-:W-:Y:S01]  /*10bf0*/  F2FP.BF16.F32.PACK_AB R42, R143, R42 ;  /* 0x0000002a8f2a723e */ /* 0x000fe200000010ff */
[----:B------:R-:W-:Y:S01]  /*10c00*/  FMUL R205, R231, R105 ;  /* 0x00000069e7cd7220 */ /* 0x000fe20000400000 */
[----:B------:R3:W-:Y:S01]  /*10c10*/  STG.E.U16 desc[UR14][R8.64], R40 ;  /* 0x0000002808007986 */ /* 0x0007e2000c10150e */
[C---:B--2---:R-:W-:Y:S01]  /*10c20*/  IMAD R19, R0.reuse, 0x27, RZ ;  /* 0x0000002700137824 */ /* 0x044fe200078e02ff */
[----:B------:R-:W-:Y:S01]  /*10c30*/  IADD3 R18, P1, PT, R89, R2, RZ ;  /* 0x0000000259127210 */ /* 0x000fe20007f3e0ff */
[C---:B------:R-:W-:Y:S01]  /*10c40*/  IMAD R31, R0.reuse, 0x29, RZ ;  /* 0x00000029001f7824 */ /* 0x040fe200078e02ff */
[----:B------:R-:W-:Y:S01]  /*10c50*/  F2FP.BF16.F32.PACK_AB R44, R45, R44 ;  /* 0x0000002c2d2c723e */ /* 0x000fe200000010ff */
[C---:B------:R-:W-:Y:S01]  /*10c60*/  IMAD R101, R0.reuse, 0x54, RZ ;  /* 0x0000005400657824 */ /* 0x040fe200078e02ff */
[----:B-1----:R-:W-:Y:S01]  /*10c70*/  IADD3 R26, P2, PT, R93, R2, RZ ;  /* 0x000000025d1a7210 */ /* 0x002fe20007f5e0ff */
[----:B------:R-:W-:-:S02]  /*10c80*/  IMAD R105, R0, 0x56, RZ ;  /* 0x0000005600697824 */ /* 0x000fc400078e02ff */
[----:B------:R-:W-:Y:S01]  /*10c90*/  @!P5 FMUL R113, R113, 16777216 ;  /* 0x4b8000007171d820 */ /* 0x000fe20000400000 */
[----:B------:R1:W-:Y:S01]  /*10ca0*/  STG.E.U16 desc[UR14][R28.64], R4 ;  /* 0x000000041c007986 */ /* 0x0003e2000c10150e */
[----:B------:R-:W-:Y:S01]  /*10cb0*/  @!P5 FMUL R48, R48, 16777216 ;  /* 0x4b8000003030d820 */ /* 0x000fe20000400000 */
[----:B------:R-:W-:Y:S01]  /*10cc0*/  @!P5 FMUL R49, R49, 16777216 ;  /* 0x4b8000003131d820 */ /* 0x000fe20000400000 */
[----:B---3--:R-:W-:Y:S01]  /*10cd0*/  IADD3 R8, P3, PT, R97, R2, RZ ;  /* 0x0000000261087210 */ /* 0x008fe20007f7e0ff */
[----:B------:R-:W-:Y:S01]  /*10ce0*/  @!P5 FMUL R117, R117, 16777216 ;  /* 0x4b8000007575d820 */ /* 0x000fe20000400000 */
[----:B------:R-:W-:Y:S01]  /*10cf0*/  LEA.HI.X.SX32 R19, R19, R3, 0x1, P1 ;  /* 0x0000000313137211 */ /* 0x000fe200008f0eff */
[----:B------:R-:W-:Y:S01]  /*10d00*/  FMUL R209, R231, R109 ;  /* 0x0000006de7d17220 */ /* 0x000fe20000400000 */
[----:B------:R2:W-:Y:S01]  /*10d10*/  STG.E.U16 desc[UR14][R14.64], R42 ;  /* 0x0000002a0e007986 */ /* 0x0005e2000c10150e */
[-C--:B------:R-:W-:Y:S01]  /*10d20*/  LEA.HI.X.SX32 R27, R95, R3.reuse, 0x1, P2 ;  /* 0x000000035f1b7211 */ /* 0x080fe200010f0eff */
[----:B------:R-:W-:Y:S01]  /*10d30*/  @!P5 FMUL R121, R121, 16777216 ;  /* 0x4b8000007979d820 */ /* 0x000fe20000400000 */
[----:B------:R-:W-:Y:S01]  /*10d40*/  LEA.HI.X.SX32 R9, R31, R3, 0x1, P3 ;  /* 0x000000031f097211 */ /* 0x000fe200018f0eff */
[----:B------:R-:W-:Y:S01]  /*10d50*/  IMAD R109, R0, 0x58, RZ ;  /* 0x00000058006d7824 */ /* 0x000fe200078e02ff */
[----:B-1----:R-:W-:Y:S01]  /*10d60*/  PRMT R4, R42, 0x7632, R4 ;  /* 0x000076322a047816 */ /* 0x002fe20000000004 */
[----:B------:R-:W-:Y:S01]  /*10d70*/  IMAD R29, R0, 0x2b, RZ ;  /* 0x0000002b001d7824 */ /* 0x000fe200078e02ff */
[----:B------:R-:W-:Y:S01]  /*10d80*/  PRMT R6, R44, 0x7632, R6 ;  /* 0x000076322c067816 */ /* 0x000fe20000000006 */
[----:B------:R-:W-:Y:S01]  /*10d90*/  @!P5 FMUL R50, R50, 16777216 ;  /* 0x4b8000003232d820 */ /* 0x000fe20000400000 */
[C---:B------:R-:W-:Y:S01]  /*10da0*/  FMUL R213, R231.reuse, R113 ;  /* 0x00000071e7d57220 */ /* 0x040fe20000400000 */
[----:B------:R-:W-:Y:S01]  /*10db0*/  F2FP.BF16.F32.PACK_AB R30, R30, R33 ;  /* 0x000000211e1e723e */ /* 0x000fe200000010ff */
[----:B------:R-:W-:Y:S01]  /*10dc0*/  FMUL R48, R231, R48 ;  /* 0x00000030e7307220 */ /* 0x000fe20000400000 */
[-C--:B--2---:R-:W-:Y:S01]  /*10dd0*/  IADD3 R14, P1, PT, R101, R2.reuse, RZ ;  /* 0x00000002650e7210 */ /* 0x084fe20007f3e0ff */
[----:B------:R-:W-:Y:S01]  /*10de0*/  FMUL R49, R231, R49 ;  /* 0x00000031e7317220 */ /* 0x000fe20000400000 */
[----:B------:R-:W-:Y:S01]  /*10df0*/  IADD3 R28, P2, PT, R105, R2, RZ ;  /* 0x00000002691c7210 */ /* 0x000fe20007f5e0ff */
[----:B------:R-:W-:-:S02]  /*10e00*/  IMAD R113, R0, 0x5a, RZ ;  /* 0x0000005a00717824 */ /* 0x000fc400078e02ff */
[C---:B------:R-:W-:Y:S01]  /*10e10*/  FMUL R217, R231.reuse, R117 ;  /* 0x00000075e7d97220 */ /* 0x040fe20000400000 */
[----:B------:R1:W-:Y:S01]  /*10e20*/  STG.E.U16 desc[UR14][R18.64], R4 ;  /* 0x0000000412007986 */ /* 0x0003e2000c10150e */
[----:B------:R-:W-:Y:S01]  /*10e30*/  FMUL R221, R231, R121 ;  /* 0x00000079e7dd7220 */ /* 0x000fe20000400000 */
[-C--:B------:R-:W-:Y:S01]  /*10e40*/  LEA.HI.X.SX32 R15, R99, R3.reuse, 0x1, P1 ;  /* 0x00000003630f7211 */ /* 0x080fe200008f0eff */
[C---:B------:R-:W-:Y:S01]  /*10e50*/  IMAD R117, R0.reuse, 0x5c, RZ ;  /* 0x0000005c00757824 */ /* 0x040fe200078e02ff */
[----:B------:R-:W-:Y:S01]  /*10e60*/  STG.E.U16 desc[UR14][R26.64], R44 ;  /* 0x0000002c1a007986 */ /* 0x000fe2000c10150e */
[----:B------:R-:W-:Y:S01]  /*10e70*/  @!P5 FMUL R125, R125, 16777216 ;  /* 0x4b8000007d7dd820 */ /* 0x000fe20000400000 */
[----:B------:R-:W-:Y:S01]  /*10e80*/  FMUL R50, R231, R50 ;  /* 0x00000032e7327220 */ /* 0x000fe20000400000 */
[----:B------:R-:W-:Y:S01]  /*10e90*/  LEA.HI.X.SX32 R29, R29, R3, 0x1, P2 ;  /* 0x000000031d1d7211 */ /* 0x000fe200010f0eff */
[----:B------:R2:W-:Y:S01]  /*10ea0*/  STG.E.U16 desc[UR14][R8.64], R6 ;  /* 0x0000000608007986 */ /* 0x0005e2000c10150e */
[----:B------:R-:W-:-:S02]  /*10eb0*/  IMAD R121, R0, 0x5e, RZ ;  /* 0x0000005e00797824 */ /* 0x000fc400078e02ff */
[----:B------:R-:W-:Y:S01]  /*10ec0*/  @!P5 FMUL R129, R129, 16777216 ;  /* 0x4b8000008181d820 */ /* 0x000fe20000400000 */
[----:B------:R-:W-:Y:S01]  /*10ed0*/  @!P5 FMUL R52, R52, 16777216 ;  /* 0x4b8000003434d820 */ /* 0x000fe20000400000 */
[----:B-1----:R-:W-:Y:S01]  /*10ee0*/  IADD3 R18, P3, PT, R109, R2, RZ ;  /* 0x000000026d127210 */ /* 0x002fe20007f7e0ff */
[----:B------:R-:W-:Y:S01]  /*10ef0*/  @!P5 FMUL R53, R53, 16777216 ;  /* 0x4b8000003535d820 */ /* 0x000fe20000400000 */
[----:B------:R-:W-:Y:S01]  /*10f00*/  PRMT R4, R30, 0x7632, R4 ;  /* 0x000076321e047816 */ /* 0x000fe20000000004 */
[----:B------:R-:W-:Y:S01]  /*10f10*/  FMUL R225, R231, R125 ;  /* 0x0000007de7e17220 */ /* 0x000fe20000400000 */
[----:B------:R-:W-:Y:S01]  /*10f20*/  F2FP.BF16.F32.PACK_AB R48, R49, R48 ;  /* 0x000000303130723e */ /* 0x000fe200000010ff */
[----:B------:R1:W-:Y:S01]  /*10f30*/  STG.E.U16 desc[UR14][R14.64], R30 ;  /* 0x0000001e0e007986 */ /* 0x0003e2000c10150e */
[----:B------:R-:W-:Y:S01]  /*10f40*/  LEA.HI.X.SX32 R19, R103, R3, 0x1, P3 ;  /* 0x0000000367137211 */ /* 0x000fe200018f0eff */
[C---:B------:R-:W-:Y:S01]  /*10f50*/  IMAD R31, R0.reuse, 0x2f, RZ ;  /* 0x0000002f001f7824 */ /* 0x040fe200078e02ff */
[-C--:B--2---:R-:W-:Y:S01]  /*10f60*/  IADD3 R8, P1, PT, R113, R2.reuse, RZ ;  /* 0x0000000271087210 */ /* 0x084fe20007f3e0ff */
[C---:B------:R-:W-:Y:S01]  /*10f70*/  IMAD R9, R0.reuse, 0x2d, RZ ;  /* 0x0000002d00097824 */ /* 0x040fe200078e02ff */
[----:B------:R-:W-:Y:S01]  /*10f80*/  IADD3 R26, P2, PT, R117, R2, RZ ;  /* 0x00000002751a7210 */ /* 0x000fe20007f5e0ff */
[----:B------:R-:W-:Y:S01]  /*10f90*/  FMUL R229, R231, R129 ;  /* 0x00000081e7e57220 */ /* 0x000fe20000400000 */
[----:B------:R2:W-:Y:S01]  /*10fa0*/  STG.E.U16 desc[UR14][R28.64], R4 ;  /* 0x000000041c007986 */ /* 0x0005e2000c10150e */
[----:B------:R-:W-:Y:S01]  /*10fb0*/  F2FP.BF16.F32.PACK_AB R37, R37, R50 ;  /* 0x000000322525723e */ /* 0x000fe200000010ff */
[----:B------:R-:W-:-:S02]  /*10fc0*/  IMAD R125, R0, 0x60, RZ ;  /* 0x00000060007d7824 */ /* 0x000fc400078e02ff */
[C---:B------:R-:W-:Y:S01]  /*10fd0*/  FMUL R52, R231.reuse, R52 ;  /* 0x00000034e7347220 */ /* 0x040fe20000400000 */
[----:B------:R-:W-:Y:S01]  /*10fe0*/  FMUL R53, R231, R53 ;  /* 0x00000035e7357220 */ /* 0x000fe20000400000 */
[----:B-1----:R-:W-:Y:S01]  /*10ff0*/  IADD3 R14, P3, PT, R121, R2, RZ ;  /* 0x00000002790e7210 */ /* 0x002fe20007f7e0ff */
[C---:B------:R-:W-:Y:S01]  /*11000*/  IMAD R129, R0.reuse, 0x62, RZ ;  /* 0x0000006200817824 */ /* 0x040fe200078e02ff */
[-C--:B------:R-:W-:Y:S01]  /*11010*/  LEA.HI.X.SX32 R9, R9, R3.reuse, 0x1, P1 ;  /* 0x0000000309097211 */ /* 0x080fe200008f0eff */
[C---:B------:R-:W-:Y:S01]  /*11020*/  IMAD R133, R0.reuse, 0x64, RZ ;  /* 0x0000006400857824 */ /* 0x040fe200078e02ff */
[-C--:B------:R-:W-:Y:S01]  /*11030*/  LEA.HI.X.SX32 R27, R107, R3.reuse, 0x1, P2 ;  /* 0x000000036b1b7211 */ /* 0x080fe200010f0eff */
[----:B------:R1:W-:Y:S01]  /*11040*/  STG.E.U16 desc[UR14][R18.64], R48 ;  /* 0x0000003012007986 */ /* 0x0003e2000c10150e */
[----:B------:R-:W-:Y:S01]  /*11050*/  LEA.HI.X.SX32 R15, R31, R3, 0x1, P3 ;  /* 0x000000031f0f7211 */ /* 0x000fe200018f0eff */
[----:B--2---:R-:W-:Y:S01]  /*11060*/  IMAD R29, R0, 0x31, RZ ;  /* 0x00000031001d7824 */ /* 0x004fe200078e02ff */
[----:B------:R-:W-:Y:S01]  /*11070*/  PRMT R4, R48, 0x7632, R4 ;  /* 0x0000763230047816 */ /* 0x000fe20000000004 */
[C---:B------:R-:W-:Y:S01]  /*11080*/  IMAD R137, R0.reuse, 0x66, RZ ;  /* 0x0000006600897824 */ /* 0x040fe200078e02ff */
[----:B------:R-:W-:Y:S01]  /*11090*/  PRMT R6, R37, 0x7632, R6 ;  /* 0x0000763225067816 */ /* 0x000fe20000000006 */
[----:B------:R-:W-:Y:S01]  /*110a0*/  IMAD R141, R0, 0x68, RZ ;  /* 0x00000068008d7824 */ /* 0x000fe200078e02ff */
[----:B------:R-:W-:Y:S01]  /*110b0*/  F2FP.BF16.F32.PACK_AB R52, R53, R52 ;  /* 0x000000343534723e */ /* 0x000fe200000010ff */
[----:B------:R2:W-:Y:S01]  /*110c0*/  STG.E.U16 desc[UR14][R8.64], R4 ;  /* 0x0000000408007986 */ /* 0x0005e2000c10150e */
[-C--:B------:R-:W-:Y:S01]  /*110d0*/  IADD3 R28, P2, PT, R129, R2.reuse, RZ ;  /* 0x00000002811c7210 */ /* 0x080fe20007f5e0ff */
[----:B------:R-:W-:Y:S01]  /*110e0*/  @!P5 FMUL R56, R56, 16777216 ;  /* 0x4b8000003838d820 */ /* 0x000fe20000400000 */
[----:B------:R-:W-:Y:S01]  /*110f0*/  F2FP.BF16.F32.PACK_AB R185, R46, R185 ;  /* 0x000000b92eb9723e */ /* 0x000fe200000010ff */
[----:B------:R-:W-:Y:S01]  /*11100*/  STG.E.U16 desc[UR14][R26.64], R37 ;  /* 0x000000251a007986 */ /* 0x000fe2000c10150e */
[-C--:B-1----:R-:W-:Y:S01]  /*11110*/  IADD3 R18, P1, PT, R125, R2.reuse, RZ ;  /* 0x000000027d127210 */ /* 0x082fe20007f3e0ff */
[----:B------:R-:W-:Y:S01]  /*11120*/  @!P5 FMUL R57, R57, 16777216 ;  /* 0x4b8000003939d820 */ /* 0x000fe20000400000 */
[-C--:B------:R-:W-:Y:S01]  /*11130*/  LEA.HI.X.SX32 R29, R29, R3.reuse, 0x1, P2 ;  /* 0x000000031d1d7211 */ /* 0x080fe200010f0eff */
[----:B------:R1:W-:Y:S01]  /*11140*/  STG.E.U16 desc[UR14][R14.64], R6 ;  /* 0x000000060e007986 */ /* 0x0003e2000c10150e */
[-C--:B------:R-:W-:Y:S01]  /*11150*/  LEA.HI.X.SX32 R19, R111, R3.reuse, 0x1, P1 ;  /* 0x000000036f137211 */ /* 0x080fe200008f0eff */
[----:B------:R-:W-:Y:S01]  /*11160*/  @!P5 FMUL R58, R58, 16777216 ;  /* 0x4b8000003a3ad820 */ /* 0x000fe20000400000 */
[----:B------:R-:W-:Y:S01]  /*11170*/  @!P5 FMUL R59, R59, 16777216 ;  /* 0x4b8000003b3bd820 */ /* 0x000fe20000400000 */
[----:B--2---:R-:W-:Y:S01]  /*11180*/  IADD3 R8, P3, PT, R133, R2, RZ ;  /* 0x0000000285087210 */ /* 0x004fe20007f7e0ff */
[----:B------:R-:W-:Y:S01]  /*11190*/  @!P5 FMUL R60, R60, 16777216 ;  /* 0x4b8000003c3cd820 */ /* 0x000fe20000400000 */
[----:B------:R-:W-:Y:S01]  /*111a0*/  STG.E.U16 desc[UR14][R18.64], R52 ;  /* 0x0000003412007986 */ /* 0x000fe2000c10150e */
[----:B------:R-:W-:Y:S01]  /*111b0*/  @!P5 FMUL R61, R61, 16777216 ;  /* 0x4b8000003d3dd820 */ /* 0x000fe20000400000 */
[----:B------:R-:W-:Y:S01]  /*111c0*/  LEA.HI.X.SX32 R9, R23, R3, 0x1, P3 ;  /* 0x0000000317097211 */ /* 0x000fe200018f0eff */
[----:B------:R-:W-:Y:S01]  /*111d0*/  @!P5 FMUL R62, R62, 16777216 ;  /* 0x4b8000003e3ed820 */ /* 0x000fe20000400000 */
[----:B------:R-:W-:Y:S01]  /*111e0*/  @!P5 FMUL R63, R63, 16777216 ;  /* 0x4b8000003f3fd820 */ /* 0x000fe20000400000 */
[----:B------:R-:W-:Y:S01]  /*111f0*/  @!P5 FMUL R64, R64, 16777216 ;  /* 0x4b8000004040d820 */ /* 0x000fe20000400000 */
[----:B-1----:R-:W-:Y:S01]  /*11200*/  PRMT R14, R52, 0x7632, R14 ;  /* 0x00007632340e7816 */ /* 0x002fe2000000000e */
[----:B------:R-:W-:Y:S01]  /*11210*/  @!P5 FMUL R65, R65, 16777216 ;  /* 0x4b8000004141d820 */ /* 0x000fe20000400000 */
[----:B------:R-:W-:Y:S01]  /*11220*/  @!P5 FMUL R66, R66, 16777216 ;  /* 0x4b8000004242d820 */ /* 0x000fe20000400000 */
[----:B------:R-:W-:Y:S01]  /*11230*/  @!P5 FMUL R67, R67, 16777216 ;  /* 0x4b8000004343d820 */ /* 0x000fe20000400000 */
[----:B------:R-:W-:Y:S01]  /*11240*/  @!P5 FMUL R68, R68, 16777216 ;  /* 0x4b8000004444d820 */ /* 0x000fe20000400000 */
[----:B------:R-:W-:Y:S01]  /*11250*/  STG.E.U16 desc[UR14][R28.64], R14 ;  /* 0x0000000e1c007986 */ /* 0x000fe2000c10150e */
[----:B------:R-:W-:Y:S01]  /*11260*/  @!P5 FMUL R69, R69, 16777216 ;  /* 0x4b8000004545d820 */ /* 0x000fe20000400000 */
[----:B------:R-:W-:Y:S01]  /*11270*/  @!P5 FMUL R70, R70, 16777216 ;  /* 0x4b8000004646d820 */ /* 0x000fe20000400000 */
[----:B------:R-:W-:Y:S01]  /*11280*/  @!P5 FMUL R71, R71, 16777216 ;  /* 0x4b8000004747d820 */ /* 0x000fe20000400000 */
[----:B------:R1:W-:Y:S01]  /*11290*/  STG.E.U16 desc[UR14][R8.64], R185 ;  /* 0x000000b908007986 */ /* 0x0003e2000c10150e */
[----:B------:R-:W-:Y:S01]  /*112a0*/  @!P5 FMUL R72, R72, 16777216 ;  /* 0x4b8000004848d820 */ /* 0x000fe20000400000 */
        /* <DEDUP_REMOVED lines=10> */
[----:B-1----:R-:W-:-:S02]  /*11350*/  IMAD R9, R0, 0x82, RZ ;  /* 0x0000008200097824 */ /* 0x002fc400078e02ff */
        /* <DEDUP_REMOVED lines=31> */
[C---:B------:R-:W-:Y:S01]  /*11550*/  IMAD R15, R0.reuse, 0x33, RZ ;  /* 0x00000033000f7824 */ /* 0x040fe200078e02ff */
[-C--:B------:R-:W-:Y:S01]  /*11560*/  IADD3 R8, P5, PT, R137, R2.reuse, RZ ;  /* 0x0000000289087210 */ /* 0x080fe20007fbe0ff */
[C---:B------:R-:W-:Y:S01]  /*11570*/  IMAD R145, R0.reuse, 0x6a, RZ ;  /* 0x0000006a00917824 */ /* 0x040fe200078e02ff */
[-C--:B------:R-:W-:Y:S01]  /*11580*/  IADD3 R12, P4, PT, R141, R2.reuse, RZ ;  /* 0x000000028d0c7210 */ /* 0x080fe20007f9e0ff */
[C---:B------:R-:W-:Y:S01]  /*11590*/  IMAD R149, R0.reuse, 0x6c, RZ ;  /* 0x0000006c00957824 */ /* 0x040fe200078e02ff */
[-C--:B------:R-:W-:Y:S01]  /*115a0*/  IADD3 R4, P3, PT, R9, R2.reuse, RZ ;  /* 0x0000000209047210 */ /* 0x080fe20007f7e0ff */
[C---:B------:R-:W-:Y:S01]  /*115b0*/  IMAD R153, R0.reuse, 0x6e, RZ ;  /* 0x0000006e00997824 */ /* 0x040fe200078e02ff */
[-C--:B------:R-:W-:Y:S01]  /*115c0*/  IADD3 R14, P6, PT, R145, R2.reuse, RZ ;  /* 0x00000002910e7210 */ /* 0x080fe20007fde0ff */
[C---:B------:R-:W-:Y:S01]  /*115d0*/  IMAD R23, R0.reuse, 0x35, RZ ;  /* 0x0000003500177824 */ /* 0x040fe200078e02ff */
[-C--:B------:R-:W-:Y:S01]  /*115e0*/  LEA.HI.X.SX32 R9, R15, R3.reuse, 0x1, P5 ;  /* 0x000000030f097211 */ /* 0x080fe200028f0eff */
[C---:B------:R-:W-:Y:S01]  /*115f0*/  IMAD R19, R0.reuse, 0x84, RZ ;  /* 0x0000008400137824 */ /* 0x040fe200078e02ff */
[-C--:B------:R-:W-:Y:S01]  /*11600*/  LEA.HI.X.SX32 R13, R13, R3.reuse, 0x1, P4 ;  /* 0x000000030d0d7211 */ /* 0x080fe200020f0eff */
        /* <DEDUP_REMOVED lines=33> */
[----:B------:R-:W-:Y:S01]  /*11820*/  IADD3 R32, P6, PT, R181, R2, RZ ;  /* 0x00000002b5207210 */ /* 0x000fe20007fde0ff */
[C---:B------:R-:W-:Y:S01]  /*11830*/  IMAD R168, R0.reuse, 0x8e, RZ ;  /* 0x0000008e00a87824 */ /* 0x040fe200078e02ff */
[-C--:B------:R-:W-:Y:S01]  /*11840*/  LEA.HI.X.SX32 R29, R11, R3.reuse, 0x1, P5 ;  /* 0x000000030b1d7211 */ /* 0x080fe200028f0eff */
[C---:B------:R-:W-:Y:S01]  /*11850*/  IMAD R46, R0.reuse, 0x90, RZ ;  /* 0x00000090002e7824 */ /* 0x040fe200078e02ff */
[-C--:B------:R-:W-:Y:S01]  /*11860*/  LEA.HI.X.SX32 R31, R33, R3.reuse, 0x1, P4 ;  /* 0x00000003211f7211 */ /* 0x080fe200020f0eff */
[C---:B------:R-:W-:Y:S01]  /*11870*/  IMAD R166, R0.reuse, 0x92, RZ ;  /* 0x0000009200a67824 */ /* 0x040fe200078e02ff */
[C---:B------:R-:W-:Y:S01]  /*11880*/  LEA R35, R0.reuse, -R0, 0x6 ;  /* 0x8000000000237211 */ /* 0x040fe200078e30ff */
[C---:B------:R-:W-:Y:S01]  /*11890*/  FMUL R186, R231.reuse, R86 ;  /* 0x00000056e7ba7220 */ /* 0x040fe20000400000 */
[C---:B------:R-:W-:Y:S01]  /*118a0*/  SHF.L.U32 R37, R0.reuse, 0x6, RZ ;  /* 0x0000000600257819 */ /* 0x040fe200000006ff */
[----:B------:R-:W-:Y:S01]  /*118b0*/  FMUL R188, R231, R88 ;  /* 0x00000058e7bc7220 */ /* 0x000fe20000400000 */
[C---:B------:R-:W-:Y:S01]  /*118c0*/  LEA R44, R0.reuse, R0, 0x6 ;  /* 0x00000000002c7211 */ /* 0x040fe200078e30ff */
[C---:B------:R-:W-:Y:S01]  /*118d0*/  IMAD R41, R0.reuse, 0x45, RZ ;  /* 0x0000004500297824 */ /* 0x040fe200078e02ff */
[-C--:B------:R-:W-:Y:S01]  /*118e0*/  IADD3 R34, P5, PT, R233, R2.reuse, RZ ;  /* 0x00000002e9227210 */ /* 0x080fe20007fbe0ff */
[C---:B------:R-:W-:Y:S01]  /*118f0*/  IMAD R45, R0.reuse, 0x47, RZ ;  /* 0x00000047002d7824 */ /* 0x040fe200078e02ff */
[----:B------:R-:W-:Y:S01]  /*11900*/  LEA R36, P4, R0, R2, 0x7 ;  /* 0x0000000200247211 */ /* 0x000fe200078838ff */
[----:B------:R-:W-:Y:S01]  /*11910*/  FMUL R190, R231, R90 ;  /* 0x0000005ae7be7220 */ /* 0x000fe20000400000 */
[-C--:B------:R-:W-:Y:S01]  /*11920*/  IADD3 R10, P1, PT, R10, R2.reuse, RZ ;  /* 0x000000020a0a7210 */ /* 0x080fe20007f3e0ff */
[C---:B------:R-:W-:Y:S01]  /*11930*/  IMAD R49, R0.reuse, 0x49, RZ ;  /* 0x0000004900317824 */ /* 0x040fe200078e02ff */
[-C--:B------:R-:W-:Y:S01]  /*11940*/  LEA.HI.X.SX32 R33, R5, R3.reuse, 0x1, P6 ;  /* 0x0000000305217211 */ /* 0x080fe200030f0eff */
[C---:B------:R-:W-:Y:S01]  /*11950*/  IMAD R50, R0.reuse, 0x94, RZ ;  /* 0x0000009400327824 */ /* 0x040fe200078e02ff */
[-C--:B------:R-:W-:Y:S01]  /*11960*/  LEA.HI.X.SX32 R35, R35, R3.reuse, 0x1, P5 ;  /* 0x0000000323237211 */ /* 0x080fe200028f0eff */
[C---:B------:R-:W-:Y:S01]  /*11970*/  IMAD R52, R0.reuse, 0x96, RZ ;  /* 0x0000009600347824 */ /* 0x040fe200078e02ff */
[-C--:B------:R-:W-:Y:S01]  /*11980*/  LEA.HI.X.SX32 R37, R37, R3.reuse, 0x1, P4 ;  /* 0x0000000325257211 */ /* 0x080fe200020f0eff */
[----:B------:R-:W-:Y:S01]  /*11990*/  IMAD R54, R0, 0x98, RZ ;  /* 0x0000009800367824 */ /* 0x000fe200078e02ff */
[-C--:B------:R-:W-:Y:S01]  /*119a0*/  LEA.HI.X.SX32 R5, R44, R3.reuse, 0x1, P3 ;  /* 0x000000032c057211 */ /* 0x080fe200018f0eff */
[C---:B------:R-:W-:Y:S01]  /*119b0*/  IMAD R86, R0.reuse, 0x9a, RZ ;  /* 0x0000009a00567824 */ /* 0x040fe200078e02ff */
[-C--:B------:R-:W-:Y:S01]  /*119c0*/  LEA.HI.X.SX32 R7, R7, R3.reuse, 0x1, P2 ;  /* 0x0000000307077211 */ /* 0x080fe200010f0eff */
[----:B------:R-:W-:Y:S01]  /*119d0*/  IMAD R88, R0, 0x9c, RZ ;  /* 0x0000009c00587824 */ /* 0x000fe200078e02ff */
[-C--:B------:R-:W-:Y:S01]  /*119e0*/  IADD3 R38, P6, PT, R38, R2.reuse, RZ ;  /* 0x0000000226267210 */ /* 0x080fe20007fde0ff */
[----:B------:R-:W-:Y:S01]  /*119f0*/  IMAD R90, R0, 0x9e, RZ ;  /* 0x0000009e005a7824 */ /* 0x000fe200078e02ff */
[----:B------:R-:W-:Y:S01]  /*11a00*/  IADD3 R40, P5, PT, R40, R2, RZ ;  /* 0x0000000228287210 */ /* 0x000fe20007fbe0ff */
[C---:B------:R-:W-:Y:S01]  /*11a10*/  FMUL R192, R231.reuse, R92 ;  /* 0x0000005ce7c07220 */ /* 0x040fe20000400000 */
[----:B------:R-:W-:Y:S01]  /*11a20*/  IADD3 R42, P4, PT, R42, R2, RZ ;  /* 0x000000022a2a7210 */ /* 0x000fe20007f9e0ff */
[C---:B------:R-:W-:Y:S01]  /*11a30*/  FMUL R194, R231.reuse, R94 ;  /* 0x0000005ee7c27220 */ /* 0x040fe20000400000 */
[----:B------:R-:W-:Y:S01]  /*11a40*/  IADD3 R44, P3, PT, R168, R2, RZ ;  /* 0x00000002a82c7210 */ /* 0x000fe20007f7e0ff */
[C---:B------:R-:W-:Y:S01]  /*11a50*/  FMUL R196, R231.reuse, R96 ;  /* 0x00000060e7c47220 */ /* 0x040fe20000400000 */
[----:B------:R-:W-:Y:S01]  /*11a60*/  IADD3 R46, P2, PT, R46, R2, RZ ;  /* 0x000000022e2e7210 */ /* 0x000fe20007f5e0ff */
[C---:B------:R-:W-:Y:S01]  /*11a70*/  FMUL R198, R231.reuse, R98 ;  /* 0x00000062e7c67220 */ /* 0x040fe20000400000 */
[-C--:B------:R-:W-:Y:S01]  /*11a80*/  LEA.HI.X.SX32 R11, R48, R3.reuse, 0x1, P1 ;  /* 0x00000003300b7211 */ /* 0x080fe200008f0eff */
[----:B------:R-:W-:Y:S01]  /*11a90*/  FMUL R200, R231, R100 ;  /* 0x00000064e7c87220 */ /* 0x000fe20000400000 */
[----:B------:R-:W-:Y:S01]  /*11aa0*/  IADD3 R48, P1, PT, R166, R2, RZ ;  /* 0x00000002a6307210 */ /* 0x000fe20007f3e0ff */
[C---:B------:R-:W-:Y:S01]  /*11ab0*/  IMAD R53, R0.reuse, 0x4b, RZ ;  /* 0x0000004b00357824 */ /* 0x040fe200078e02ff */
[-C--:B------:R-:W-:Y:S01]  /*11ac0*/  LEA.HI.X.SX32 R39, R39, R3.reuse, 0x1, P6 ;  /* 0x0000000327277211 */ /* 0x080fe200030f0eff */
[C---:B------:R-:W-:Y:S01]  /*11ad0*/  IMAD R87, R0.reuse, 0x4d, RZ ;  /* 0x0000004d00577824 */ /* 0x040fe200078e02ff */
[-C--:B------:R-:W-:Y:S01]  /*11ae0*/  LEA.HI.X.SX32 R41, R41, R3.reuse, 0x1, P5 ;  /* 0x0000000329297211 */ /* 0x080fe200028f0eff */
[----:B------:R-:W-:Y:S01]  /*11af0*/  FMUL R202, R231, R102 ;  /* 0x00000066e7ca7220 */ /* 0x000fe20000400000 */
[-C--:B------:R-:W-:Y:S01]  /*11b00*/  LEA.HI.X.SX32 R43, R43, R3.reuse, 0x1, P4 ;  /* 0x000000032b2b7211 */ /* 0x080fe200020f0eff */
[C---:B------:R-:W-:Y:S01]  /*11b10*/  IMAD R91, R0.reuse, 0x4f, RZ ;  /* 0x0000004f005b7824 */ /* 0x040fe200078e02ff */
[-C--:B------:R-:W-:Y:S01]  /*11b20*/  LEA.HI.X.SX32 R45, R45, R3.reuse, 0x1, P3 ;  /* 0x000000032d2d7211 */ /* 0x080fe200018f0eff */
[C---:B------:R-:W-:Y:S01]  /*11b30*/  IMAD R92, R0.reuse, 0xa0, RZ ;  /* 0x000000a0005c7824 */ /* 0x040fe200078e02ff */
[-C--:B------:R-:W-:Y:S01]  /*11b40*/  LEA.HI.X.SX32 R47, R47, R3.reuse, 0x1, P2 ;  /* 0x000000032f2f7211 */ /* 0x080fe200010f0eff */
[----:B------:R-:W-:Y:S01]  /*11b50*/  IMAD R94, R0, 0xa2, RZ ;  /* 0x000000a2005e7824 */ /* 0x000fe200078e02ff */
[-C--:B------:R-:W-:Y:S01]  /*11b60*/  IADD3 R50, P6, PT, R50, R2.reuse, RZ ;  /* 0x0000000232327210 */ /* 0x080fe20007fde0ff */
[----:B------:R-:W-:Y:S01]  /*11b70*/  IMAD R96, R0, 0xa4, RZ ;  /* 0x000000a400607824 */ /* 0x000fe200078e02ff */
[-C--:B------:R-:W-:Y:S01]  /*11b80*/  IADD3 R52, P5, PT, R52, R2.reuse, RZ ;  /* 0x0000000234347210 */ /* 0x080fe20007fbe0ff */
[----:B------:R-:W-:Y:S01]  /*11b90*/  IMAD R98, R0, 0xa6, RZ ;  /* 0x000000a600627824 */ /* 0x000fe200078e02ff */
[-C--:B------:R-:W-:Y:S01]  /*11ba0*/  IADD3 R54, P4, PT, R54, R2.reuse, RZ ;  /* 0x0000000236367210 */ /* 0x080fe20007f9e0ff */
[----:B------:R-:W-:Y:S01]  /*11bb0*/  IMAD R100, R0, 0xa8, RZ ;  /* 0x000000a800647824 */ /* 0x000fe200078e02ff */
[-C--:B------:R-:W-:Y:S01]  /*11bc0*/  IADD3 R86, P3, PT, R86, R2.reuse, RZ ;  /* 0x0000000256567210 */ /* 0x080fe20007f7e0ff */
[----:B------:R-:W-:Y:S01]  /*11bd0*/  IMAD R102, R0, 0xaa, RZ ;  /* 0x000000aa00667824 */ /* 0x000fe200078e02ff */
[----:B------:R-:W-:Y:S01]  /*11be0*/  IADD3 R88, P2, PT, R88, R2, RZ ;  /* 0x0000000258587210 */ /* 0x000fe20007f5e0ff */
[----:B------:R-:W-:Y:S01]  /*11bf0*/  FMUL R204, R231, R104 ;  /* 0x00000068e7cc7220 */ /* 0x000fe20000400000 */
[-C--:B------:R-:W-:Y:S01]  /*11c00*/  LEA.HI.X.SX32 R49, R49, R3.reuse, 0x1, P1 ;  /* 0x0000000331317211 */ /* 0x080fe200008f0eff */
[C---:B------:R-:W-:Y:S01]  /*11c10*/  FMUL R206, R231.reuse, R106 ;  /* 0x0000006ae7ce7220 */ /* 0x040fe20000400000 */
[----:B------:R-:W-:Y:S01]  /*11c20*/  IADD3 R90, P1, PT, R90, R2, RZ ;  /* 0x000000025a5a7210 */ /* 0x000fe20007f3e0ff */
[C---:B------:R-:W-:Y:S01]  /*11c30*/  FMUL R208, R231.reuse, R108 ;  /* 0x0000006ce7d07220 */ /* 0x040fe20000400000 */
[C---:B------:R-:W-:Y:S01]  /*11c40*/  FMUL R210, R231.reuse, R110 ;  /* 0x0000006ee7d27220 */ /* 0x040fe20000400000 */
[----:B------:R-:W-:Y:S01]  /*11c50*/  FMUL R212, R231, R112 ;  /* 0x00000070e7d47220 */ /* 0x000fe20000400000 */
        /* <DEDUP_REMOVED lines=9> */
[----:B------:R-:W-:Y:S01]  /*11cf0*/  LEA.HI.X.SX32 R89, R89, R3, 0x1, P2 ;  /* 0x0000000359597211 */ /* 0x000fe200010f0eff */
        /* <DEDUP_REMOVED lines=38> */
[----:B------:R-:W-:Y:S01]  /*11f60*/  FMUL R219, R231, R119 ;  /* 0x00000077e7db7220 */ /* 0x000fe20000400000 */
[----:B------:R-:W-:Y:S01]  /*11f70*/  LEA.HI.X.SX32 R103, R103, R3, 0x1, P1 ;  /* 0x0000000367677211 */ /* 0x000fe200008f0eff */
        /* <DEDUP_REMOVED lines=9> */
[C---:B------:R-:W-:Y:S01]  /*12010*/  IMAD R127, R0.reuse, 0x61, RZ ;  /* 0x00000061007f7824 */ /* 0x040fe200078e02ff */
        /* <DEDUP_REMOVED lines=13> */
[C---:B------:R-:W-:Y:S01]  /*120f0*/  FMUL R56, R231.reuse, R56 ;  /* 0x00000038e7387220 */ /* 0x040fe20000400000 */
[----:B------:R-:W-:Y:S01]  /*12100*/  IADD3 R124, P2, PT, R124, R2, RZ ;  /* 0x000000027c7c7210 */ /* 0x000fe20007f5e0ff */
[----:B------:R-:W-:Y:S01]  /*12110*/  FMUL R57, R231, R57 ;  /* 0x00000039e7397220 */ /* 0x000fe20000400000 */
[----:B------:R-:W-:Y:S01]  /*12120*/  LEA.HI.X.SX32 R115, R115, R3, 0x1, P1 ;  /* 0x0000000373737211 */ /* 0x000fe200008f0eff */
[C---:B------:R-:W-:Y:S01]  /*12130*/  FMUL R58, R231.reuse, R58 ;  /* 0x0000003ae73a7220 */ /* 0x040fe20000400000 */
[----:B------:R-:W-:Y:S01]  /*12140*/  IADD3 R126, P1, PT, R126, R2, RZ ;  /* 0x000000027e7e7210 */ /* 0x000fe20007f3e0ff */
        /* <DEDUP_REMOVED lines=48> */
[C---:B------:R-:W-:Y:S01]  /*12450*/  IMAD R147, R0.reuse, 0x6b, RZ ;  /* 0x0000006b00937824 */ /* 0x040fe200078e02ff */
[-C--:B------:R-:W-:Y:S01]  /*12460*/  LEA.HI.X.SX32 R127, R127, R3.reuse, 0x1, P1 ;  /* 0x000000037f7f7211 */ /* 0x080fe200008f0eff */
[----:B------:R-:W-:Y:S01]  /*12470*/  IMAD R151, R0, 0x6d, RZ ;  /* 0x0000006d00977824 */ /* 0x000fe200078e02ff */
[-C--:B------:R-:W-:Y:S01]  /*12480*/  IADD3 R138, P1, PT, R138, R2.reuse, RZ ;  /* 0x000000028a8a7210 */ /* 0x080fe20007f3e0ff */
        /* <DEDUP_REMOVED lines=47> */
[----:B------:R-:W-:Y:S01]  /*12780*/  IADD3 R162, P1, PT, R162, R2, RZ ;  /* 0x00000002a2a27210 */ /* 0x000fe20007f3e0ff */
[----:B------:R-:W1:Y:S01]  /*12790*/  LDCU UR4, c[0x0][0x3ec] ;  /* 0x00007d80ff0477ac */ /* 0x000e620008000800 */
[----:B------:R-:W-:-:S02]  /*127a0*/  LEA.HI.X.SX32 R153, R153, R3, 0x1, P6 ;  /* 0x0000000399997211 */ /* 0x000fc400030f0eff */
[-C--:B------:R-:W-:Y:S02]  /*127b0*/  LEA.HI.X.SX32 R155, R155, R3.reuse, 0x1, P5 ;  /* 0x000000039b9b7211 */ /* 0x080fe400028f0eff */
[-C--:B------:R-:W-:Y:S02]  /*127c0*/  LEA.HI.X.SX32 R157, R157, R3.reuse, 0x1, P4 ;  /* 0x000000039d9d7211 */ /* 0x080fe400020f0eff */
[-C--:B------:R-:W-:Y:S02]  /*127d0*/  LEA.HI.X.SX32 R159, R159, R3.reuse, 0x1, P3 ;  /* 0x000000039f9f7211 */ /* 0x080fe400018f0eff */
[----:B------:R-:W-:Y:S02]  /*127e0*/  LEA.HI.X.SX32 R161, R161, R3, 0x1, P2 ;  /* 0x00000003a1a17211 */ /* 0x000fe400010f0eff */
[-C--:B------:R-:W-:Y:S02]  /*127f0*/  IADD3 R164, P6, PT, R164, R2.reuse, RZ ;  /* 0x00000002a4a47210 */ /* 0x080fe40007fde0ff */
[----:B------:R-:W-:-:S02]  /*12800*/  IADD3 R166, P5, PT, R251, R2, RZ ;  /* 0x00000002fba67210 */ /* 0x000fc40007fbe0ff */
[-C--:B------:R-:W-:Y:S02]  /*12810*/  IADD3 R168, P4, PT, R249, R2.reuse, RZ ;  /* 0x00000002f9a87210 */ /* 0x080fe40007f9e0ff */
[-C--:B------:R-:W-:Y:S01]  /*12820*/  IADD3 R170, P3, PT, R247, R2.reuse, RZ ;  /* 0x00000002f7aa7210 */ /* 0x080fe20007f7e0ff */
[----:B-1----:R-:W-:Y:S01]  /*12830*/  UIMAD UR4, UR7, UR4, URZ ;  /* 0x00000004070472a4 */ /* 0x002fe2000f8e02ff */
[-C--:B------:R-:W-:Y:S02]  /*12840*/  IADD3 R172, P2, PT, R245, R2.reuse, RZ ;  /* 0x00000002f5ac7210 */ /* 0x080fe40007f5e0ff */
[-C--:B------:R-:W-:Y:S01]  /*12850*/  LEA.HI.X.SX32 R163, R163, R3.reuse, 0x1, P1 ;  /* 0x00000003a3a37211 */ /* 0x080fe200008f0eff */
[----:B------:R-:W-:Y:S01]  /*12860*/  USHF.L.U32 UR6, UR4, 0x2, URZ ;  /* 0x0000000204067899 */ /* 0x000fe200080006ff */
[----:B------:R-:W-:Y:S01]  /*12870*/  IADD3 R174, P1, PT, R243, R2, RZ ;  /* 0x00000002f3ae7210 */ /* 0x000fe20007f3e0ff */
[----:B------:R-:W-:Y:S01]  /*12880*/  UIMAD.WIDE UR4, UR4, 0x4, URZ ;  /* 0x00000004040478a5 */ /* 0x000fe2000f8e02ff */
        /* <DEDUP_REMOVED lines=8> */
[-C--:B------:R-:W-:Y:S02]  /*12910*/  IADD3 R182, P3, PT, R235, R2.reuse, RZ ;  /* 0x00000002ebb67210 */ /* 0x080fe40007f7e0ff */
[-C--:B------:R-:W-:Y:S02]  /*12920*/  IADD3 R184, P2, PT, R183, R2.reuse, RZ ;  /* 0x00000002b7b87210 */ /* 0x080fe40007f5e0ff */
[----:B------:R-:W-:Y:S02]  /*12930*/  LEA.HI.X.SX32 R175, R175, R3, 0x1, P1 ;  /* 0x00000003afaf7211 */ /* 0x000fe400008f0eff */
[----:B------:R-:W-:Y:S01]  /*12940*/  IADD3 R2, P1, PT, R179, R2, RZ ;  /* 0x00000002b3027210 */ /* 0x000fe20007f3e0ff */
[C---:B------:R-:W-:Y:S01]  /*12950*/  IMAD R179, R0.reuse, 0x7b, RZ ;  /* 0x0000007b00b37824 */ /* 0x040fe200078e02ff */
[----:B------:R-:W-:Y:S01]  /*12960*/  F2FP.BF16.F32.PACK_AB R56, R57, R56 ;  /* 0x000000383938723e */ /* 0x000fe200000010ff */
[C---:B------:R-:W-:Y:S01]  /*12970*/  IMAD R57, R0.reuse, 0x7d, RZ ;  /* 0x0000007d00397824 */ /* 0x040fe200078e02ff */
[----:B------:R-:W-:-:S02]  /*12980*/  LEA R235, R0, -R0, 0x7 ;  /* 0x8000000000eb7211 */ /* 0x000fc400078e38ff */
[----:B------:R-:W-:Y:S02]  /*12990*/  PRMT R0, R185, 0x7632, R0 ;  /* 0x00007632b9007816 */ /* 0x000fe40000000000 */
[----:B------:R-:W-:Y:S02]  /*129a0*/  F2FP.BF16.F32.PACK_AB R58, R59, R58 ;  /* 0x0000003a3b3a723e */ /* 0x000fe400000010ff */
[----:B------:R-:W-:Y:S01]  /*129b0*/  F2FP.BF16.F32.PACK_AB R60, R61, R60 ;  /* 0x0000003c3d3c723e */ /* 0x000fe200000010ff */
[----:B------:R1:W-:Y:S01]  /*129c0*/  STG.E.U16 desc[UR14][R8.64], R0 ;  /* 0x0000000008007986 */ /* 0x0003e2000c10150e */
[----:B------:R-:W-:Y:S02]  /*129d0*/  F2FP.BF16.F32.PACK_AB R62, R63, R62 ;  /* 0x0000003e3f3e723e */ /* 0x000fe400000010ff */
[----:B------:R-:W-:Y:S01]  /*129e0*/  F2FP.BF16.F32.PACK_AB R64, R65, R64 ;  /* 0x000000404140723e */ /* 0x000fe200000010ff */
[----:B------:R2:W-:Y:S01]  /*129f0*/  STG.E.U16 desc[UR14][R12.64], R56 ;  /* 0x000000380c007986 */ /* 0x0005e2000c10150e */
[----:B------:R-:W-:-:S02]  /*12a00*/  F2FP.BF16.F32.PACK_AB R66, R67, R66 ;  /* 0x000000424342723e */ /* 0x000fc400000010ff */
[----:B------:R-:W-:Y:S02]  /*12a10*/  F2FP.BF16.F32.PACK_AB R68, R69, R68 ;  /* 0x000000444544723e */ /* 0x000fe400000010ff */
[----:B------:R-:W-:Y:S02]  /*12a20*/  F2FP.BF16.F32.PACK_AB R70, R71, R70 ;  /* 0x000000464746723e */ /* 0x000fe400000010ff */
[----:B------:R-:W-:Y:S02]  /*12a30*/  F2FP.BF16.F32.PACK_AB R72, R73, R72 ;  /* 0x000000484948723e */ /* 0x000fe400000010ff */
[----:B-1----:R-:W-:Y:S02]  /*12a40*/  PRMT R9, R56, 0x7632, R9 ;  /* 0x0000763238097816 */ /* 0x002fe40000000009 */
[----:B------:R-:W-:Y:S02]  /*12a50*/  PRMT R0, R60, 0x7632, R0 ;  /* 0x000076323c007816 */ /* 0x000fe40000000000 */
[----:B--2---:R-:W-:Y:S01]  /*12a60*/  PRMT R13, R58, 0x7632, R13 ;  /* 0x000076323a0d7816 */ /* 0x004fe2000000000d */
[----:B------:R1:W-:Y:S01]  /*12a70*/  STG.E.U16 desc[UR14][R14.64], R9 ;  /* 0x000000090e007986 */ /* 0x0003e2000c10150e */
[----:B------:R-:W-:-:S02]  /*12a80*/  PRMT R8, R62, 0x7632, R8 ;  /* 0x000076323e087816 */ /* 0x000fc40000000008 */
[----:B------:R-:W-:Y:S01]  /*12a90*/  F2FP.BF16.F32.PACK_AB R74, R75, R74 ;  /* 0x0000004a4b4a723e */ /* 0x000fe200000010ff */
[----:B------:R2:W-:Y:S01]  /*12aa0*/  STG.E.U16 desc[UR14][R16.64], R58 ;  /* 0x0000003a10007986 */ /* 0x0005e2000c10150e */
[----:B------:R-:W-:Y:S02]  /*12ab0*/  F2FP.BF16.F32.PACK_AB R76, R77, R76 ;  /* 0x0000004c4d4c723e */ /* 0x000fe400000010ff */
[----:B------:R-:W-:Y:S01]  /*12ac0*/  F2FP.BF16.F32.PACK_AB R78, R79, R78 ;  /* 0x0000004e4f4e723e */ /* 0x000fe200000010ff */
[----:B------:R-:W-:Y:S01]  /*12ad0*/  STG.E.U16 desc[UR14][R18.64], R13 ;  /* 0x0000000d12007986 */ /* 0x000fe2000c10150e */
[----:B------:R-:W-:Y:S02]  /*12ae0*/  F2FP.BF16.F32.PACK_AB R80, R81, R80 ;  /* 0x000000505150723e */ /* 0x000fe400000010ff */
[----:B------:R-:W-:Y:S01]  /*12af0*/  F2FP.BF16.F32.PACK_AB R82, R83, R82 ;  /* 0x000000525352723e */ /* 0x000fe200000010ff */
[----:B------:R3:W-:Y:S01]  /*12b00*/  STG.E.U16 desc[UR14][R20.64], R60 ;  /* 0x0000003c14007986 */ /* 0x0007e2000c10150e */
[----:B-1----:R-:W-:-:S02]  /*12b10*/  PRMT R15, R64, 0x7632, R15 ;  /* 0x00007632400f7816 */ /* 0x002fc4000000000f */
[----:B------:R-:W-:Y:S01]  /*12b20*/  F2FP.BF16.F32.PACK_AB R84, R85, R84 ;  /* 0x000000545554723e */ /* 0x000fe200000010ff */
[----:B------:R1:W-:Y:S01]  /*12b30*/  STG.E.U16 desc[UR14][R22.64], R0 ;  /* 0x0000000016007986 */ /* 0x0003e2000c10150e */
[----:B--2---:R-:W-:Y:S02]  /*12b40*/  PRMT R17, R66, 0x7632, R17 ;  /* 0x0000763242117816 */ /* 0x004fe40000000011 */
[----:B------:R-:W-:Y:S01]  /*12b50*/  F2FP.BF16.F32.PACK_AB R186, R187, R186 ;  /* 0x000000babbba723e */ /* 0x000fe200000010ff */
[----:B------:R2:W-:Y:S01]  /*12b60*/  STG.E.U16 desc[UR14][R24.64], R62 ;  /* 0x0000003e18007986 */ /* 0x0005e2000c10150e */
[----:B------:R-:W-:Y:S02]  /*12b70*/  F2FP.BF16.F32.PACK_AB R188, R189, R188 ;  /* 0x000000bcbdbc723e */ /* 0x000fe400000010ff */
[----:B------:R-:W-:Y:S01]  /*12b80*/  F2FP.BF16.F32.PACK_AB R190, R191, R190 ;  /* 0x000000bebfbe723e */ /* 0x000fe200000010ff */
[----:B------:R4:W-:Y:S01]  /*12b90*/  STG.E.U16 desc[UR14][R26.64], R8 ;  /* 0x000000081a007986 */ /* 0x0009e2000c10150e */
[----:B---3--:R-:W-:-:S02]  /*12ba0*/  PRMT R20, R72, 0x7632, R20 ;  /* 0x0000763248147816 */ /* 0x008fc40000000014 */
[----:B------:R-:W-:Y:S01]  /*12bb0*/  F2FP.BF16.F32.PACK_AB R192, R193, R192 ;  /* 0x000000c0c1c0723e */ /* 0x000fe200000010ff */
[----:B------:R-:W-:Y:S01]  /*12bc0*/  STG.E.U16 desc[UR14][R28.64], R64 ;  /* 0x000000401c007986 */ /* 0x000fe2000c10150e */
[----:B-1----:R-:W-:Y:S02]  /*12bd0*/  PRMT R0, R68, 0x7632, R0 ;  /* 0x0000763244007816 */ /* 0x002fe40000000000 */
[----:B------:R-:W-:Y:S01]  /*12be0*/  PRMT R22, R74, 0x7632, R22 ;  /* 0x000076324a167816 */ /* 0x000fe20000000016 */
[----:B------:R-:W-:Y:S01]  /*12bf0*/  STG.E.U16 desc[UR14][R30.64], R15 ;  /* 0x0000000f1e007986 */ /* 0x000fe2000c10150e */
[----:B--2---:R-:W-:Y:S02]  /*12c00*/  PRMT R24, R76, 0x7632, R24 ;  /* 0x000076324c187816 */ /* 0x004fe40000000018 */
[----:B------:R-:W-:Y:S01]  /*12c10*/  F2FP.BF16.F32.PACK_AB R194, R195, R194 ;  /* 0x000000c2c3c2723e */ /* 0x000fe200000010ff */
[----:B------:R-:W-:Y:S01]  /*12c20*/  STG.E.U16 desc[UR14][R32.64], R66 ;  /* 0x0000004220007986 */ /* 0x000fe2000c10150e */
[----:B----4-:R-:W-:-:S02]  /*12c30*/  PRMT R26, R78, 0x7632, R26 ;  /* 0x000076324e1a7816 */ /* 0x010fc4000000001a */
[----:B------:R-:W-:Y:S01]  /*12c40*/  F2FP.BF16.F32.PACK_AB R196, R197, R196 ;  /* 0x000000c4c5c4723e */ /* 0x000fe200000010ff */
[----:B------:R-:W-:Y:S01]  /*12c50*/  STG.E.U16 desc[UR14][R34.64], R17 ;  /* 0x0000001122007986 */ /* 0x000fe2000c10150e */
[----:B------:R-:W-:Y:S02]  /*12c60*/  LEA.HI.X.SX32 R183, R57, R3, 0x1, P3 ;  /* 0x0000000339b77211 */ /* 0x000fe400018f0eff */
[----:B------:R-:W-:Y:S01]  /*12c70*/  PRMT R57, R194, 0x7632, R57 ;  /* 0x00007632c2397816 */ /* 0x000fe20000000039 */
[----:B------:R-:W-:Y:S01]  /*12c80*/  STG.E.U16 desc[UR14][R36.64], R68 ;  /* 0x0000004424007986 */ /* 0x000fe2000c10150e */
[----:B------:R-:W-:Y:S02]  /*12c90*/  F2FP.BF16.F32.PACK_AB R198, R199, R198 ;  /* 0x000000c6c7c6723e */ /* 0x000fe400000010ff */
[----:B------:R-:W-:Y:S01]  /*12ca0*/  PRMT R59, R196, 0x7632, R59 ;  /* 0x00007632c43b7816 */ /* 0x000fe2000000003b */
[----:B------:R1:W-:Y:S01]  /*12cb0*/  STG.E.U16 desc[UR14][R4.64], R0 ;  /* 0x0000000004007986 */ /* 0x0003e2000c10150e */
[----:B------:R-:W-:-:S02]  /*12cc0*/  F2FP.BF16.F32.PACK_AB R200, R201, R200 ;  /* 0x000000c8c9c8723e */ /* 0x000fc400000010ff */
[----:B------:R-:W-:Y:S01]  /*12cd0*/  PRMT R61, R198, 0x7632, R61 ;  /* 0x00007632c63d7816 */ /* 0x000fe2000000003d */
[----:B------:R2:W-:Y:S01]  /*12ce0*/  STG.E.U16 desc[UR14][R6.64], R70 ;  /* 0x0000004606007986 */ /* 0x0005e2000c10150e */
[----:B------:R-:W-:Y:S02]  /*12cf0*/  F2FP.BF16.F32.PACK_AB R202, R203, R202 ;  /* 0x000000cacbca723e */ /* 0x000fe400000010ff */
[----:B------:R-:W-:Y:S02]  /*12d00*/  PRMT R63, R200, 0x7632, R63 ;  /* 0x00007632c83f7816 */ /* 0x000fe4000000003f */
[----:B------:R-:W-:Y:S02]  /*12d10*/  F2FP.BF16.F32.PACK_AB R204, R205, R204 ;  /* 0x000000cccdcc723e */ /* 0x000fe400000010ff */
[----:B------:R-:W-:Y:S01]  /*12d20*/  PRMT R65, R202, 0x7632, R65 ;  /* 0x00007632ca417816 */ /* 0x000fe20000000041 */
[----:B-1----:R-:W-:Y:S01]  /*12d30*/  IMAD.HI R0, R234, 0x4, RZ ;  /* 0x00000004ea007827 */ /* 0x002fe200078e02ff */
[----:B------:R-:W-:-:S02]  /*12d40*/  PRMT R5, R70, 0x7632, R5 ;  /* 0x0000763246057816 */ /* 0x000fc40000000005 */
[----:B------:R-:W-:Y:S01]  /*12d50*/  F2FP.BF16.F32.PACK_AB R206, R207, R206 ;  /* 0x000000cecfce723e */ /* 0x000fe200000010ff */
[----:B--2---:R-:W1:Y:S01]  /*12d60*/  LDC.64 R6, c[0x0][0x3a0] ;  /* 0x0000e800ff067b82 */ /* 0x004e620000000a00 */
[----:B------:R-:W-:Y:S01]  /*12d70*/  PRMT R67, R204, 0x7632, R67 ;  /* 0x00007632cc437816 */ /* 0x000fe20000000043 */
[----:B------:R-:W-:Y:S01]  /*12d80*/  STG.E.U16 desc[UR14][R10.64], R5 ;  /* 0x000000050a007986 */ /* 0x000fe2000c10150e */
[----:B------:R-:W-:Y:S02]  /*12d90*/  F2FP.BF16.F32.PACK_AB R208, R209, R208 ;  /* 0x000000d0d1d0723e */ /* 0x000fe400000010ff */
[----:B------:R-:W-:Y:S01]  /*12da0*/  PRMT R69, R206, 0x7632, R69 ;  /* 0x00007632ce457816 */ /* 0x000fe20000000045 */
[----:B------:R-:W-:Y:S01]  /*12db0*/  STG.E.U16 desc[UR14][R38.64], R72 ;  /* 0x0000004826007986 */ /* 0x000fe2000c10150e */
[----:B------:R-:W-:Y:S02]  /*12dc0*/  F2FP.BF16.F32.PACK_AB R210, R211, R210 ;  /* 0x000000d2d3d2723e */ /* 0x000fe400000010ff */
[----:B------:R-:W-:Y:S01]  /*12dd0*/  PRMT R71, R208, 0x7632, R71 ;  /* 0x00007632d0477816 */ /* 0x000fe20000000047 */
[----:B------:R-:W-:Y:S01]  /*12de0*/  STG.E.U16 desc[UR14][R40.64], R20 ;  /* 0x0000001428007986 */ /* 0x000fe2000c10150e */
[----:B------:R-:W-:-:S02]  /*12df0*/  F2FP.BF16.F32.PACK_AB R212, R213, R212 ;  /* 0x000000d4d5d4723e */ /* 0x000fc400000010ff */
[----:B------:R-:W-:Y:S01]  /*12e00*/  PRMT R73, R210, 0x7632, R73 ;  /* 0x00007632d2497816 */ /* 0x000fe20000000049 */
[----:B------:R2:W-:Y:S01]  /*12e10*/  STG.E.U16 desc[UR14][R42.64], R74 ;  /* 0x0000004a2a007986 */ /* 0x0005e2000c10150e */
[----:B------:R-:W-:Y:S02]  /*12e20*/  F2FP.BF16.F32.PACK_AB R214, R215, R214 ;  /* 0x000000d6d7d6723e */ /* 0x000fe400000010ff */
[----:B------:R-:W-:Y:S01]  /*12e30*/  PRMT R75, R212, 0x7632, R75 ;  /* 0x00007632d44b7816 */ /* 0x000fe2000000004b */
[----:B------:R3:W-:Y:S01]  /*12e40*/  STG.E.U16 desc[UR14][R44.64], R22 ;  /* 0x000000162c007986 */ /* 0x0007e2000c10150e */
[----:B------:R-:W-:Y:S02]  /*12e50*/  F2FP.BF16.F32.PACK_AB R216, R217, R216 ;  /* 0x000000d8d9d8723e */ /* 0x000fe400000010ff */
[----:B------:R-:W-:Y:S01]  /*12e60*/  PRMT R77, R214, 0x7632, R77 ;  /* 0x00007632d64d7816 */ /* 0x000fe2000000004d */
[----:B------:R4:W-:Y:S01]  /*12e70*/  STG.E.U16 desc[UR14][R46.64], R76 ;  /* 0x0000004c2e007986 */ /* 0x0009e2000c10150e */
[----:B------:R-:W-:-:S02]  /*12e80*/  F2FP.BF16.F32.PACK_AB R218, R219, R218 ;  /* 0x000000dadbda723e */ /* 0x000fc400000010ff */
[----:B------:R-:W-:Y:S01]  /*12e90*/  PRMT R79, R216, 0x7632, R79 ;  /* 0x00007632d84f7816 */ /* 0x000fe2000000004f */
[----:B------:R5:W-:Y:S01]  /*12ea0*/  STG.E.U16 desc[UR14][R48.64], R24 ;  /* 0x0000001830007986 */ /* 0x000be2000c10150e */
[----:B--2---:R-:W-:Y:S02]  /*12eb0*/  PRMT R43, R80, 0x7632, R43 ;  /* 0x00007632502b7816 */ /* 0x004fe4000000002b */
[----:B------:R-:W-:Y:S01]  /*12ec0*/  F2FP.BF16.F32.PACK_AB R220, R221, R220 ;  /* 0x000000dcdddc723e */ /* 0x000fe200000010ff */
[----:B------:R2:W-:Y:S01]  /*12ed0*/  STG.E.U16 desc[UR14][R50.64], R78 ;  /* 0x0000004e32007986 */ /* 0x0005e2000c10150e */
[----:B---3--:R-:W-:Y:S02]  /*12ee0*/  PRMT R45, R82, 0x7632, R45 ;  /* 0x00007632522d7816 */ /* 0x008fe4000000002d */
[----:B------:R-:W-:Y:S01]  /*12ef0*/  PRMT R81, R218, 0x7632, R81 ;  /* 0x00007632da517816 */ /* 0x000fe20000000051 */
[----:B------:R3:W-:Y:S01]  /*12f00*/  STG.E.U16 desc[UR14][R52.64], R26 ;  /* 0x0000001a34007986 */ /* 0x0007e2000c10150e */
[----:B----4-:R-:W-:-:S02]  /*12f10*/  PRMT R47, R84, 0x7632, R47 ;  /* 0x00007632542f7816 */ /* 0x010fc4000000002f */
[----:B------:R-:W-:Y:S01]  /*12f20*/  F2FP.BF16.F32.PACK_AB R222, R223, R222 ;  /* 0x000000dedfde723e */ /* 0x000fe200000010ff */
[----:B------:R4:W-:Y:S01]  /*12f30*/  STG.E.U16 desc[UR14][R54.64], R80 ;  /* 0x0000005036007986 */ /* 0x0009e2000c10150e */
[----:B-----5:R-:W-:Y:S02]  /*12f40*/  PRMT R49, R186, 0x7632, R49 ;  /* 0x00007632ba317816 */ /* 0x020fe40000000031 */
[----:B------:R-:W-:Y:S01]  /*12f50*/  PRMT R83, R220, 0x7632, R83 ;  /* 0x00007632dc537816 */ /* 0x000fe20000000053 */
[----:B------:R5:W-:Y:S01]  /*12f60*/  STG.E.U16 desc[UR14][R86.64], R43 ;  /* 0x0000002b56007986 */ /* 0x000be2000c10150e */
[----:B--2---:R-:W-:Y:S02]  /*12f70*/  PRMT R51, R188, 0x7632, R51 ;  /* 0x00007632bc337816 */ /* 0x004fe40000000033 */
[----:B------:R-:W-:Y:S01]  /*12f80*/  F2FP.BF16.F32.PACK_AB R224, R225, R224 ;  /* 0x000000e0e1e0723e */ /* 0x000fe200000010ff */
[----:B------:R2:W-:Y:S01]  /*12f90*/  STG.E.U16 desc[UR14][R88.64], R82 ;  /* 0x0000005258007986 */ /* 0x0005e2000c10150e */
[----:B---3--:R-:W-:-:S02]  /*12fa0*/  PRMT R53, R190, 0x7632, R53 ;  /* 0x00007632be357816 */ /* 0x008fc40000000035 */
[----:B------:R-:W-:Y:S01]  /*12fb0*/  SHF.L.U32 R5, R234, 0x2, RZ ;  /* 0x00000002ea057819 */ /* 0x000fe200000006ff */
[----:B------:R3:W-:Y:S01]  /*12fc0*/  STG.E.U16 desc[UR14][R90.64], R45 ;  /* 0x0000002d5a007986 */ /* 0x0007e2000c10150e */
[----:B----4-:R-:W-:Y:S02]  /*12fd0*/  PRMT R55, R192, 0x7632, R55 ;  /* 0x00007632c0377816 */ /* 0x010fe40000000037 */
[----:B------:R-:W-:Y:S01]  /*12fe0*/  PRMT R85, R222, 0x7632, R85 ;  /* 0x00007632de557816 */ /* 0x000fe20000000055 */
[----:B------:R4:W-:Y:S01]  /*12ff0*/  STG.E.U16 desc[UR14][R92.64], R84 ;  /* 0x000000545c007986 */ /* 0x0009e2000c10150e */
[----:B------:R-:W-:Y:S02]  /*13000*/  F2FP.BF16.F32.PACK_AB R226, R227, R226 ;  /* 0x000000e2e3e2723e */ /* 0x000fe400000010ff */
[-C--:B------:R-:W-:Y:S01]  /*13010*/  LEA.HI.X.SX32 R177, R177, R3.reuse, 0x1, P6 ;  /* 0x00000003b1b17211 */ /* 0x080fe200030f0eff */
[----:B------:R4:W-:Y:S01]  /*13020*/  STG.E.U16 desc[UR14][R94.64], R47 ;  /* 0x0000002f5e007986 */ /* 0x0009e2000c10150e */
[----:B------:R-:W-:-:S02]  /*13030*/  LEA.HI.X.SX32 R179, R179, R3, 0x1, P5 ;  /* 0x00000003b3b37211 */ /* 0x000fc400028f0eff */
[-C--:B------:R-:W-:Y:S01]  /*13040*/  LEA.HI.X.SX32 R181, R181, R3.reuse, 0x1, P4 ;  /* 0x00000003b5b57211 */ /* 0x080fe200020f0eff */
[----:B------:R4:W-:Y:S01]  /*13050*/  STG.E.U16 desc[UR14][R96.64], R186 ;  /* 0x000000ba60007986 */ /* 0x0009e2000c10150e */
[-C--:B------:R-:W-:Y:S02]  /*13060*/  LEA.HI.X.SX32 R185, R233, R3.reuse, 0x1, P2 ;  /* 0x00000003e9b97211 */ /* 0x080fe400010f0eff */
[----:B------:R-:W-:Y:S01]  /*13070*/  LEA.HI.X.SX32 R3, R235, R3, 0x1, P1 ;  /* 0x00000003eb037211 */ /* 0x000fe200008f0eff */
[----:B------:R4:W-:Y:S01]  /*13080*/  STG.E.U16 desc[UR14][R98.64], R49 ;  /* 0x0000003162007986 */ /* 0x0009e2000c10150e */
[----:B-----5:R-:W-:Y:S02]  /*13090*/  PRMT R87, R224, 0x7632, R87 ;  /* 0x00007632e0577816 */ /* 0x020fe40000000057 */
[----:B------:R-:W-:Y:S01]  /*130a0*/  F2FP.BF16.F32.PACK_AB R228, R229, R228 ;  /* 0x000000e4e5e4723e */ /* 0x000fe200000010ff */
[----:B------:R4:W-:Y:S01]  /*130b0*/  STG.E.U16 desc[UR14][R100.64], R188 ;  /* 0x000000bc64007986 */ /* 0x0009e2000c10150e */
[----:B-1----:R-:W-:-:S02]  /*130c0*/  IADD3 R4, P1, P2, R5, UR6, R6 ;  /* 0x0000000605047c10 */ /* 0x002fc4000fa3e006 */
[----:B--2---:R-:W-:Y:S01]  /*130d0*/  PRMT R89, R226, 0x7632, R89 ;  /* 0x00007632e2597816 */ /* 0x004fe20000000059 */
[----:B------:R4:W-:Y:S01]  /*130e0*/  STG.E.U16 desc[UR14][R102.64], R51 ;  /* 0x0000003366007986 */ /* 0x0009e2000c10150e */
[----:B------:R-:W-:Y:S02]  /*130f0*/  F2FP.BF16.F32.PACK_AB R230, R231, R230 ;  /* 0x000000e6e7e6723e */ /* 0x000fe400000010ff */
[----:B---3--:R-:W-:Y:S01]  /*13100*/  PRMT R91, R228, 0x7632, R91 ;  /* 0x00007632e45b7816 */ /* 0x008fe2000000005b */
[----:B------:R4:W-:Y:S01]  /*13110*/  STG.E.U16 desc[UR14][R104.64], R190 ;  /* 0x000000be68007986 */ /* 0x0009e2000c10150e */
[----:B------:R-:W-:Y:S02]  /*13120*/  IADD3.X R5, PT, PT, R0, UR5, R7, P1, P2 ;  /* 0x0000000500057c10 */ /* 0x000fe40008fe4407 */
[----:B------:R-:W-:Y:S01]  /*13130*/  PRMT R0, R230, 0x7632, R0 ;  /* 0x00007632e6007816 */ /* 0x000fe20000000000 */
[----:B------:R4:W-:Y:S04]  /*13140*/  STG.E.U16 desc[UR14][R106.64], R53 ;  /* 0x000000356a007986 */ /* 0x0009e8000c10150e */
        /* <DEDUP_REMOVED lines=40> */
[----:B------:R4:W-:Y:S01]  /*133d0*/  STG.E desc[UR14][R4.64], R232 ;  /* 0x000000e804007986 */ /* 0x0009e2000c10190e */
[----:B0-----:R-:W-:Y:S06]  /*133e0*/  BAR.SYNC.DEFER_BLOCKING 0x0 ;  /* 0x0000000000007b1d */ /* 0x001fec0000010000 */
[----:B------:R-:W-:Y:S05]  /*133f0*/  @P0 BRA `(.L_x_20) ;  /* 0x0000000000a00947 */ /* 0x000fea0003800000 */
[----:B------:R-:W0:Y:S01]  /*13400*/  S2UR UR5, SR_CgaCtaId ;  /* 0x00000000000579c3 */ /* 0x000e220000008800 */
[----:B------:R-:W-:Y:S01]  /*13410*/  NOP ;  /* 0x0000000000007918 */ /* 0x000fe20000000000 */
[----:B------:R-:W-:Y:S01]  /*13420*/  UMOV UR4, 0x50 ;  /* 0x0000005000047882 */ /* 0x000fe20000000000 */
[----:B----4-:R-:W-:Y:S01]  /*13430*/  MOV R0, UR9 ;  /* 0x0000000900007c02 */ /* 0x010fe20008000f00 */
[----:B------:R-:W-:Y:S01]  /*13440*/  HFMA2 R7, -RZ, RZ, 0, 5.9604644775390625e-08 ;  /* 0x00000001ff077431 */ /* 0x000fe200000001ff */
[----:B------:R-:W-:Y:S02]  /*13450*/  MOV R3, 0xff ;  /* 0x000000ff00037802 */ /* 0x000fe40000000f00 */
[----:B------:R-:W-:-:S04]  /*13460*/  LOP3.LUT R0, R0, 0xffff, RZ, 0xc0, !PT ;  /* 0x0000ffff00007812 */ /* 0x000fc800078ec0ff */
[----:B------:R-:W-:-:S04]  /*13470*/  SHF.R.U32.HI R0, RZ, 0x5, R0 ;  /* 0x00000005ff007819 */ /* 0x000fc80000011600 */
[----:B------:R-:W-:Y:S02]  /*13480*/  IADD3 R2, PT, PT, R0, 0x10, RZ ;  /* 0x0000001000027810 */ /* 0x000fe40007ffe0ff */
[----:B------:R-:W-:Y:S01]  /*13490*/  SHF.L.U32 R0, R3, R0, RZ ;  /* 0x0000000003007219 */ /* 0x000fe200000006ff */
[----:B0-----:R-:W-:Y:S01]  /*134a0*/  ULEA UR6, UR5, UR4, 0x18 ;  /* 0x0000000405067291 */ /* 0x001fe2000f8ec0ff */
[----:B------:R-:W-:-:S04]  /*134b0*/  SHF.L.U32 R3, R7, R2, RZ ;  /* 0x0000000207037219 */ /* 0x000fc800000006ff */
[----:B------:R-:W-:-:S04]  /*134c0*/  LOP3.LUT R0, R3, R0, RZ, 0xfc, !PT ;  /* 0x0000000003007212 */ /* 0x000fc800078efcff */
[----:B------:R-:W0:Y:S01]  /*134d0*/  LDS R5, [UR6] ;  /* 0x00000006ff057984 */ /* 0x000e220008000800 */
[C---:B------:R-:W-:Y:S02]  /*134e0*/  LOP3.LUT R2, R0.reuse, 0xffff, RZ, 0xc0, !PT ;  /* 0x0000ffff00027812 */ /* 0x040fe400078ec0ff */
[----:B0-----:R-:W-:-:S04]  /*134f0*/  LOP3.LUT R3, R0, 0xffff, R5, 0x80, !PT ;  /* 0x0000ffff00037812 */ /* 0x001fc800078e8005 */
[----:B------:R-:W-:-:S13]  /*13500*/  ISETP.NE.AND P0, PT, R3, R2, PT ;  /* 0x000000020300720c */ /* 0x000fda0003f05270 */
[----:B------:R-:W-:Y:S05]  /*13510*/  @P0 BRA `(.L_x_21) ;  /* 0x0000000000500947 */ /* 0x000fea0003800000 */
[----:B------:R-:W-:Y:S02]  /*13520*/  SHF.R.U32.HI R5, RZ, 0x10, R5 ;  /* 0x00000010ff057819 */ /* 0x000fe40000011605 */
[----:B------:R-:W-:-:S04]  /*13530*/  SHF.R.U32.HI R2, RZ, 0x10, R0 ;  /* 0x00000010ff027819 */ /* 0x000fc80000011600 */
[----:B------:R-:W-:-:S04]  /*13540*/  LOP3.LUT R5, R5, R2, RZ, 0xc0, !PT ;  /* 0x0000000205057212 */ /* 0x000fc800078ec0ff */
[----:B------:R-:W-:-:S13]  /*13550*/  ISETP.NE.AND P0, PT, R5, R2, PT ;  /* 0x000000020500720c */ /* 0x000fda0003f05270 */
[----:B------:R-:W-:Y:S05]  /*13560*/  @P0 BRA `(.L_x_22) ;  /* 0x0000000000300947 */ /* 0x000fea0003800000 */
[----:B------:R-:W-:Y:S01]  /*13570*/  R2UR UR4, R0 ;  /* 0x00000000000472ca */ /* 0x000fe200000e0000 */
[----:B------:R-:W-:Y:S01]  /*13580*/  VOTEU.ANY UR5, UPT, PT ;  /* 0x0000000000057886 */ /* 0x000fe200038e0100 */
[----:B------:R-:W0:Y:S01]  /*13590*/  S2R R0, SR_LANEID ;  /* 0x0000000000007919 */ /* 0x000e220000000000 */
[----:B------:R-:W-:-:S10]  /*135a0*/  UFLO.U32 UR5, UR5 ;  /* 0x00000005000572bd */ /* 0x000fd400080e0000 */
[----:B------:R-:W-:-:S06]  /*135b0*/  ULOP3.LUT UR4, URZ, UR4, URZ, 0x33, !UPT ;  /* 0x00000004ff047292 */ /* 0x000fcc000f8e33ff */
[----:B------:R-:W-:-:S04]  /*135c0*/  MOV R2, UR4 ;  /* 0x0000000400027c02 */ /* 0x000fc80008000f00 */
[----:B------:R-:W1:Y:S02]  /*135d0*/  REDUX UR7, R2 ;  /* 0x00000000020773c4 */ /* 0x000e640000000000 */
[----:B------:R2:W-:Y:S01]  /*135e0*/  UTCATOMSWS.AND URZ, UR4 ;  /* 0x0000000400ff79e3 */ /* 0x0005e20008000000 */
[----:B0-----:R-:W-:Y:S02]  /*135f0*/  ISETP.EQ.U32.AND P0, PT, R0, UR5, PT ;  /* 0x0000000500007c0c */ /* 0x001fe4000bf02070 */
[----:B-1----:R-:W-:-:S11]  /*13600*/  MOV R0, UR7 ;  /* 0x0000000700007c02 */ /* 0x002fd60008000f00 */
[----:B------:R2:W-:Y:S01]  /*13610*/  @P0 ATOMS.AND RZ, [UR6], R0 ;  /* 0x00000000ffff098c */ /* 0x0005e2000a800006 */
[----:B------:R-:W-:Y:S05]  /*13620*/  BRA `(.L_x_20) ;  /* 0x0000000000147947 */ /* 0x000fea0003800000 */
.L_x_22:
[----:B------:R-:W-:-:S07]  /*13630*/  MOV R2, 0x13650 ;  /* 0x0001365000027802 */ /* 0x000fce0000000f00 */
[----:B------:R-:W-:Y:S05]  /*13640*/  CALL.REL.NOINC `($__internal_0_$__cuda_sm10x_tcgen05_guardrail_trap_col_being_dealloced_not_returned_by_alloc) ;  /* 0x0000000000447944 */ /* 0x000fea0003c00000 */
[----:B------:R-:W-:Y:S05]  /*13650*/  BRA `(.L_x_20) ;  /* 0x0000000000087947 */ /* 0x000fea0003800000 */
.L_x_21:
[----:B------:R-:W-:-:S07]  /*13660*/  MOV R2, 0x13680 ;  /* 0x0001368000027802 */ /* 0x000fce0000000f00 */
[----:B------:R-:W-:Y:S05]  /*13670*/  CALL.REL.NOINC `($__internal_2_$__cuda_sm10x_tcgen05_guardrail_trap_unallocated_columns_being_dealloced) ;  /* 0x0000000000507944 */ /* 0x000fea0003c00000 */
.L_x_20:
[----:B------:R-:W-:Y:S01]  /*13680*/  NOP ;  /* 0x0000000000007918 */ /* 0x000fe20000000000 */
[----:B--2---:R-:W-:Y:S05]  /*13690*/  EXIT ;  /* 0x000000000000794d */ /* 0x004fea0003800000 */
.L_x_8:
[----:B------:R-:W1:Y:S02]  /*136a0*/  SYNCS.PHASECHK.TRANS64.TRYWAIT P4, [UR8+0xc000], RZ ;  /* 0x00c000ffff0075a7 */ /* 0x000e640008081108 */
[----:B-1----:R-:W-:Y:S05]  /*136b0*/  @!P4 BRA `(.L_x_8) ;  /* 0xfffffffc00f8c947 */ /* 0x002fea000383ffff */
[----:B------:R-:W-:Y:S05]  /*136c0*/  BRA `(.L_x_7) ;  /* 0xffffff2800dc7947 */ /* 0x000fea000383ffff */
.L_x_14:
[----:B------:R-:W1:Y:S02]  /*136d0*/  SYNCS.PHASECHK.TRANS64.TRYWAIT P2, [UR8+0x14010], RZ ;  /* 0x014010ffff0075a7 */ /* 0x000e640008041108 */
[----:B-1----:R-:W-:Y:S05]  /*136e0*/  @!P2 BRA `(.L_x_14) ;  /* 0xfffffffc00f8a947 */ /* 0x002fea000383ffff */
[----:B------:R-:W-:Y:S05]  /*136f0*/  BRA `(.L_x_23) ;  /* 0xffffff8400007947 */ /* 0x000fea000383ffff */
.L_x_15:
[----:B------:R-:W1:Y:S02]  /*13700*/  SYNCS.PHASECHK.TRANS64.TRYWAIT P2, [UR12], R0 ;  /* 0x00000000ff0075a7 */ /* 0x000e64000804110c */
[----:B-1----:R-:W-:Y:S05]  /*13710*/  @!P2 BRA `(.L_x_15) ;  /* 0xfffffffc00f8a947 */ /* 0x002fea000383ffff */
[----:B------:R-:W-:Y:S05]  /*13720*/  BRA `(.L_x_24) ;  /* 0xffffff8800587947 */ /* 0x000fea000383ffff */
.L_x_19:
[----:B------:R-:W0:Y:S02]  /*13730*/  SYNCS.PHASECHK.TRANS64.TRYWAIT P3, [UR12], R3 ;  /* 0x00000003ff0075a7 */ /* 0x000e24000806110c */
[----:B0-----:R-:W-:Y:S05]  /*13740*/  @!P3 BRA `(.L_x_19) ;  /* 0xfffffffc00f8b947 */ /* 0x001fea000383ffff */
[----:B------:R-:W-:Y:S05]  /*13750*/  BRA `(.L_x_18) ;  /* 0xffffffb400787947 */ /* 0x000fea000383ffff */
        .weak           $__internal_0_$__cuda_sm10x_tcgen05_guardrail_trap_col_being_dealloced_not_returned_by_alloc
        .type           $__internal_0_$__cuda_sm10x_tcgen05_guardrail_trap_col_being_dealloced_not_returned_by_alloc,@function
        .size           $__internal_0_$__cuda_sm10x_tcgen05_guardrail_trap_col_being_dealloced_not_returned_by_alloc,($__internal_1_$__cuda_sm10x_tcgen05_guardrail_trap_phase_invalid_during_alloc - $__internal_0_$__cuda_sm10x_tcgen05_guardrail_trap_col_being_dealloced_not_returned_by_alloc)
$__internal_0_$__cuda_sm10x_tcgen05_guardrail_trap_col_being_dealloced_not_returned_by_alloc:
[----:B------:R-:W-:Y:S05]  /*13760*/  BPT.TRAP 0x1 ;  /* 0x000000040000795c */ /* 0x000fea0000300000 */
[----:B------:R-:W-:-:S04]  /*13770*/  MOV R3, 0x0 ;  /* 0x0000000000037802 */ /* 0x000fc80000000f00 */
[----:B------:R-:W-:Y:S05]  /*13780*/  RET.REL.NODEC R2 `(attn_fwd) ;  /* 0xfffffec8021c7950 */ /* 0x000fea0003c3ffff */
        .weak           $__internal_1_$__cuda_sm10x_tcgen05_guardrail_trap_phase_invalid_during_alloc
        .type           $__internal_1_$__cuda_sm10x_tcgen05_guardrail_trap_phase_invalid_during_alloc,@function
        .size           $__internal_1_$__cuda_sm10x_tcgen05_guardrail_trap_phase_invalid_during_alloc,($__internal_2_$__cuda_sm10x_tcgen05_guardrail_trap_unallocated_columns_being_dealloced - $__internal_1_$__cuda_sm10x_tcgen05_guardrail_trap_phase_invalid_during_alloc)
$__internal_1_$__cuda_sm10x_tcgen05_guardrail_trap_phase_invalid_during_alloc:
[----:B------:R-:W-:Y:S05]  /*13790*/  BPT.TRAP 0x1 ;  /* 0x000000040000795c */ /* 0x000fea0000300000 */
[----:B------:R-:W-:-:S04]  /*137a0*/  HFMA2 R3, -RZ, RZ, 0, 0 ;  /* 0x00000000ff037431 */ /* 0x000fc800000001ff */
[----:B------:R-:W-:Y:S05]  /*137b0*/  RET.REL.NODEC R2 `(attn_fwd) ;  /* 0xfffffec802107950 */ /* 0x000fea0003c3ffff */
        .weak           $__internal_2_$__cuda_sm10x_tcgen05_guardrail_trap_unallocated_columns_being_dealloced
        .type           $__internal_2_$__cuda_sm10x_tcgen05_guardrail_trap_unallocated_columns_being_dealloced,@function
        .size           $__internal_2_$__cuda_sm10x_tcgen05_guardrail_trap_unallocated_columns_being_dealloced,(.L_x_28 - $__internal_2_$__cuda_sm10x_tcgen05_guardrail_trap_unallocated_columns_being_dealloced)
$__internal_2_$__cuda_sm10x_tcgen05_guardrail_trap_unallocated_columns_being_dealloced:
[----:B------:R-:W-:Y:S05]  /*137c0*/  BPT.TRAP 0x1 ;  /* 0x000000040000795c */ /* 0x000fea0000300000 */
[----:B------:R-:W-:-:S04]  /*137d0*/  MOV R3, 0x0 ;  /* 0x0000000000037802 */ /* 0x000fc80000000f00 */
[----:B------:R-:W-:Y:S05]  /*137e0*/  RET.REL.NODEC R2 `(attn_fwd) ;  /* 0xfffffec802047950 */ /* 0x000fea0003c3ffff */
.L_x_25:
[----:B------:R-:W-:-:S00]  /*137f0*/  BRA `(.L_x_25) ;  /* 0xfffffffc00fc7947 */ /* 0x000fc0000383ffff */
[----:B------:R-:W-:-:S00]  /*13800*/  NOP ;  /* 0x0000000000007918 */ /* 0x000fc00000000000 */
[----:B------:R-:W-:-:S00]  /*13810*/  NOP ;  /* 0x0000000000007918 */ /* 0x000fc00000000000 */
[----:B------:R-:W-:-:S00]  /*13820*/  NOP ;  /* 0x0000000000007918 */ /* 0x000fc00000000000 */
[----:B------:R-:W-:-:S00]  /*13830*/  NOP ;  /* 0x0000000000007918 */ /* 0x000fc00000000000 */
[----:B------:R-:W-:-:S00]  /*13840*/  NOP ;  /* 0x0000000000007918 */ /* 0x000fc00000000000 */
[----:B------:R-:W-:-:S00]  /*13850*/  NOP ;  /* 0x0000000000007918 */ /* 0x000fc00000000000 */
[----:B------:R-:W-:-:S00]  /*13860*/  NOP ;  /* 0x0000000000007918 */ /* 0x000fc00000000000 */
[----:B------:R-:W-:-:S00]  /*13870*/  NOP ;  /* 0x0000000000007918 */ /* 0x000fc00000000000 */
.L_x_28:


//--------------------- .nv.global.init           --------------------------
	.section	.nv.global.init,"aw",@progbits
.nv.global.init:
	.type		_$_str,@object
	.size		_$_str,(.L_3 - _$_str)
_$_str:
        /*0000*/ 	.byte	0x5f, 0x5f, 0x43, 0x55, 0x44, 0x41, 0x5f, 0x46, 0x54, 0x5a, 0x00
.L_3:


//--------------------- .nv.shared.attn_fwd       --------------------------
	.section	.nv.shared.attn_fwd,"aw",@nobits
	.sectionflags	@""
	.align	16
	.zero		1024


//--------------------- .nv.shared.reserved.0     --------------------------
	.section	.nv.shared.reserved.0,"aw",@nobits
	.align	8
	.weak		__nv_reservedSMEM_offset_0_alias
	.size		__nv_reservedSMEM_offset_0_alias, 0, 64
	.other		__nv_reservedSMEM_offset_0_alias,@"STO_CUDA_RESERVED_SHARED STV_DEFAULT"
__nv_reservedSMEM_offset_0_alias:
	.zero		0
.nv.shared.reserved.0:
	.zero		64
	.weak		__nv_reservedSMEM_allocation_phase
	.type		__nv_reservedSMEM_allocation_phase,@object
	.size		__nv_reservedSMEM_allocation_phase,(.L_0 - __nv_reservedSMEM_allocation_phase)
__nv_reservedSMEM_allocation_phase:
	.zero		1
.L_0:
	.zero		7
	.weak		__nv_reservedSMEM_devtool_atexit_pc
	.type		__nv_reservedSMEM_devtool_atexit_pc,@object
	.size		__nv_reservedSMEM_devtool_atexit_pc,(__nv_reservedSMEM_allocation_mask - __nv_reservedSMEM_devtool_atexit_pc)
__nv_reservedSMEM_devtool_atexit_pc:
	.zero		8
	.weak		__nv_reservedSMEM_allocation_mask
	.type		__nv_reservedSMEM_allocation_mask,@object
	.size		__nv_reservedSMEM_allocation_mask,(.L_2 - __nv_reservedSMEM_allocation_mask)
__nv_reservedSMEM_allocation_mask:
	.zero		4
.L_2:


//--------------------- .nv.constant0.attn_fwd    --------------------------
	.section	.nv.constant0.attn_fwd,"a",@progbits
	.sectionflags	@""
	.align	4
.nv.constant0.attn_fwd:
	.zero		1032


//--------------------- SYMBOLS --------------------------

	.type		.nv.reservedSmem.offset0,@object
	.size		.nv.reservedSmem.offset0,0x4
	.type		.nv.reservedSmem.cap,@object
	.size		.nv.reservedSmem.cap,0x4
